def matmul_kernel(
    a_ptr,
    b_ptr,
    c_ptr,
    M,
    N,
    K,
    stride_am,
    stride_ak,
    stride_bk,
    stride_bn,
    stride_cm,
    stride_cn,
    BLOCK_M: tl.constexpr,
    BLOCK_N: tl.constexpr,
    BLOCK_K: tl.constexpr,
    GROUP_M: tl.constexpr,
):
    pid = tl.program_id(axis=0)
    num_pid_m = tl.cdiv(M, BLOCK_M)
    num_pid_n = tl.cdiv(N, BLOCK_N)
    num_pid_in_group = GROUP_M * num_pid_n
    group_id = pid // num_pid_in_group
    first_pid_m = group_id * GROUP_M
    group_size_m = min(num_pid_m - first_pid_m, GROUP_M)
    pid_m = first_pid_m + ((pid % num_pid_in_group) % group_size_m)
    pid_n = (pid % num_pid_in_group) // group_size_m

    offs_am = (pid_m * BLOCK_M + tl.arange(0, BLOCK_M)) % M
    offs_bn = (pid_n * BLOCK_N + tl.arange(0, BLOCK_N)) % N
    offs_k = tl.arange(0, BLOCK_K)
    a_ptrs = a_ptr + offs_am[:, None] * stride_am + offs_k[None, :] * stride_ak
    b_ptrs = b_ptr + offs_k[:, None] * stride_bk + offs_bn[None, :] * stride_bn

    acc = tl.zeros((BLOCK_M, BLOCK_N), dtype=tl.float32)
    for kk in range(0, tl.cdiv(K, BLOCK_K)):
        a = tl.load(a_ptrs, mask=offs_k[None, :] < K - kk * BLOCK_K, other=0.0)
        b = tl.load(b_ptrs, mask=offs_k[:, None] < K - kk * BLOCK_K, other=0.0)
        acc = tl.dot(a, b, acc)
        a_ptrs += BLOCK_K * stride_ak
        b_ptrs += BLOCK_K * stride_bk

    c = acc.to(c_ptr.dtype.element_ty)
    offs_cm = pid_m * BLOCK_M + tl.arange(0, BLOCK_M)
    offs_cn = pid_n * BLOCK_N + tl.arange(0, BLOCK_N)
    c_ptrs = c_ptr + offs_cm[:, None] * stride_cm + offs_cn[None, :] * stride_cn
    mask = (offs_cm[:, None] < M) & (offs_cn[None, :] < N)
    tl.store(c_ptrs, c, mask=mask)

# config = {"BLOCK_K": 128, "BLOCK_M": 64, "BLOCK_N": 64, "GROUP_M": 8, "arch": "sm_100", "dtype": "bf16", "num_ctas": 1, "num_stages": 3, "num_warps": 2}
# arch = sm_100


// ===== COMPILED SASS (sm_100a) =====

	.target	sm_100a

	.elftype	@"ET_EXEC"


//--------------------- .note.nv.tkinfo           --------------------------
	.section	.note.nv.tkinfo,"",@"SHT_NOTE"
	.sectionflags	@"SHF_NOTE_NV_TKINFO"
	.tkinfo
        /*0018*/ 	.word	0x00000081
        /*0030*/ 	.string	""
        /*0030*/ 	.string	"ptxas-blackwell"
        /*0030*/ 	.string	"Cuda compilation tools, release 12.9, V12.9.86"
        /*0030*/ 	.string	"Build cuda_12.9.r12.9/compiler.36037853_0"
        /*0030*/ 	.string	"-v  -suppress-debug-info  -lineinfo  -arch sm_100a "



//--------------------- .note.nv.cuver            --------------------------
	.section	.note.nv.cuver,"",@"SHT_NOTE"
	.sectionflags	@"SHF_NOTE_NV_CUVER"
        /*0018*/ 	.short	0x0001
        /*001a*/ 	.short	0x0064
        /*001c*/ 	.short	0x0001
        /*001e*/ 	.short	0x0000
        /*0020*/ 	.short	0x0001
        /*0022*/ 	.short	0x0000


//--------------------- .nv.info                  --------------------------
	.section	.nv.info,"",@"SHT_CUDA_INFO"
	.align	4


	//----- nvinfo : EIATTR_REGCOUNT
	.align		4
        /*0000*/ 	.byte	0x04, 0x2f
        /*0002*/ 	.short	(.L_1 - .L_0)
	.align		4
.L_0:
        /*0004*/ 	.word	index@(matmul_kernel)
        /*0008*/ 	.word	0x00000020


	//----- nvinfo : EIATTR_FRAME_SIZE
	.align		4
.L_1:
        /*000c*/ 	.byte	0x04, 0x11
        /*000e*/ 	.short	(.L_3 - .L_2)
	.align		4
.L_2:
        /*0010*/ 	.word	index@(matmul_kernel)
        /*0014*/ 	.word	0x000017c0


	//----- nvinfo : EIATTR_MIN_STACK_SIZE
	.align		4
.L_3:
        /*0018*/ 	.byte	0x04, 0x12
        /*001a*/ 	.short	(.L_5 - .L_4)
	.align		4
.L_4:
        /*001c*/ 	.word	index@(matmul_kernel)
        /*0020*/ 	.word	0x000017c0
.L_5:


//--------------------- .nv.info.matmul_kernel    --------------------------
	.section	.nv.info.matmul_kernel,"",@"SHT_CUDA_INFO"
	.sectionflags	@""
	.align	4


	//----- nvinfo : EIATTR_CUDA_API_VERSION
	.align		4
        /*0000*/ 	.byte	0x04, 0x37
        /*0002*/ 	.short	(.L_7 - .L_6)
.L_6:
        /*0004*/ 	.word	0x00000081


	//----- nvinfo : EIATTR_KPARAM_INFO
	.align		4
.L_7:
        /*0008*/ 	.byte	0x04, 0x17
        /*000a*/ 	.short	(.L_9 - .L_8)
.L_8:
        /*000c*/ 	.word	0x00000000
        /*0010*/ 	.short	0x000d
        /*0012*/ 	.short	0x0048
        /*0014*/ 	.byte	0x00, 0xf4, 0x21, 0x00


	//----- nvinfo : EIATTR_KPARAM_INFO
	.align		4
.L_9:
        /*0018*/ 	.byte	0x04, 0x17
        /*001a*/ 	.short	(.L_11 - .L_10)
.L_10:
        /*001c*/ 	.word	0x00000000
        /*0020*/ 	.short	0x000c
        /*0022*/ 	.short	0x0040
        /*0024*/ 	.byte	0x00, 0xf4, 0x21, 0x00


	//----- nvinfo : EIATTR_KPARAM_INFO
	.align		4
.L_11:
        /*0028*/ 	.byte	0x04, 0x17
        /*002a*/ 	.short	(.L_13 - .L_12)
.L_12:
        /*002c*/ 	.word	0x00000000
        /*0030*/ 	.short	0x000b
        /*0032*/ 	.short	0x0038
        /*0034*/ 	.byte	0x00, 0xf0, 0x11, 0x00


	//----- nvinfo : EIATTR_KPARAM_INFO
	.align		4
.L_13:
        /*0038*/ 	.byte	0x04, 0x17
        /*003a*/ 	.short	(.L_15 - .L_14)
.L_14:
        /*003c*/ 	.word	0x00000000
        /*0040*/ 	.short	0x000a
        /*0042*/ 	.short	0x0034
        /*0044*/ 	.byte	0x00, 0xf0, 0x11, 0x00


	//----- nvinfo : EIATTR_KPARAM_INFO
	.align		4
.L_15:
        /*0048*/ 	.byte	0x04, 0x17
        /*004a*/ 	.short	(.L_17 - .L_16)
.L_16:
        /*004c*/ 	.word	0x00000000
        /*0050*/ 	.short	0x0009
        /*0052*/ 	.short	0x0030
        /*0054*/ 	.byte	0x00, 0xf0, 0x11, 0x00


	//----- nvinfo : EIATTR_KPARAM_INFO
	.align		4
.L_17:
        /*0058*/ 	.byte	0x04, 0x17
        /*005a*/ 	.short	(.L_19 - .L_18)
.L_18:
        /*005c*/ 	.word	0x00000000
        /*0060*/ 	.short	0x0008
        /*0062*/ 	.short	0x002c
        /*0064*/ 	.byte	0x00, 0xf0, 0x11, 0x00


	//----- nvinfo : EIATTR_KPARAM_INFO
	.align		4
.L_19:
        /*0068*/ 	.byte	0x04, 0x17
        /*006a*/ 	.short	(.L_21 - .L_20)
.L_20:
        /*006c*/ 	.word	0x00000000
        /*0070*/ 	.short	0x0007
        /*0072*/ 	.short	0x0028
        /*0074*/ 	.byte	0x00, 0xf0, 0x11, 0x00


	//----- nvinfo : EIATTR_KPARAM_INFO
	.align		4
.L_21:
        /*0078*/ 	.byte	0x04, 0x17
        /*007a*/ 	.short	(.L_23 - .L_22)
.L_22:
        /*007c*/ 	.word	0x00000000
        /*0080*/ 	.short	0x0006
        /*0082*/ 	.short	0x0024
        /*0084*/ 	.byte	0x00, 0xf0, 0x11, 0x00


	//----- nvinfo : EIATTR_KPARAM_INFO
	.align		4
.L_23:
        /*0088*/ 	.byte	0x04, 0x17
        /*008a*/ 	.short	(.L_25 - .L_24)
.L_24:
        /*008c*/ 	.word	0x00000000
        /*0090*/ 	.short	0x0005
        /*0092*/ 	.short	0x0020
        /*0094*/ 	.byte	0x00, 0xf0, 0x11, 0x00


	//----- nvinfo : EIATTR_KPARAM_INFO
	.align		4
.L_25:
        /*0098*/ 	.byte	0x04, 0x17
        /*009a*/ 	.short	(.L_27 - .L_26)
.L_26:
        /*009c*/ 	.word	0x00000000
        /*00a0*/ 	.short	0x0004
        /*00a2*/ 	.short	0x001c
        /*00a4*/ 	.byte	0x00, 0xf0, 0x11, 0x00


	//----- nvinfo : EIATTR_KPARAM_INFO
	.align		4
.L_27:
        /*00a8*/ 	.byte	0x04, 0x17
        /*00aa*/ 	.short	(.L_29 - .L_28)
.L_28:
        /*00ac*/ 	.word	0x00000000
        /*00b0*/ 	.short	0x0003
        /*00b2*/ 	.short	0x0018
        /*00b4*/ 	.byte	0x00, 0xf0, 0x11, 0x00


	//----- nvinfo : EIATTR_KPARAM_INFO
	.align		4
.L_29:
        /*00b8*/ 	.byte	0x04, 0x17
        /*00ba*/ 	.short	(.L_31 - .L_30)
.L_30:
        /*00bc*/ 	.word	0x00000000
        /*00c0*/ 	.short	0x0002
        /*00c2*/ 	.short	0x0010
        /*00c4*/ 	.byte	0x00, 0xf4, 0x21, 0x00


	//----- nvinfo : EIATTR_KPARAM_INFO
	.align		4
.L_31:
        /*00c8*/ 	.byte	0x04, 0x17
        /*00ca*/ 	.short	(.L_33 - .L_32)
.L_32:
        /*00cc*/ 	.word	0x00000000
        /*00d0*/ 	.short	0x0001
        /*00d2*/ 	.short	0x0008
        /*00d4*/ 	.byte	0x00, 0xf4, 0x21, 0x00


	//----- nvinfo : EIATTR_KPARAM_INFO
	.align		4
.L_33:
        /*00d8*/ 	.byte	0x04, 0x17
        /*00da*/ 	.short	(.L_35 - .L_34)
.L_34:
        /*00dc*/ 	.word	0x00000000
        /*00e0*/ 	.short	0x0000
        /*00e2*/ 	.short	0x0000
        /*00e4*/ 	.byte	0x00, 0xf4, 0x21, 0x00


	//----- nvinfo : EIATTR_SPARSE_MMA_MASK
	.align		4
.L_35:
        /*00e8*/ 	.byte	0x03, 0x50
        /*00ea*/ 	.short	0x0000


	//----- nvinfo : EIATTR_MAXREG_COUNT
	.align		4
        /*00ec*/ 	.byte	0x03, 0x1b
        /*00ee*/ 	.short	0x00ff


	//----- nvinfo : EIATTR_NUM_BARRIERS
	.align		4
        /*00f0*/ 	.byte	0x02, 0x4c
        /*00f2*/ 	.byte	0x01
	.zero		1


	//----- nvinfo : EIATTR_ANNOTATIONS
	.align		4
        /*00f4*/ 	.byte	0x04, 0x55
        /*00f6*/ 	.short	(.L_37 - .L_36)


	//   ....[0]....
.L_36:
        /*00f8*/ 	.word	0x00000001
        /*00fc*/ 	.byte	0x10, 0x01, 0x00, 0x00, 0x01, 0x00, 0x00, 0x00, 0x40, 0x01, 0x00, 0x00, 0x01, 0x00, 0x00, 0x00
        /* <DEDUP_REMOVED lines=2627> */
        /*a53c*/ 	.byte	0x30, 0x70, 0x02, 0x00


	//----- nvinfo : EIATTR_VRC_CTA_INIT_COUNT
	.align		4
.L_37:
        /*a540*/ 	.byte	0x02, 0x4a
	.zero		1
	.zero		1


	//----- nvinfo : EIATTR_EXIT_INSTR_OFFSETS
	.align		4
        /*a544*/ 	.byte	0x04, 0x1c
        /*a546*/ 	.short	(.L_39 - .L_38)


	//   ....[0]....
.L_38:
        /*a548*/ 	.word	0x00028250


	//   ....[1]....
        /*a54c*/ 	.word	0x00028280


	//----- nvinfo : EIATTR_REQNTID
	.align		4
.L_39:
        /*a550*/ 	.byte	0x04, 0x10
        /*a552*/ 	.short	(.L_41 - .L_40)
.L_40:
        /*a554*/ 	.word	0x00000040
        /*a558*/ 	.word	0x00000001
        /*a55c*/ 	.word	0x00000001


	//----- nvinfo : EIATTR_CBANK_PARAM_SIZE
	.align		4
.L_41:
        /*a560*/ 	.byte	0x03, 0x19
        /*a562*/ 	.short	0x0050


	//----- nvinfo : EIATTR_PARAM_CBANK
	.align		4
        /*a564*/ 	.byte	0x04, 0x0a
        /*a566*/ 	.short	(.L_43 - .L_42)
	.align		4
.L_42:
        /*a568*/ 	.word	index@(.nv.constant0.matmul_kernel)
        /*a56c*/ 	.short	0x0380
        /*a56e*/ 	.short	0x0050


	//----- nvinfo : EIATTR_SW_WAR
	.align		4
.L_43:
        /*a570*/ 	.byte	0x04, 0x36
        /*a572*/ 	.short	(.L_45 - .L_44)
.L_44:
        /*a574*/ 	.word	0x00000008
.L_45:


//--------------------- .nv.compat                --------------------------
	.section	.nv.compat,"",@"SHT_CUDA_COMPAT_INFO"
	.align	4
        /*0000*/ 	.byte	0x02, 0x02, 0x01, 0x00, 0x02, 0x05, 0x05, 0x00, 0x02, 0x03, 0x00, 0x00, 0x02, 0x06, 0x01, 0x00


//--------------------- .nv.callgraph             --------------------------
	.section	.nv.callgraph,"",@"SHT_CUDA_CALLGRAPH"
	.align	4
	.sectionentsize	8
	.align		4
        /*0000*/ 	.word	0x00000000
	.align		4
        /*0004*/ 	.word	0xffffffff
	.align		4
        /*0008*/ 	.word	0x00000000
	.align		4
        /*000c*/ 	.word	0xfffffffe
	.align		4
        /*0010*/ 	.word	0x00000000
	.align		4
        /*0014*/ 	.word	0xfffffffd
	.align		4
        /*0018*/ 	.word	0x00000000
	.align		4
        /*001c*/ 	.word	0xfffffffc


//--------------------- .text.matmul_kernel       --------------------------
	.section	.text.matmul_kernel,"ax",@progbits
	.align	128
        .global         matmul_kernel
        .type           matmul_kernel,@function
        .size           matmul_kernel,(.L_x_3 - matmul_kernel)
        .other          matmul_kernel,@"STO_CUDA_ENTRY STV_DEFAULT"
matmul_kernel:
.text.matmul_kernel:
[----:B------:R-:W0:Y:S08]  /*0000*/  LDC R1, c[0x0][0x37c] ;  /* 0x0000df00ff017b82 */ /* 0x000e300000000800 */
[----:B------:R-:W1:Y:S01]  /*0010*/  LDC.64 R2, c[0x0][0x398] ;  /* 0x0000e600ff027b82 */ /* 0x000e620000000a00 */
[----:B------:R-:W2:Y:S01]  /*0020*/  S2R R28, SR_TID.X ;  /* 0x00000000001c7919 */ /* 0x000ea20000002100 */
[----:B0-----:R-:W-:Y:S01]  /*0030*/  VIADD R1, R1, 0xffffe840 ;  /* 0xffffe84001017836 */ /* 0x001fe20000000000 */
[----:B------:R-:W0:Y:S01]  /*0040*/  LDCU UR4, c[0x0][0x3a0] ;  /* 0x00007400ff0477ac */ /* 0x000e220008000800 */
[----:B------:R-:W-:-:S02]  /*0050*/  CS2R R20, SRZ ;  /* 0x0000000000147805 */ /* 0x000fc4000001ff00 */
[----:B------:R-:W-:Y:S02]  /*0060*/  CS2R R22, SRZ ;  /* 0x0000000000167805 */ /* 0x000fe4000001ff00 */
[----:B------:R-:W-:Y:S02]  /*0070*/  CS2R R24, SRZ ;  /* 0x0000000000187805 */ /* 0x000fe4000001ff00 */
[----:B------:R-:W-:Y:S01]  /*0080*/  CS2R R26, SRZ ;  /* 0x00000000001a7805 */ /* 0x000fe2000001ff00 */
[----:B------:R-:W3:Y:S01]  /*0090*/  S2UR UR6, SR_CgaCtaId ;  /* 0x00000000000679c3 */ /* 0x000ee20000008800 */
[----:B------:R-:W-:Y:S02]  /*00a0*/  CS2R R14, SRZ ;  /* 0x00000000000e7805 */ /* 0x000fe4000001ff00 */
[----:B------:R-:W-:Y:S02]  /*00b0*/  CS2R R16, SRZ ;  /* 0x0000000000107805 */ /* 0x000fe4000001ff00 */
[----:B------:R-:W-:Y:S01]  /*00c0*/  CS2R R18, SRZ ;  /* 0x0000000000127805 */ /* 0x000fe2000001ff00 */
[----:B------:R-:W-:Y:S01]  /*00d0*/  UMOV UR5, 0x400 ;  /* 0x0000040000057882 */ /* 0x000fe20000000000 */
[----:B------:R-:W4:Y:S01]  /*00e0*/  LDCU.64 UR8, c[0x0][0x358] ;  /* 0x00006b00ff0877ac */ /* 0x000f220008000a00 */
[----:B0-----:R-:W-:Y:S01]  /*00f0*/  UIADD3 UR4, UPT, UPT, UR4, 0x7f, URZ ;  /* 0x0000007f04047890 */ /* 0x001fe2000fffe0ff */
[----:B-1----:R-:W-:Y:S01]  /*0100*/  VIADD R0, R3, 0x3f ;  /* 0x0000003f03007836 */ /* 0x002fe20000000000 */
[----:B------:R-:W-:Y:S02]  /*0110*/  STL [R1+0xb6c], R3 ;  /* 0x000b6c0301007387 */ /* 0x000fe40000100800 */
[----:B------:R-:W-:-:S02]  /*0120*/  UISETP.GE.AND UP0, UPT, UR4, 0x80, UPT ;  /* 0x000000800400788c */ /* 0x000fc4000bf06270 */
[----:B------:R-:W-:Y:S01]  /*0130*/  SHF.R.S32.HI R5, RZ, 0x1f, R0 ;  /* 0x0000001fff057819 */ /* 0x000fe20000011400 */
[----:B------:R2:W-:Y:S01]  /*0140*/  STL [R1+0xb70], R2 ;  /* 0x000b700201007387 */ /* 0x0005e20000100800 */
[----:B---3--:R-:W-:Y:S02]  /*0150*/  ULEA UR5, UR6, UR5, 0x18 ;  /* 0x0000000506057291 */ /* 0x008fe4000f8ec0ff */
[----:B------:R-:W-:Y:S01]  /*0160*/  LEA.HI R5, R5, R0, RZ, 0x6 ;  /* 0x0000000005057211 */ /* 0x000fe200078f30ff */
[----:B------:R-:W-:Y:S03]  /*0170*/  STL [R1+0x10], RZ ;  /* 0x000010ff01007387 */ /* 0x000fe60000100800 */
[----:B------:R-:W-:Y:S01]  /*0180*/  SHF.R.S32.HI R0, RZ, 0x6, R5 ;  /* 0x00000006ff007819 */ /* 0x000fe20000011405 */
[----:B------:R-:W-:Y:S04]  /*0190*/  STL [R1+0x14], RZ ;  /* 0x000014ff01007387 */ /* 0x000fe80000100800 */
[----:B------:R-:W-:Y:S01]  /*01a0*/  IMAD.SHL.U32 R0, R0, 0x8, RZ ;  /* 0x0000000800007824 */ /* 0x000fe200078e00ff */
[----:B------:R-:W0:Y:S04]  /*01b0*/  S2R R5, SR_CTAID.X ;  /* 0x0000000000057919 */ /* 0x000e280000002500 */
[-C--:B------:R-:W-:Y:S01]  /*01c0*/  IABS R9, R0.reuse ;  /* 0x0000000000097213 */ /* 0x080fe20000000000 */
[----:B------:R-:W-:Y:S01]  /*01d0*/  STL [R1+0x18], RZ ;  /* 0x000018ff01007387 */ /* 0x000fe20000100800 */
[----:B------:R-:W-:-:S02]  /*01e0*/  IABS R12, R0 ;  /* 0x00000000000c7213 */ /* 0x000fc40000000000 */
[----:B------:R-:W1:Y:S01]  /*01f0*/  I2F.RP R4, R9 ;  /* 0x0000000900047306 */ /* 0x000e620000209400 */
[----:B------:R-:W-:Y:S04]  /*0200*/  STL [R1+0x1c], RZ ;  /* 0x00001cff01007387 */ /* 0x000fe80000100800 */
[----:B------:R-:W-:Y:S04]  /*0210*/  STL [R1], RZ ;  /* 0x000000ff01007387 */ /* 0x000fe80000100800 */
[----:B------:R-:W-:Y:S04]  /*0220*/  STL [R1+0x4], RZ ;  /* 0x000004ff01007387 */ /* 0x000fe80000100800 */
[----:B------:R-:W-:Y:S01]  /*0230*/  STL [R1+0x8], RZ ;  /* 0x000008ff01007387 */ /* 0x000fe20000100800 */
[----:B-1----:R-:W1:Y:S03]  /*0240*/  MUFU.RCP R4, R4 ;  /* 0x0000000400047308 */ /* 0x002e660000001000 */
[----:B------:R-:W-:Y:S01]  /*0250*/  STL [R1+0xc], RZ ;  /* 0x00000cff01007387 */ /* 0x000fe20000100800 */
[----:B0-----:R-:W-:Y:S01]  /*0260*/  IABS R10, R5 ;  /* 0x00000005000a7213 */ /* 0x001fe20000000000 */
[----:B-1----:R-:W-:-:S02]  /*0270*/  VIADD R6, R4, 0xffffffe ;  /* 0x0ffffffe04067836 */ /* 0x002fc40000000000 */
[----:B------:R-:W-:Y:S02]  /*0280*/  IMAD.MOV R4, RZ, RZ, -R12 ;  /* 0x000000ffff047224 */ /* 0x000fe400078e0a0c */
[----:B------:R0:W1:Y:S02]  /*0290*/  F2I.FTZ.U32.TRUNC.NTZ R7, R6 ;  /* 0x0000000600077305 */ /* 0x000064000021f000 */
[----:B0-----:R-:W-:Y:S02]  /*02a0*/  IMAD.MOV.U32 R6, RZ, RZ, RZ ;  /* 0x000000ffff067224 */ /* 0x001fe400078e00ff */
[----:B-1----:R-:W-:-:S04]  /*02b0*/  IMAD.MOV R8, RZ, RZ, -R7 ;  /* 0x000000ffff087224 */ /* 0x002fc800078e0a07 */
[----:B------:R-:W-:Y:S02]  /*02c0*/  IMAD R11, R8, R9, RZ ;  /* 0x00000009080b7224 */ /* 0x000fe400078e02ff */
[----:B------:R-:W-:Y:S02]  /*02d0*/  IMAD.MOV.U32 R8, RZ, RZ, R10 ;  /* 0x000000ffff087224 */ /* 0x000fe400078e000a */
[----:B------:R-:W-:-:S06]  /*02e0*/  IMAD.HI.U32 R7, R7, R11, R6 ;  /* 0x0000000b07077227 */ /* 0x000fcc00078e0006 */
[----:B------:R-:W-:-:S04]  /*02f0*/  IMAD.HI.U32 R7, R7, R8, RZ ;  /* 0x0000000807077227 */ /* 0x000fc800078e00ff */
[----:B------:R-:W-:-:S05]  /*0300*/  IMAD R4, R7, R4, R8 ;  /* 0x0000000407047224 */ /* 0x000fca00078e0208 */
[----:B------:R-:W-:-:S13]  /*0310*/  ISETP.GT.U32.AND P1, PT, R9, R4, PT ;  /* 0x000000040900720c */ /* 0x000fda0003f24070 */
[----:B------:R-:W-:Y:S02]  /*0320*/  @!P1 IMAD.IADD R4, R4, 0x1, -R9 ;  /* 0x0000000104049824 */ /* 0x000fe400078e0a09 */
[----:B------:R-:W-:Y:S01]  /*0330*/  @!P1 VIADD R7, R7, 0x1 ;  /* 0x0000000107079836 */ /* 0x000fe20000000000 */
[----:B------:R-:W-:Y:S02]  /*0340*/  ISETP.NE.AND P1, PT, R0, RZ, PT ;  /* 0x000000ff0000720c */ /* 0x000fe40003f25270 */
[----:B------:R-:W-:Y:S02]  /*0350*/  ISETP.GE.U32.AND P0, PT, R4, R9, PT ;  /* 0x000000090400720c */ /* 0x000fe40003f06070 */
[----:B------:R-:W-:-:S04]  /*0360*/  LOP3.LUT R4, R5, R0, RZ, 0x3c, !PT ;  /* 0x0000000005047212 */ /* 0x000fc800078e3cff */
[----:B------:R-:W-:Y:S01]  /*0370*/  ISETP.GE.AND P2, PT, R4, RZ, PT ;  /* 0x000000ff0400720c */ /* 0x000fe20003f46270 */
[----:B------:R-:W-:Y:S01]  /*0380*/  VIADD R4, R2, 0x3f ;  /* 0x0000003f02047836 */ /* 0x000fe20000000000 */
[----:B--2---:R-:W-:-:S05]  /*0390*/  LOP3.LUT R2, R28, 0x3f, RZ, 0xc0, !PT ;  /* 0x0000003f1c027812 */ /* 0x004fca00078ec0ff */
[----:B------:R-:W-:-:S04]  /*03a0*/  @P0 VIADD R7, R7, 0x1 ;  /* 0x0000000107070836 */ /* 0x000fc80000000000 */
[----:B------:R-:W-:Y:S01]  /*03b0*/  IMAD.MOV.U32 R6, RZ, RZ, R7 ;  /* 0x000000ffff067224 */ /* 0x000fe200078e0007 */
[----:B------:R-:W-:-:S03]  /*03c0*/  SHF.R.S32.HI R7, RZ, 0x1f, R4 ;  /* 0x0000001fff077819 */ /* 0x000fc60000011404 */
[----:B------:R-:W-:Y:S01]  /*03d0*/  @!P2 IMAD.MOV R6, RZ, RZ, -R6 ;  /* 0x000000ffff06a224 */ /* 0x000fe200078e0a06 */
[----:B------:R-:W-:Y:S02]  /*03e0*/  @!P1 LOP3.LUT R6, RZ, R0, RZ, 0x33, !PT ;  /* 0x00000000ff069212 */ /* 0x000fe400078e33ff */
[----:B------:R-:W-:-:S03]  /*03f0*/  LEA.HI R7, R7, R4, RZ, 0x6 ;  /* 0x0000000407077211 */ /* 0x000fc600078f30ff */
[----:B------:R-:W-:Y:S02]  /*0400*/  IMAD.SHL.U32 R4, R6, 0x8, RZ ;  /* 0x0000000806047824 */ /* 0x000fe400078e00ff */
[----:B------:R-:W-:-:S03]  /*0410*/  IMAD.MOV R6, RZ, RZ, -R6 ;  /* 0x000000ffff067224 */ /* 0x000fc600078e0a06 */
[----:B------:R-:W-:Y:S01]  /*0420*/  LEA.HI.SX32 R7, R7, -R4, 0x1a ;  /* 0x8000000407077211 */ /* 0x000fe200078fd2ff */
[----:B------:R-:W-:Y:S02]  /*0430*/  IMAD R13, R0, R6, R5 ;  /* 0x00000006000d7224 */ /* 0x000fe400078e0205 */
[----:B------:R-:W-:Y:S01]  /*0440*/  IMAD.MOV.U32 R6, RZ, RZ, RZ ;  /* 0x000000ffff067224 */ /* 0x000fe200078e00ff */
[----:B------:R-:W-:-:S04]  /*0450*/  VIMNMX R8, PT, PT, R7, 0x8, PT ;  /* 0x0000000807087848 */ /* 0x000fc80003fe0100 */
[-C--:B------:R-:W-:Y:S02]  /*0460*/  IABS R10, R8.reuse ;  /* 0x00000008000a7213 */ /* 0x080fe40000000000 */
[----:B------:R-:W-:Y:S02]  /*0470*/  IABS R0, R8 ;  /* 0x0000000800007213 */ /* 0x000fe40000000000 */
[----:B------:R-:W0:Y:S08]  /*0480*/  I2F.RP R9, R10 ;  /* 0x0000000a00097306 */ /* 0x000e300000209400 */
[----:B0-----:R-:W0:Y:S02]  /*0490*/  MUFU.RCP R9, R9 ;  /* 0x0000000900097308 */ /* 0x001e240000001000 */
[----:B0-----:R-:W-:-:S06]  /*04a0*/  VIADD R7, R9, 0xffffffe ;  /* 0x0ffffffe09077836 */ /* 0x001fcc0000000000 */
[----:B------:R-:W0:Y:S02]  /*04b0*/  F2I.FTZ.U32.TRUNC.NTZ R7, R7 ;  /* 0x0000000700077305 */ /* 0x000e24000021f000 */
[----:B0-----:R-:W-:-:S04]  /*04c0*/  IMAD.MOV R11, RZ, RZ, -R7 ;  /* 0x000000ffff0b7224 */ /* 0x001fc800078e0a07 */
[----:B------:R-:W-:Y:S01]  /*04d0*/  IMAD.MOV.U32 R5, RZ, RZ, R11 ;  /* 0x000000ffff057224 */ /* 0x000fe200078e000b */
[----:B------:R-:W-:-:S03]  /*04e0*/  IABS R11, R13 ;  /* 0x0000000d000b7213 */ /* 0x000fc60000000000 */
[----:B------:R-:W-:-:S04]  /*04f0*/  IMAD R5, R5, R10, RZ ;  /* 0x0000000a05057224 */ /* 0x000fc800078e02ff */
[----:B------:R-:W-:-:S04]  /*0500*/  IMAD.HI.U32 R6, R7, R5, R6 ;  /* 0x0000000507067227 */ /* 0x000fc800078e0006 */
[----:B------:R-:W-:Y:S02]  /*0510*/  IMAD.MOV R5, RZ, RZ, -R0 ;  /* 0x000000ffff057224 */ /* 0x000fe400078e0a00 */
[----:B------:R-:W-:Y:S01]  /*0520*/  IMAD.HI.U32 R0, R6, R11, RZ ;  /* 0x0000000b06007227 */ /* 0x000fe200078e00ff */
[----:B------:R-:W-:-:S03]  /*0530*/  CS2R R6, SRZ ;  /* 0x0000000000067805 */ /* 0x000fc6000001ff00 */
[----:B------:R-:W-:-:S05]  /*0540*/  IMAD R5, R0, R5, R11 ;  /* 0x0000000500057224 */ /* 0x000fca00078e020b */
[----:B------:R-:W-:-:S13]  /*0550*/  ISETP.GT.U32.AND P1, PT, R10, R5, PT ;  /* 0x000000050a00720c */ /* 0x000fda0003f24070 */
[----:B------:R-:W-:Y:S02]  /*0560*/  @!P1 IMAD.IADD R5, R5, 0x1, -R10 ;  /* 0x0000000105059824 */ /* 0x000fe400078e0a0a */
[----:B------:R-:W-:Y:S01]  /*0570*/  @!P1 VIADD R0, R0, 0x1 ;  /* 0x0000000100009836 */ /* 0x000fe20000000000 */
[----:B------:R-:W-:Y:S02]  /*0580*/  ISETP.NE.AND P1, PT, R8, RZ, PT ;  /* 0x000000ff0800720c */ /* 0x000fe40003f25270 */
[----:B------:R-:W-:Y:S02]  /*0590*/  ISETP.GE.U32.AND P0, PT, R5, R10, PT ;  /* 0x0000000a0500720c */ /* 0x000fe40003f06070 */
[----:B------:R-:W-:Y:S02]  /*05a0*/  CS2R R10, SRZ ;  /* 0x00000000000a7805 */ /* 0x000fe4000001ff00 */
[----:B------:R-:W-:-:S04]  /*05b0*/  LOP3.LUT R5, R13, R8, RZ, 0x3c, !PT ;  /* 0x000000080d057212 */ /* 0x000fc800078e3cff */
[----:B------:R-:W-:-:S05]  /*05c0*/  ISETP.GE.AND P2, PT, R5, RZ, PT ;  /* 0x000000ff0500720c */ /* 0x000fca0003f46270 */
[----:B------:R-:W-:-:S08]  /*05d0*/  @P0 VIADD R0, R0, 0x1 ;  /* 0x0000000100000836 */ /* 0x000fd00000000000 */
[----:B------:R-:W-:Y:S01]  /*05e0*/  @!P2 IMAD.MOV R0, RZ, RZ, -R0 ;  /* 0x000000ffff00a224 */ /* 0x000fe200078e0a00 */
[----:B------:R-:W-:-:S05]  /*05f0*/  @!P1 LOP3.LUT R0, RZ, R8, RZ, 0x33, !PT ;  /* 0x00000008ff009212 */ /* 0x000fca00078e33ff */
[----:B------:R-:W-:Y:S02]  /*0600*/  IMAD.MOV R5, RZ, RZ, -R0 ;  /* 0x000000ffff057224 */ /* 0x000fe400078e0a00 */
[----:B------:R-:W-:Y:S02]  /*0610*/  IMAD.SHL.U32 R0, R0, 0x40, RZ ;  /* 0x0000004000007824 */ /* 0x000fe400078e00ff */
[----:B------:R-:W-:Y:S01]  /*0620*/  IMAD R5, R8, R5, R13 ;  /* 0x0000000508057224 */ /* 0x000fe200078e020d */
[----:B------:R-:W-:Y:S01]  /*0630*/  CS2R R8, SRZ ;  /* 0x0000000000087805 */ /* 0x000fe2000001ff00 */
[C---:B------:R-:W-:Y:S01]  /*0640*/  VIADD R29, R0.reuse, 0x1 ;  /* 0x00000001001d7836 */ /* 0x040fe20000000000 */
[----:B------:R-:W-:Y:S01]  /*0650*/  STL [R1+0x2c8], R0 ;  /* 0x0002c80001007387 */ /* 0x000fe20000100800 */
[----:B------:R-:W-:Y:S01]  /*0660*/  VIADD R28, R0, 0x2 ;  /* 0x00000002001c7836 */ /* 0x000fe20000000000 */
[----:B------:R-:W-:Y:S01]  /*0670*/  CS2R R12, SRZ ;  /* 0x00000000000c7805 */ /* 0x000fe2000001ff00 */
[----:B------:R-:W-:Y:S01]  /*0680*/  IMAD.IADD R3, R4, 0x1, R5 ;  /* 0x0000000104037824 */ /* 0x000fe200078e0205 */
[----:B------:R0:W-:Y:S01]  /*0690*/  STL [R1+0x14c], R29 ;  /* 0x00014c1d01007387 */ /* 0x0001e20000100800 */
[----:B------:R-:W-:-:S02]  /*06a0*/  CS2R R4, SRZ ;  /* 0x0000000000047805 */ /* 0x000fc4000001ff00 */
[----:B------:R-:W-:Y:S01]  /*06b0*/  IMAD R3, R3, 0x40, R2 ;  /* 0x0000004003037824 */ /* 0x000fe200078e0202 */
[----:B------:R1:W-:Y:S01]  /*06c0*/  STL [R1+0x148], R28 ;  /* 0x0001481c01007387 */ /* 0x0003e20000100800 */
[C---:B0-----:R-:W-:Y:S02]  /*06d0*/  VIADD R29, R0.reuse, 0x3 ;  /* 0x00000003001d7836 */ /* 0x041fe40000000000 */
[----:B-1----:R-:W-:-:S03]  /*06e0*/  VIADD R28, R0, 0x4 ;  /* 0x00000004001c7836 */ /* 0x002fc60000000000 */
[----:B------:R0:W-:Y:S04]  /*06f0*/  STL [R1+0x144], R29 ;  /* 0x0001441d01007387 */ /* 0x0001e80000100800 */
        /* <DEDUP_REMOVED lines=112> */
[----:B------:R1:W-:Y:S04]  /*0e00*/  STL [R1+0x20], R28 ;  /* 0x0000201c01007387 */ /* 0x0003e80000100800 */
[----:B------:R2:W5:Y:S01]  /*0e10*/  LDL.LU R2, [R1+0xb70] ;  /* 0x000b700001027983 */ /* 0x0005620000300800 */
[----:B0-----:R-:W-:-:S03]  /*0e20*/  VIADD R29, R0, 0x3d ;  /* 0x0000003d001d7836 */ /* 0x001fc60000000000 */
[----:B------:R0:W-:Y:S01]  /*0e30*/  STL [R1+0xb68], R3 ;  /* 0x000b680301007387 */ /* 0x0001e20000100800 */
[C---:B-1----:R-:W-:Y:S02]  /*0e40*/  VIADD R28, R0.reuse, 0x3e ;  /* 0x0000003e001c7836 */ /* 0x042fe40000000000 */
[----:B------:R-:W-:Y:S01]  /*0e50*/  VIADD R0, R0, 0x3f ;  /* 0x0000003f00007836 */ /* 0x000fe20000000000 */
[----:B0-----:R2:W5:Y:S01]  /*0e60*/  LDL.LU R3, [R1+0xb6c] ;  /* 0x000b6c0001037983 */ /* 0x0015620000300800 */
[----:B----4-:R-:W-:Y:S05]  /*0e70*/  BRA.U !UP0, `(.L_x_0) ;  /* 0x0000025508487547 */ /* 0x010fea000b800000 */
[----:B------:R-:W3:Y:S01]  /*0e80*/  LDL.LU R8, [R1+0xa8] ;  /* 0x0000a80001087983 */ /* 0x000ee20000300800 */
[----:B-----5:R-:W-:Y:S01]  /*0e90*/  IABS R4, R3 ;  /* 0x0000000300047213 */ /* 0x020fe20000000000 */
[----:B------:R-:W-:Y:S01]  /*0ea0*/  IMAD.MOV.U32 R6, RZ, RZ, RZ ;  /* 0x000000ffff067224 */ /* 0x000fe200078e00ff */
[----:B------:R-:W-:Y:S01]  /*0eb0*/  ISETP.GE.AND P3, PT, R28, RZ, PT ;  /* 0x000000ff1c00720c */ /* 0x000fe20003f66270 */
[----:B------:R-:W4:Y:S01]  /*0ec0*/  LDL.LU R18, [R1+0xf0] ;  /* 0x0000f00001127983 */ /* 0x000f220000300800 */
[----:B------:R-:W-:Y:S01]  /*0ed0*/  ISETP.NE.AND P6, PT, R2, RZ, PT ;  /* 0x000000ff0200720c */ /* 0x000fe20003fc5270 */
[----:B------:R-:W0:Y:S02]  /*0ee0*/  LDCU.128 UR12, c[0x0][0x380] ;  /* 0x00007000ff0c77ac */ /* 0x000e240008000c00 */
[----:B--2---:R-:W2:Y:S01]  /*0ef0*/  LDL.LU R9, [R1+0x80] ;  /* 0x0000800001097983 */ /* 0x004ea20000300800 */
[----:B------:R-:W-:Y:S01]  /*0f00*/  ISETP.GE.AND P4, PT, R0, RZ, PT ;  /* 0x000000ff0000720c */ /* 0x000fe20003f86270 */
[----:B------:R-:W1:Y:S02]  /*0f10*/  LDCU UR6, c[0x0][0x3a4] ;  /* 0x00007480ff0677ac */ /* 0x000e640008000800 */
[----:B------:R-:W2:Y:S01]  /*0f20*/  LDL.LU R10, [R1+0xe0] ;  /* 0x0000e000010a7983 */ /* 0x000ea20000300800 */
[----:B------:R-:W-:Y:S01]  /*0f30*/  ISETP.GE.AND P2, PT, R29, RZ, PT ;  /* 0x000000ff1d00720c */ /* 0x000fe20003f46270 */
[----:B------:R-:W0:Y:S02]  /*0f40*/  LDCU UR7, c[0x0][0x3b0] ;  /* 0x00007600ff0777ac */ /* 0x000e240008000800 */
[----:B------:R-:W2:Y:S04]  /*0f50*/  LDL.LU R17, [R1+0xb0] ;  /* 0x0000b00001117983 */ /* 0x000ea80000300800 */
[----:B------:R-:W2:Y:S04]  /*0f60*/  LDL.LU R19, [R1+0xec] ;  /* 0x0000ec0001137983 */ /* 0x000ea80000300800 */
[----:B------:R-:W2:Y:S04]  /*0f70*/  LDL.LU R11, [R1+0x84] ;  /* 0x00008400010b7983 */ /* 0x000ea80000300800 */
[----:B------:R-:W2:Y:S04]  /*0f80*/  LDL.LU R16, [R1+0x78] ;  /* 0x0000780001107983 */ /* 0x000ea80000300800 */
[----:B------:R-:W2:Y:S04]  /*0f90*/  LDL.LU R13, [R1+0xe4] ;  /* 0x0000e400010d7983 */ /* 0x000ea80000300800 */
[----:B------:R-:W2:Y:S04]  /*0fa0*/  LDL.LU R14, [R1+0xe8] ;  /* 0x0000e800010e7983 */ /* 0x000ea80000300800 */
[----:B------:R-:W2:Y:S04]  /*0fb0*/  LDL.LU R12, [R1+0x58] ;  /* 0x00005800010c7983 */ /* 0x000ea80000300800 */
[----:B------:R-:W2:Y:S04]  /*0fc0*/  LDL.LU R15, [R1+0x5c] ;  /* 0x00005c00010f7983 */ /* 0x000ea80000300800 */
[----:B--2---:R2:W-:Y:S04]  /*0fd0*/  STL [R1+0xd6c], R15 ;  /* 0x000d6c0f01007387 */ /* 0x0045e80000100800 */
[----:B------:R-:W4:Y:S01]  /*0fe0*/  LDL.LU R23, [R1+0x74] ;  /* 0x0000740001177983 */ /* 0x000f220000300800 */
[----:B------:R-:W-:-:S02]  /*0ff0*/  IMAD.MOV.U32 R25, RZ, RZ, R10 ;  /* 0x000000ffff197224 */ /* 0x000fc400078e000a */
[----:B---3--:R-:W-:Y:S01]  /*1000*/  IMAD.MOV.U32 R24, RZ, RZ, R8 ;  /* 0x000000ffff187224 */ /* 0x008fe200078e0008 */
[----:B------:R-:W3:Y:S04]  /*1010*/  LDL R20, [R1+0x24] ;  /* 0x0000240001147983 */ /* 0x000ee80000100800 */
[----:B--2---:R-:W2:Y:S01]  /*1020*/  LDL R15, [R1+0xb68] ;  /* 0x000b6800010f7983 */ /* 0x004ea20000100800 */
[----:B------:R-:W-:Y:S01]  /*1030*/  IABS R10, R2 ;  /* 0x00000002000a7213 */ /* 0x000fe20000000000 */
[----:B------:R-:W-:Y:S01]  /*1040*/  I2F.RP R8, R4 ;  /* 0x0000000400087306 */ /* 0x000fe20000209400 */
[----:B------:R-:W-:Y:S01]  /*1050*/  IMAD.MOV.U32 R27, RZ, RZ, R9 ;  /* 0x000000ffff1b7224 */ /* 0x000fe200078e0009 */
[----:B------:R-:W3:Y:S01]  /*1060*/  LDL.LU R21, [R1+0x20] ;  /* 0x0000200001157983 */ /* 0x000ee20000300800 */
[----:B------:R-:W-:-:S02]  /*1070*/  IMAD.MOV.U32 R22, RZ, RZ, R12 ;  /* 0x000000ffff167224 */ /* 0x000fc400078e000c */
[----:B------:R-:W-:-:S03]  /*1080*/  IMAD.MOV.U32 R26, RZ, RZ, R11 ;  /* 0x000000ffff1a7224 */ /* 0x000fc600078e000b */
[----:B------:R-:W0:Y:S08]  /*1090*/  I2F.RP R5, R10 ;  /* 0x0000000a00057306 */ /* 0x000e300000209400 */
[----:B0-----:R-:W0:Y:S08]  /*10a0*/  MUFU.RCP R5, R5 ;  /* 0x0000000500057308 */ /* 0x001e300000001000 */
[----:B------:R-:W1:Y:S01]  /*10b0*/  MUFU.RCP R8, R8 ;  /* 0x0000000800087308 */ /* 0x000e620000001000 */
[----:B0-----:R-:W-:-:S07]  /*10c0*/  VIADD R5, R5, 0xffffffe ;  /* 0x0ffffffe05057836 */ /* 0x001fce0000000000 */
[----:B------:R-:W0:Y:S01]  /*10d0*/  F2I.FTZ.U32.TRUNC.NTZ R7, R5 ;  /* 0x0000000500077305 */ /* 0x000e22000021f000 */
[----:B-1----:R-:W-:-:S07]  /*10e0*/  VIADD R8, R8, 0xffffffe ;  /* 0x0ffffffe08087836 */ /* 0x002fce0000000000 */
[----:B------:R-:W1:Y:S01]  /*10f0*/  F2I.FTZ.U32.TRUNC.NTZ R9, R8 ;  /* 0x0000000800097305 */ /* 0x000e62000021f000 */
[----:B0-----:R-:W-:-:S04]  /*1100*/  IMAD.MOV R5, RZ, RZ, -R7 ;  /* 0x000000ffff057224 */ /* 0x001fc800078e0a07 */
[----:B------:R-:W-:-:S04]  /*1110*/  IMAD R5, R5, R10, RZ ;  /* 0x0000000a05057224 */ /* 0x000fc800078e02ff */
[----:B------:R-:W-:-:S04]  /*1120*/  IMAD.HI.U32 R5, R7, R5, R6 ;  /* 0x0000000507057227 */ /* 0x000fc800078e0006 */
[----:B-1----:R-:W-:-:S04]  /*1130*/  IMAD.MOV R6, RZ, RZ, -R9 ;  /* 0x000000ffff067224 */ /* 0x002fc800078e0a09 */
[----:B------:R-:W-:Y:S01]  /*1140*/  IMAD.MOV.U32 R7, RZ, RZ, R6 ;  /* 0x000000ffff077224 */ /* 0x000fe200078e0006 */
[----:B------:R0:W-:Y:S04]  /*1150*/  STL [R1+0xd58], R3 ;  /* 0x000d580301007387 */ /* 0x0001e80000100800 */
[----:B0-----:R-:W4:Y:S01]  /*1160*/  LDL.LU R3, [R1+0x2c] ;  /* 0x00002c0001037983 */ /* 0x001f220000300800 */
[----:B--2---:R-:W-:-:S05]  /*1170*/  IABS R8, R15 ;  /* 0x0000000f00087213 */ /* 0x004fca0000000000 */
[----:B------:R-:W-:-:S04]  /*1180*/  IMAD.HI.U32 R5, R5, R8, RZ ;  /* 0x0000000805057227 */ /* 0x000fc800078e00ff */
[----:B------:R-:W-:Y:S02]  /*1190*/  IMAD.MOV R6, RZ, RZ, -R5 ;  /* 0x000000ffff067224 */ /* 0x000fe400078e0a05 */
[----:B------:R-:W-:Y:S02]  /*11a0*/  IMAD R5, R7, R4, RZ ;  /* 0x0000000407057224 */ /* 0x000fe400078e02ff */
[----:B------:R-:W-:Y:S02]  /*11b0*/  IMAD R6, R10, R6, R8 ;  /* 0x000000060a067224 */ /* 0x000fe400078e0208 */
[----:B------:R-:W-:-:S04]  /*11c0*/  IMAD.MOV.U32 R8, RZ, RZ, RZ ;  /* 0x000000ffff087224 */ /* 0x000fc800078e00ff */
[----:B------:R-:W-:Y:S01]  /*11d0*/  IMAD.HI.U32 R5, R9, R5, R8 ;  /* 0x0000000509057227 */ /* 0x000fe200078e0008 */
[----:B------:R-:W-:Y:S02]  /*11e0*/  IABS R8, R28 ;  /* 0x0000001c00087213 */ /* 0x000fe40000000000 */
[----:B------:R-:W2:Y:S01]  /*11f0*/  LDL.LU R28, [R1+0x28] ;  /* 0x00002800011c7983 */ /* 0x000ea20000300800 */
[----:B------:R-:W-:-:S03]  /*1200*/  ISETP.GE.AND P5, PT, R15, RZ, PT ;  /* 0x000000ff0f00720c */ /* 0x000fc60003fa6270 */
[----:B------:R-:W2:Y:S01]  /*1210*/  LDL.LU R15, [R1+0xd6c] ;  /* 0x000d6c00010f7983 */ /* 0x000ea20000300800 */
[----:B------:R-:W-:Y:S02]  /*1220*/  IABS R7, R0 ;  /* 0x0000000000077213 */ /* 0x000fe40000000000 */
[----:B------:R-:W-:-:S03]  /*1230*/  ISETP.GT.U32.AND P0, PT, R10, R6, PT ;  /* 0x000000060a00720c */ /* 0x000fc60003f04070 */
[----:B------:R-:W-:-:S04]  /*1240*/  IMAD.HI.U32 R9, R5, R7, RZ ;  /* 0x0000000705097227 */ /* 0x000fc800078e00ff */
[----:B------:R-:W-:-:S04]  /*1250*/  IMAD.MOV R9, RZ, RZ, -R9 ;  /* 0x000000ffff097224 */ /* 0x000fc800078e0a09 */
[----:B------:R-:W-:Y:S02]  /*1260*/  IMAD R7, R4, R9, R7 ;  /* 0x0000000904077224 */ /* 0x000fe400078e0207 */
[----:B------:R-:W-:Y:S02]  /*1270*/  @!P0 IMAD.IADD R6, R6, 0x1, -R10 ;  /* 0x0000000106068824 */ /* 0x000fe400078e0a0a */
[C---:B------:R-:W-:Y:S01]  /*1280*/  IMAD.HI.U32 R12, R5.reuse, R8, RZ ;  /* 0x00000008050c7227 */ /* 0x040fe200078e00ff */
[----:B------:R-:W-:Y:S02]  /*1290*/  ISETP.GT.U32.AND P1, PT, R4, R7, PT ;  /* 0x000000070400720c */ /* 0x000fe40003f24070 */
[----:B------:R-:W-:Y:S01]  /*12a0*/  ISETP.GT.U32.AND P0, PT, R10, R6, PT ;  /* 0x000000060a00720c */ /* 0x000fe20003f04070 */
[----:B------:R-:W-:Y:S01]  /*12b0*/  IMAD.MOV R12, RZ, RZ, -R12 ;  /* 0x000000ffff0c7224 */ /* 0x000fe200078e0a0c */
[----:B------:R-:W-:Y:S02]  /*12c0*/  IABS R11, R29 ;  /* 0x0000001d000b7213 */ /* 0x000fe40000000000 */
[----:B---3--:R-:W-:Y:S01]  /*12d0*/  IABS R9, R21 ;  /* 0x0000001500097213 */ /* 0x008fe20000000000 */
[----:B------:R-:W-:Y:S01]  /*12e0*/  IMAD R12, R4, R12, R8 ;  /* 0x0000000c040c7224 */ /* 0x000fe200078e0208 */
[----:B------:R-:W3:Y:S01]  /*12f0*/  LDL.LU R29, [R1+0x30] ;  /* 0x00003000011d7983 */ /* 0x000ee20000300800 */
[----:B------:R-:W-:-:S04]  /*1300*/  IMAD.HI.U32 R0, R5, R11, RZ ;  /* 0x0000000b05007227 */ /* 0x000fc800078e00ff */
[----:B------:R-:W-:Y:S01]  /*1310*/  @!P1 IMAD.IADD R7, R7, 0x1, -R4 ;  /* 0x0000000107079824 */ /* 0x000fe200078e0a04 */
[----:B------:R-:W-:Y:S01]  /*1320*/  ISETP.GT.U32.AND P1, PT, R4, R12, PT ;  /* 0x0000000c0400720c */ /* 0x000fe20003f24070 */
[----:B------:R-:W-:Y:S01]  /*1330*/  @!P0 IMAD.IADD R6, R6, 0x1, -R10 ;  /* 0x0000000106068824 */ /* 0x000fe200078e0a0a */
[----:B------:R-:W-:Y:S01]  /*1340*/  IABS R8, R20 ;  /* 0x0000001400087213 */ /* 0x000fe20000000000 */
[----:B------:R-:W-:Y:S02]  /*1350*/  IMAD.MOV R0, RZ, RZ, -R0 ;  /* 0x000000ffff007224 */ /* 0x000fe400078e0a00 */
[----:B------:R-:W-:Y:S01]  /*1360*/  IMAD.MOV.U32 R20, RZ, RZ, R6 ;  /* 0x000000ffff147224 */ /* 0x000fe200078e0006 */
[----:B------:R-:W-:Y:S01]  /*1370*/  ISETP.GT.U32.AND P0, PT, R4, R7, PT ;  /* 0x000000070400720c */ /* 0x000fe20003f04070 */
[----:B------:R-:W-:-:S04]  /*1380*/  IMAD.HI.U32 R10, R5, R9, RZ ;  /* 0x00000009050a7227 */ /* 0x000fc800078e00ff */
[C---:B------:R-:W-:Y:S02]  /*1390*/  IMAD R0, R4.reuse, R0, R11 ;  /* 0x0000000004007224 */ /* 0x040fe400078e020b */
[----:B------:R-:W-:Y:S01]  /*13a0*/  @!P5 IMAD.MOV R20, RZ, RZ, -R20 ;  /* 0x000000ffff14d224 */ /* 0x000fe200078e0a14 */
[----:B------:R-:W-:Y:S01]  /*13b0*/  @!P6 LOP3.LUT R20, RZ, R2, RZ, 0x33, !PT ;  /* 0x00000002ff14e212 */ /* 0x000fe200078e33ff */
[----:B------:R-:W-:Y:S01]  /*13c0*/  IMAD.MOV R10, RZ, RZ, -R10 ;  /* 0x000000ffff0a7224 */ /* 0x000fe200078e0a0a */
[----:B------:R-:W-:Y:S01]  /*13d0*/  ISETP.GT.U32.AND P6, PT, R4, R0, PT ;  /* 0x000000000400720c */ /* 0x000fe20003fc4070 */
[----:B------:R-:W-:Y:S02]  /*13e0*/  @!P1 IMAD.IADD R12, R12, 0x1, -R4 ;  /* 0x000000010c0c9824 */ /* 0x000fe400078e0a04 */
[C---:B------:R-:W-:Y:S01]  /*13f0*/  IMAD R9, R4.reuse, R10, R9 ;  /* 0x0000000a04097224 */ /* 0x040fe200078e0209 */
[----:B------:R-:W-:Y:S01]  /*1400*/  ISETP.GE.AND P5, PT, R21, RZ, PT ;  /* 0x000000ff1500720c */ /* 0x000fe20003fa6270 */
[----:B------:R-:W-:Y:S01]  /*1410*/  IMAD.MOV.U32 R21, RZ, RZ, R22 ;  /* 0x000000ffff157224 */ /* 0x000fe200078e0016 */
[C---:B------:R-:W-:Y:S01]  /*1420*/  ISETP.GT.U32.AND P1, PT, R4.reuse, R12, PT ;  /* 0x0000000c0400720c */ /* 0x040fe20003f24070 */
[----:B------:R-:W-:Y:S01]  /*1430*/  @!P0 IMAD.IADD R7, R7, 0x1, -R4 ;  /* 0x0000000107078824 */ /* 0x000fe200078e0a04 */
[----:B------:R-:W-:-:S02]  /*1440*/  ISETP.GT.U32.AND P0, PT, R4, R9, PT ;  /* 0x000000090400720c */ /* 0x000fc40003f04070 */
[----:B------:R0:W-:Y:S03]  /*1450*/  STL [R1+0xd68], R21 ;  /* 0x000d681501007387 */ /* 0x0001e60000100800 */
[----:B------:R-:W-:Y:S01]  /*1460*/  @!P6 IMAD.IADD R0, R0, 0x1, -R4 ;  /* 0x000000010000e824 */ /* 0x000fe200078e0a04 */
[----:B------:R1:W-:Y:S01]  /*1470*/  STL [R1+0xd4], R20 ;  /* 0x0000d41401007387 */ /* 0x0003e20000100800 */
[----:B0-----:R-:W-:-:S03]  /*1480*/  IMAD.MOV.U32 R21, RZ, RZ, R7 ;  /* 0x000000ffff157224 */ /* 0x001fc600078e0007 */
[----:B------:R-:W-:Y:S01]  /*1490*/  ISETP.GT.U32.AND P6, PT, R4, R0, PT ;  /* 0x000000000400720c */ /* 0x000fe20003fc4070 */
[----:B------:R-:W-:Y:S02]  /*14a0*/  @!P4 IMAD.MOV R21, RZ, RZ, -R21 ;  /* 0x000000ffff15c224 */ /* 0x000fe400078e0a15 */
[----:B------:R-:W-:Y:S02]  /*14b0*/  @!P1 IMAD.IADD R12, R12, 0x1, -R4 ;  /* 0x000000010c0c9824 */ /* 0x000fe400078e0a04 */
[----:B------:R-:W-:-:S04]  /*14c0*/  IMAD.HI.U32 R6, R5, R8, RZ ;  /* 0x0000000805067227 */ /* 0x000fc800078e00ff */
[----:B------:R-:W-:Y:S02]  /*14d0*/  @!P0 IMAD.IADD R9, R9, 0x1, -R4 ;  /* 0x0000000109098824 */ /* 0x000fe400078e0a04 */
[----:B------:R-:W-:Y:S02]  /*14e0*/  IMAD.MOV R6, RZ, RZ, -R6 ;  /* 0x000000ffff067224 */ /* 0x000fe400078e0a06 */
[----:B------:R-:W-:Y:S01]  /*14f0*/  @!P6 IMAD.IADD R0, R0, 0x1, -R4 ;  /* 0x000000010000e824 */ /* 0x000fe200078e0a04 */
[C---:B------:R-:W-:Y:S01]  /*1500*/  ISETP.GT.U32.AND P0, PT, R4.reuse, R9, PT ;  /* 0x000000090400720c */ /* 0x040fe20003f04070 */
[----:B------:R-:W-:Y:S01]  /*1510*/  IMAD R6, R4, R6, R8 ;  /* 0x0000000604067224 */ /* 0x000fe200078e0208 */
[----:B----4-:R-:W-:Y:S01]  /*1520*/  IABS R8, R3 ;  /* 0x0000000300087213 */ /* 0x010fe20000000000 */
[----:B------:R-:W-:-:S10]  /*1530*/  @!P3 IMAD.MOV R12, RZ, RZ, -R12 ;  /* 0x000000ffff0cb224 */ /* 0x000fd400078e0a0c */
[----:B------:R-:W-:Y:S01]  /*1540*/  @!P0 IMAD.IADD R9, R9, 0x1, -R4 ;  /* 0x0000000109098824 */ /* 0x000fe200078e0a04 */
[----:B--2---:R-:W-:-:S05]  /*1550*/  IABS R2, R28 ;  /* 0x0000001c00027213 */ /* 0x004fca0000000000 */
[----:B------:R-:W-:-:S04]  /*1560*/  IMAD.MOV.U32 R10, RZ, RZ, R2 ;  /* 0x000000ffff0a7224 */ /* 0x000fc800078e0002 */
[----:B------:R-:W-:-:S04]  /*1570*/  IMAD.HI.U32 R11, R5, R10, RZ ;  /* 0x0000000a050b7227 */ /* 0x000fc800078e00ff */
[----:B------:R-:W-:Y:S02]  /*1580*/  IMAD.MOV R11, RZ, RZ, -R11 ;  /* 0x000000ffff0b7224 */ /* 0x000fe400078e0a0b */
[----:B------:R-:W-:Y:S02]  /*1590*/  IMAD.MOV.U32 R22, RZ, RZ, R15 ;  /* 0x000000ffff167224 */ /* 0x000fe400078e000f */
[C---:B------:R-:W-:Y:S01]  /*15a0*/  IMAD R10, R4.reuse, R11, R10 ;  /* 0x0000000b040a7224 */ /* 0x040fe200078e020a */
[----:B------:R-:W2:Y:S04]  /*15b0*/  LDL.LU R15, [R1+0x34] ;  /* 0x00003400010f7983 */ /* 0x000ea80000300800 */
[----:B-1----:R-:W4:Y:S01]  /*15c0*/  LDL.LU R20, [R1+0x38] ;  /* 0x0000380001147983 */ /* 0x002f220000300800 */
[----:B------:R-:W-:-:S03]  /*15d0*/  ISETP.GT.U32.AND P1, PT, R4, R10, PT ;  /* 0x0000000a0400720c */ /* 0x000fc60003f24070 */
[----:B------:R0:W-:Y:S04]  /*15e0*/  STL [R1+0xcc], R21 ;  /* 0x0000cc1501007387 */ /* 0x0001e80000100800 */
[----:B0-----:R-:W2:Y:S04]  /*15f0*/  LDL.LU R21, [R1+0xd68] ;  /* 0x000d680001157983 */ /* 0x001ea80000300800 */
[----:B------:R-:W2:Y:S02]  /*1600*/  LDL.LU R11, [R1+0x24] ;  /* 0x00002400010b7983 */ /* 0x000ea40000300800 */
[----:B------:R-:W-:Y:S01]  /*1610*/  @!P1 IMAD.IADD R10, R10, 0x1, -R4 ;  /* 0x000000010a0a9824 */ /* 0x000fe200078e0a04 */
[----:B------:R-:W-:Y:S01]  /*1620*/  ISETP.GE.AND P1, PT, R3, RZ, PT ;  /* 0x000000ff0300720c */ /* 0x000fe20003f26270 */
[----:B------:R-:W-:-:S04]  /*1630*/  IMAD.MOV.U32 R3, RZ, RZ, R0 ;  /* 0x000000ffff037224 */ /* 0x000fc800078e0000 */
[----:B------:R-:W-:Y:S01]  /*1640*/  @!P2 IMAD.MOV R3, RZ, RZ, -R3 ;  /* 0x000000ffff03a224 */ /* 0x000fe200078e0a03 */
[----:B------:R-:W-:Y:S01]  /*1650*/  STL [R1+0xc8], R12 ;  /* 0x0000c80c01007387 */ /* 0x000fe20000100800 */
[----:B------:R-:W-:-:S03]  /*1660*/  ISETP.GE.AND P0, PT, R28, RZ, PT ;  /* 0x000000ff1c00720c */ /* 0x000fc60003f06270 */
[----:B------:R0:W-:Y:S04]  /*1670*/  STL [R1+0xc4], R3 ;  /* 0x0000c40301007387 */ /* 0x0001e80000100800 */
[----:B------:R-:W2:Y:S01]  /*1680*/  LDL.LU R28, [R1+0x3c] ;  /* 0x00003c00011c7983 */ /* 0x000ea20000300800 */
[----:B------:R-:W-:Y:S01]  /*1690*/  IMAD.HI.U32 R7, R5, R8, RZ ;  /* 0x0000000805077227 */ /* 0x000fe200078e00ff */
[----:B------:R-:W-:-:S03]  /*16a0*/  ISETP.GT.U32.AND P4, PT, R4, R6, PT ;  /* 0x000000060400720c */ /* 0x000fc60003f84070 */
[----:B------:R-:W-:-:S04]  /*16b0*/  IMAD.MOV R7, RZ, RZ, -R7 ;  /* 0x000000ffff077224 */ /* 0x000fc800078e0a07 */
[----:B------:R-:W-:-:S05]  /*16c0*/  IMAD R7, R4, R7, R8 ;  /* 0x0000000704077224 */ /* 0x000fca00078e0208 */
[----:B------:R-:W-:Y:S01]  /*16d0*/  ISETP.GT.U32.AND P6, PT, R4, R7, PT ;  /* 0x000000070400720c */ /* 0x000fe20003fc4070 */
[----:B------:R-:W-:Y:S01]  /*16e0*/  @!P4 IMAD.IADD R6, R6, 0x1, -R4 ;  /* 0x000000010606c824 */ /* 0x000fe200078e0a04 */
[----:B---3--:R-:W-:-:S04]  /*16f0*/  IABS R2, R29 ;  /* 0x0000001d00027213 */ /* 0x008fc80000000000 */
[C---:B------:R-:W-:Y:S01]  /*1700*/  ISETP.GT.U32.AND P3, PT, R4.reuse, R6, PT ;  /* 0x000000060400720c */ /* 0x040fe20003f64070 */
[----:B------:R-:W-:Y:S01]  /*1710*/  IMAD.HI.U32 R8, R5, R2, RZ ;  /* 0x0000000205087227 */ /* 0x000fe200078e00ff */
[----:B------:R-:W-:-:S05]  /*1720*/  ISETP.GT.U32.AND P2, PT, R4, R10, PT ;  /* 0x0000000a0400720c */ /* 0x000fca0003f44070 */
[----:B------:R-:W-:Y:S02]  /*1730*/  @!P6 IMAD.IADD R7, R7, 0x1, -R4 ;  /* 0x000000010707e824 */ /* 0x000fe400078e0a04 */
[----:B------:R-:W-:-:S03]  /*1740*/  IMAD.MOV R8, RZ, RZ, -R8 ;  /* 0x000000ffff087224 */ /* 0x000fc600078e0a08 */
[----:B------:R-:W-:Y:S01]  /*1750*/  ISETP.GT.U32.AND P6, PT, R4, R7, PT ;  /* 0x000000070400720c */ /* 0x000fe20003fc4070 */
[----:B------:R-:W-:Y:S02]  /*1760*/  @!P3 IMAD.IADD R6, R6, 0x1, -R4 ;  /* 0x000000010606b824 */ /* 0x000fe400078e0a04 */
[----:B------:R-:W-:Y:S02]  /*1770*/  IMAD R2, R4, R8, R2 ;  /* 0x0000000804027224 */ /* 0x000fe400078e0202 */
[----:B0-----:R-:W-:Y:S02]  /*1780*/  IMAD.MOV.U32 R3, RZ, RZ, R6 ;  /* 0x000000ffff037224 */ /* 0x001fe400078e0006 */
[----:B------:R-:W-:Y:S01]  /*1790*/  @!P5 IMAD.MOV R9, RZ, RZ, -R9 ;  /* 0x000000ffff09d224 */ /* 0x000fe200078e0a09 */
[----:B------:R-:W-:Y:S01]  /*17a0*/  ISETP.GE.AND P5, PT, R29, RZ, PT ;  /* 0x000000ff1d00720c */ /* 0x000fe20003fa6270 */
[--C-:B------:R-:W-:Y:S01]  /*17b0*/  @!P2 IMAD.IADD R10, R10, 0x1, -R4.reuse ;  /* 0x000000010a0aa824 */ /* 0x100fe200078e0a04 */
[----:B------:R-:W3:Y:S03]  /*17c0*/  LDL.LU R29, [R1+0x48] ;  /* 0x00004800011d7983 */ /* 0x000ee60000300800 */
[----:B------:R-:W-:Y:S01]  /*17d0*/  @!P6 IMAD.IADD R7, R7, 0x1, -R4 ;  /* 0x000000010707e824 */ /* 0x000fe200078e0a04 */
[----:B------:R-:W-:Y:S01]  /*17e0*/  STL [R1+0xc0], R9 ;  /* 0x0000c00901007387 */ /* 0x000fe20000100800 */
[----:B----4-:R-:W-:-:S02]  /*17f0*/  IABS R0, R20 ;  /* 0x0000001400007213 */ /* 0x010fc40000000000 */
[----:B------:R-:W-:Y:S02]  /*1800*/  ISETP.GE.AND P2, PT, R20, RZ, PT ;  /* 0x000000ff1400720c */ /* 0x000fe40003f46270 */
[----:B--2---:R-:W-:Y:S02]  /*1810*/  ISETP.GE.AND P4, PT, R11, RZ, PT ;  /* 0x000000ff0b00720c */ /* 0x004fe40003f86270 */
[----:B------:R-:W-:-:S05]  /*1820*/  IABS R11, R15 ;  /* 0x0000000f000b7213 */ /* 0x000fca0000000000 */
[----:B------:R-:W-:-:S04]  /*1830*/  IMAD.HI.U32 R8, R5, R11, RZ ;  /* 0x0000000b05087227 */ /* 0x000fc800078e00ff */
[----:B------:R-:W-:Y:S02]  /*1840*/  IMAD.MOV R8, RZ, RZ, -R8 ;  /* 0x000000ffff087224 */ /* 0x000fe400078e0a08 */
[----:B------:R-:W-:Y:S01]  /*1850*/  @!P4 IMAD.MOV R3, RZ, RZ, -R3 ;  /* 0x000000ffff03c224 */ /* 0x000fe200078e0a03 */
[----:B------:R-:W-:Y:S01]  /*1860*/  ISETP.GE.AND P4, PT, R15, RZ, PT ;  /* 0x000000ff0f00720c */ /* 0x000fe20003f86270 */
[----:B------:R-:W-:Y:S01]  /*1870*/  IMAD.MOV.U32 R20, RZ, RZ, R21 ;  /* 0x000000ffff147224 */ /* 0x000fe200078e0015 */
[----:B------:R-:W2:Y:S01]  /*1880*/  LDL.LU R15, [R1+0x40] ;  /* 0x00004000010f7983 */ /* 0x000ea20000300800 */
[----:B------:R-:W-:Y:S02]  /*1890*/  IMAD R11, R4, R8, R11 ;  /* 0x00000008040b7224 */ /* 0x000fe400078e020b */
[----:B------:R-:W-:Y:S01]  /*18a0*/  IMAD.MOV.U32 R21, RZ, RZ, R22 ;  /* 0x000000ffff157224 */ /* 0x000fe200078e0016 */
[----:B------:R0:W-:Y:S01]  /*18b0*/  STL [R1+0xbc], R3 ;  /* 0x0000bc0301007387 */ /* 0x0001e20000100800 */
[----:B------:R-:W-:-:S02]  /*18c0*/  IMAD.MOV.U32 R22, RZ, RZ, R23 ;  /* 0x000000ffff167224 */ /* 0x000fc400078e0017 */
[----:B------:R-:W-:Y:S02]  /*18d0*/  IMAD.MOV.U32 R8, RZ, RZ, R10 ;  /* 0x000000ffff087224 */ /* 0x000fe400078e000a */
[----:B------:R-:W-:Y:S02]  /*18e0*/  IMAD.MOV.U32 R23, RZ, RZ, R24 ;  /* 0x000000ffff177224 */ /* 0x000fe400078e0018 */
[----:B------:R-:W-:Y:S02]  /*18f0*/  IMAD.MOV.U32 R24, RZ, RZ, R26 ;  /* 0x000000ffff187224 */ /* 0x000fe400078e001a */
[----:B0-----:R-:W-:Y:S02]  /*1900*/  IMAD.MOV.U32 R3, RZ, RZ, R7 ;  /* 0x000000ffff037224 */ /* 0x001fe400078e0007 */
[----:B------:R-:W-:Y:S01]  /*1910*/  IMAD.MOV.U32 R26, RZ, RZ, R16 ;  /* 0x000000ffff1a7224 */ /* 0x000fe200078e0010 */
[----:B------:R-:W-:Y:S01]  /*1920*/  IABS R9, R28 ;  /* 0x0000001c00097213 */ /* 0x000fe20000000000 */
[----:B------:R-:W-:Y:S01]  /*1930*/  @!P0 IMAD.MOV R8, RZ, RZ, -R8 ;  /* 0x000000ffff088224 */ /* 0x000fe200078e0a08 */
[----:B------:R-:W4:Y:S01]  /*1940*/  LDL R16, [R1+0x4c] ;  /* 0x00004c0001107983 */ /* 0x000f220000100800 */
[----:B------:R-:W-:Y:S01]  /*1950*/  ISETP.GE.AND P0, PT, R28, RZ, PT ;  /* 0x000000ff1c00720c */ /* 0x000fe20003f06270 */
[----:B------:R-:W-:-:S02]  /*1960*/  @!P1 IMAD.MOV R3, RZ, RZ, -R3 ;  /* 0x000000ffff039224 */ /* 0x000fc400078e0a03 */
[----:B------:R-:W-:Y:S01]  /*1970*/  IMAD.MOV.U32 R28, RZ, RZ, R20 ;  /* 0x000000ffff1c7224 */ /* 0x000fe200078e0014 */
[----:B------:R-:W-:Y:S04]  /*1980*/  STL [R1+0xb8], R8 ;  /* 0x0000b80801007387 */ /* 0x000fe80000100800 */
[----:B------:R-:W-:Y:S04]  /*1990*/  STL [R1+0xb4], R3 ;  /* 0x0000b40301007387 */ /* 0x000fe80000100800 */
[----:B------:R0:W-:Y:S04]  /*19a0*/  STL [R1+0xd64], R28 ;  /* 0x000d641c01007387 */ /* 0x0001e80000100800 */
[----:B0-----:R-:W4:Y:S01]  /*19b0*/  LDL.LU R28, [R1+0x44] ;  /* 0x00004400011c7983 */ /* 0x001f220000300800 */
[----:B------:R-:W-:-:S02]  /*19c0*/  ISETP.GT.U32.AND P6, PT, R4, R11, PT ;  /* 0x0000000b0400720c */ /* 0x000fc40003fc4070 */
[----:B------:R-:W-:Y:S01]  /*19d0*/  ISETP.GT.U32.AND P3, PT, R4, R2, PT ;  /* 0x000000020400720c */ /* 0x000fe20003f64070 */
[----:B------:R-:W-:Y:S01]  /*19e0*/  IMAD.HI.U32 R7, R5, R9, RZ ;  /* 0x0000000905077227 */ /* 0x000fe200078e00ff */
[----:B------:R-:W4:Y:S09]  /*19f0*/  LDL R12, [R1+0x50] ;  /* 0x00005000010c7983 */ /* 0x000f320000100800 */
[----:B------:R-:W-:-:S05]  /*1a00*/  @!P6 IMAD.IADD R11, R11, 0x1, -R4 ;  /* 0x000000010b0be824 */ /* 0x000fca00078e0a04 */
[----:B------:R-:W-:Y:S01]  /*1a10*/  ISETP.GT.U32.AND P6, PT, R4, R11, PT ;  /* 0x0000000b0400720c */ /* 0x000fe20003fc4070 */
[----:B------:R-:W-:Y:S02]  /*1a20*/  IMAD.MOV R7, RZ, RZ, -R7 ;  /* 0x000000ffff077224 */ /* 0x000fe400078e0a07 */
[----:B------:R-:W-:Y:S02]  /*1a30*/  @!P3 IMAD.IADD R2, R2, 0x1, -R4 ;  /* 0x000000010202b824 */ /* 0x000fe400078e0a04 */
[C---:B------:R-:W-:Y:S02]  /*1a40*/  IMAD R9, R4.reuse, R7, R9 ;  /* 0x0000000704097224 */ /* 0x040fe400078e0209 */
[----:B------:R-:W-:Y:S01]  /*1a50*/  IMAD.HI.U32 R6, R5, R0, RZ ;  /* 0x0000000005067227 */ /* 0x000fe200078e00ff */
[----:B------:R-:W-:-:S05]  /*1a60*/  ISETP.GT.U32.AND P3, PT, R4, R2, PT ;  /* 0x000000020400720c */ /* 0x000fca0003f64070 */
[----:B------:R-:W-:Y:S01]  /*1a70*/  @!P6 IMAD.IADD R11, R11, 0x1, -R4 ;  /* 0x000000010b0be824 */ /* 0x000fe200078e0a04 */
[----:B------:R-:W-:Y:S01]  /*1a80*/  ISETP.GT.U32.AND P6, PT, R4, R9, PT ;  /* 0x000000090400720c */ /* 0x000fe20003fc4070 */
[----:B------:R-:W-:-:S04]  /*1a90*/  IMAD.MOV R6, RZ, RZ, -R6 ;  /* 0x000000ffff067224 */ /* 0x000fc800078e0a06 */
[----:B------:R-:W-:Y:S01]  /*1aa0*/  IMAD R0, R4, R6, R0 ;  /* 0x0000000604007224 */ /* 0x000fe200078e0200 */
[----:B---3--:R-:W-:Y:S01]  /*1ab0*/  IABS R6, R29 ;  /* 0x0000001d00067213 */ /* 0x008fe20000000000 */
[----:B------:R-:W-:-:S03]  /*1ac0*/  @!P3 IMAD.IADD R2, R2, 0x1, -R4 ;  /* 0x000000010202b824 */ /* 0x000fc600078e0a04 */
[----:B------:R-:W-:Y:S01]  /*1ad0*/  ISETP.GT.U32.AND P3, PT, R4, R0, PT ;  /* 0x000000000400720c */ /* 0x000fe20003f64070 */
[----:B------:R-:W-:-:S04]  /*1ae0*/  IMAD.HI.U32 R7, R5, R6, RZ ;  /* 0x0000000605077227 */ /* 0x000fc800078e00ff */
[----:B------:R-:W-:Y:S02]  /*1af0*/  @!P6 IMAD.IADD R9, R9, 0x1, -R4 ;  /* 0x000000010909e824 */ /* 0x000fe400078e0a04 */
[----:B------:R-:W-:Y:S02]  /*1b00*/  IMAD.MOV.U32 R20, RZ, RZ, R22 ;  /* 0x000000ffff147224 */ /* 0x000fe400078e0016 */
[----:B------:R-:W-:Y:S01]  /*1b10*/  IMAD.MOV.U32 R22, RZ, RZ, R26 ;  /* 0x000000ffff167224 */ /* 0x000fe200078e001a */
[----:B------:R-:W-:Y:S01]  /*1b20*/  ISETP.GT.U32.AND P6, PT, R4, R9, PT ;  /* 0x000000090400720c */ /* 0x000fe20003fc4070 */
[----:B------:R-:W-:Y:S02]  /*1b30*/  IMAD.MOV.U32 R26, RZ, RZ, R13 ;  /* 0x000000ffff1a7224 */ /* 0x000fe400078e000d */
[----:B------:R-:W-:Y:S02]  /*1b40*/  IMAD.MOV R7, RZ, RZ, -R7 ;  /* 0x000000ffff077224 */ /* 0x000fe400078e0a07 */
[----:B------:R-:W-:-:S02]  /*1b50*/  IMAD.MOV.U32 R3, RZ, RZ, R21 ;  /* 0x000000ffff037224 */ /* 0x000fc400078e0015 */
[----:B------:R-:W-:Y:S02]  /*1b60*/  IMAD R6, R4, R7, R6 ;  /* 0x0000000704067224 */ /* 0x000fe400078e0206 */
[----:B------:R-:W-:Y:S02]  /*1b70*/  IMAD.MOV.U32 R21, RZ, RZ, R27 ;  /* 0x000000ffff157224 */ /* 0x000fe400078e001b */
[----:B------:R-:W-:Y:S02]  /*1b80*/  IMAD.MOV.U32 R27, RZ, RZ, R14 ;  /* 0x000000ffff1b7224 */ /* 0x000fe400078e000e */
[--C-:B------:R-:W-:Y:S02]  /*1b90*/  @!P3 IMAD.IADD R0, R0, 0x1, -R4.reuse ;  /* 0x000000010000b824 */ /* 0x100fe400078e0a04 */
[----:B------:R-:W-:Y:S01]  /*1ba0*/  @!P4 IMAD.MOV R11, RZ, RZ, -R11 ;  /* 0x000000ffff0bc224 */ /* 0x000fe200078e0a0b */
[C---:B------:R-:W-:Y:S01]  /*1bb0*/  ISETP.GT.U32.AND P4, PT, R4.reuse, R6, PT ;  /* 0x000000060400720c */ /* 0x040fe20003f84070 */
[----:B------:R-:W-:Y:S01]  /*1bc0*/  @!P6 IMAD.IADD R9, R9, 0x1, -R4 ;  /* 0x000000010909e824 */ /* 0x000fe200078e0a04 */
[----:B------:R-:W-:Y:S01]  /*1bd0*/  ISETP.GT.U32.AND P3, PT, R4, R0, PT ;  /* 0x000000000400720c */ /* 0x000fe20003f64070 */
[----:B------:R-:W-:-:S10]  /*1be0*/  @!P5 IMAD.MOV R2, RZ, RZ, -R2 ;  /* 0x000000ffff02d224 */ /* 0x000fd400078e0a02 */
[--C-:B------:R-:W-:Y:S02]  /*1bf0*/  @!P4 IMAD.IADD R6, R6, 0x1, -R4.reuse ;  /* 0x000000010606c824 */ /* 0x100fe400078e0a04 */
[----:B------:R-:W-:-:S04]  /*1c00*/  @!P3 IMAD.IADD R0, R0, 0x1, -R4 ;  /* 0x000000010000b824 */ /* 0x000fc800078e0a04 */
[----:B------:R-:W-:Y:S01]  /*1c10*/  @!P2 IMAD.MOV R0, RZ, RZ, -R0 ;  /* 0x000000ffff00a224 */ /* 0x000fe200078e0a00 */
[----:B--2---:R-:W-:Y:S02]  /*1c20*/  ISETP.GE.AND P1, PT, R15, RZ, PT ;  /* 0x000000ff0f00720c */ /* 0x004fe40003f26270 */
[----:B------:R-:W-:Y:S02]  /*1c30*/  IABS R15, R15 ;  /* 0x0000000f000f7213 */ /* 0x000fe40000000000 */
[----:B----4-:R-:W-:-:S05]  /*1c40*/  IABS R8, R16 ;  /* 0x0000001000087213 */ /* 0x010fca0000000000 */
[----:B------:R-:W-:-:S04]  /*1c50*/  IMAD.HI.U32 R13, R5, R8, RZ ;  /* 0x00000008050d7227 */ /* 0x000fc800078e00ff */
[----:B------:R-:W-:Y:S02]  /*1c60*/  IMAD.MOV R13, RZ, RZ, -R13 ;  /* 0x000000ffff0d7224 */ /* 0x000fe400078e0a0d */
[----:B------:R-:W-:-:S04]  /*1c70*/  IMAD.HI.U32 R14, R5, R15, RZ ;  /* 0x0000000f050e7227 */ /* 0x000fc800078e00ff */
[----:B------:R-:W-:Y:S01]  /*1c80*/  IMAD R8, R4, R13, R8 ;  /* 0x0000000d04087224 */ /* 0x000fe200078e0208 */
[----:B------:R-:W-:Y:S01]  /*1c90*/  IABS R10, R28 ;  /* 0x0000001c000a7213 */ /* 0x000fe20000000000 */
[----:B------:R-:W-:-:S04]  /*1ca0*/  IMAD.MOV R14, RZ, RZ, -R14 ;  /* 0x000000ffff0e7224 */ /* 0x000fc800078e0a0e */
[----:B------:R-:W-:Y:S01]  /*1cb0*/  IMAD.HI.U32 R16, R5, R10, RZ ;  /* 0x0000000a05107227 */ /* 0x000fe200078e00ff */
[----:B------:R-:W-:-:S03]  /*1cc0*/  ISETP.GT.U32.AND P6, PT, R4, R8, PT ;  /* 0x000000080400720c */ /* 0x000fc60003fc4070 */
[----:B------:R-:W-:Y:S02]  /*1cd0*/  IMAD.MOV R16, RZ, RZ, -R16 ;  /* 0x000000ffff107224 */ /* 0x000fe400078e0a10 */
[C---:B------:R-:W-:Y:S02]  /*1ce0*/  IMAD R14, R4.reuse, R14, R15 ;  /* 0x0000000e040e7224 */ /* 0x040fe400078e020f */
[----:B------:R-:W-:Y:S01]  /*1cf0*/  IMAD R10, R4, R16, R10 ;  /* 0x00000010040a7224 */ /* 0x000fe200078e020a */
[----:B------:R-:W2:Y:S01]  /*1d00*/  LDL.LU R15, [R1+0x7c] ;  /* 0x00007c00010f7983 */ /* 0x000ea20000300800 */
[----:B------:R-:W-:-:S03]  /*1d10*/  IMAD.MOV.U32 R16, RZ, RZ, R28 ;  /* 0x000000ffff107224 */ /* 0x000fc600078e001c */
[----:B------:R-:W3:Y:S04]  /*1d20*/  LDL.LU R28, [R1+0xd64] ;  /* 0x000d6400011c7983 */ /* 0x000ee80000300800 */
[----:B------:R-:W4:Y:S01]  /*1d30*/  LDL.LU R13, [R1+0x54] ;  /* 0x00005400010d7983 */ /* 0x000f220000300800 */
[----:B------:R-:W-:Y:S01]  /*1d40*/  @!P6 IMAD.IADD R8, R8, 0x1, -R4 ;  /* 0x000000010808e824 */ /* 0x000fe200078e0a04 */
[C---:B------:R-:W-:Y:S02]  /*1d50*/  ISETP.GT.U32.AND P6, PT, R4.reuse, R6, PT ;  /* 0x000000060400720c */ /* 0x040fe40003fc4070 */
[----:B------:R-:W-:Y:S01]  /*1d60*/  ISETP.GT.U32.AND P3, PT, R4, R14, PT ;  /* 0x0000000e0400720c */ /* 0x000fe20003f64070 */
[----:B------:R0:W-:Y:S01]  /*1d70*/  STL [R1+0xa4], R2 ;  /* 0x0000a40201007387 */ /* 0x0001e20000100800 */
[----:B------:R-:W-:-:S03]  /*1d80*/  ISETP.GE.AND P2, PT, R16, RZ, PT ;  /* 0x000000ff1000720c */ /* 0x000fc60003f46270 */
[----:B------:R1:W-:Y:S04]  /*1d90*/  STL [R1+0xa0], R11 ;  /* 0x0000a00b01007387 */ /* 0x0003e80000100800 */
[----:B------:R-:W-:Y:S01]  /*1da0*/  STL [R1+0x9c], R0 ;  /* 0x00009c0001007387 */ /* 0x000fe20000100800 */
[----:B0-----:R-:W-:-:S03]  /*1db0*/  IMAD.MOV.U32 R2, RZ, RZ, R9 ;  /* 0x000000ffff027224 */ /* 0x001fc600078e0009 */
[----:B-1----:R-:W2:Y:S01]  /*1dc0*/  LDL.LU R11, [R1+0x4c] ;  /* 0x00004c00010b7983 */ /* 0x002ea20000300800 */
[----:B------:R-:W-:-:S03]  /*1dd0*/  @!P0 IMAD.MOV R2, RZ, RZ, -R2 ;  /* 0x000000ffff028224 */ /* 0x000fc600078e0a02 */
[----:B------:R-:W2:Y:S01]  /*1de0*/  LDL.LU R16, [R1+0x64] ;  /* 0x0000640001107983 */ /* 0x000ea20000300800 */
[--C-:B------:R-:W-:Y:S02]  /*1df0*/  @!P6 IMAD.IADD R6, R6, 0x1, -R4.reuse ;  /* 0x000000010606e824 */ /* 0x100fe400078e0a04 */
[----:B------:R-:W-:Y:S01]  /*1e00*/  @!P3 IMAD.IADD R14, R14, 0x1, -R4 ;  /* 0x000000010e0eb824 */ /* 0x000fe200078e0a04 */
[----:B------:R-:W-:Y:S02]  /*1e10*/  ISETP.GE.AND P3, PT, R29, RZ, PT ;  /* 0x000000ff1d00720c */ /* 0x000fe40003f66270 */
[----:B------:R-:W3:Y:S04]  /*1e20*/  LDL.LU R29, [R1+0x68] ;  /* 0x00006800011d7983 */ /* 0x000ee80000300800 */
[----:B------:R-:W-:Y:S04]  /*1e30*/  STL [R1+0x98], R2 ;  /* 0x0000980201007387 */ /* 0x000fe80000100800 */
[----:B------:R0:W-:Y:S04]  /*1e40*/  STL [R1+0xd60], R6 ;  /* 0x000d600601007387 */ /* 0x0001e80000100800 */
[----:B0-----:R-:W3:Y:S01]  /*1e50*/  LDL.LU R6, [R1+0x50] ;  /* 0x0000500001067983 */ /* 0x001ee20000300800 */
[----:B------:R-:W-:-:S02]  /*1e60*/  ISETP.GT.U32.AND P5, PT, R4, R10, PT ;  /* 0x0000000a0400720c */ /* 0x000fc40003fa4070 */
[----:B------:R-:W-:-:S05]  /*1e70*/  IABS R12, R12 ;  /* 0x0000000c000c7213 */ /* 0x000fca0000000000 */
[----:B------:R-:W-:-:S06]  /*1e80*/  IMAD.HI.U32 R7, R5, R12, RZ ;  /* 0x0000000c05077227 */ /* 0x000fcc00078e00ff */
[----:B------:R-:W-:Y:S01]  /*1e90*/  @!P5 IMAD.IADD R10, R10, 0x1, -R4 ;  /* 0x000000010a0ad824 */ /* 0x000fe200078e0a04 */
[----:B------:R-:W-:Y:S01]  /*1ea0*/  ISETP.GT.U32.AND P5, PT, R4, R14, PT ;  /* 0x0000000e0400720c */ /* 0x000fe20003fa4070 */
[----:B------:R-:W-:-:S04]  /*1eb0*/  IMAD.MOV R7, RZ, RZ, -R7 ;  /* 0x000000ffff077224 */ /* 0x000fc800078e0a07 */
[----:B------:R-:W-:Y:S01]  /*1ec0*/  IMAD R12, R4, R7, R12 ;  /* 0x00000007040c7224 */ /* 0x000fe200078e020c */
[----:B------:R-:W-:-:S07]  /*1ed0*/  IABS R2, R3 ;  /* 0x0000000300027213 */ /* 0x000fce0000000000 */
[----:B------:R-:W-:Y:S01]  /*1ee0*/  @!P5 IMAD.IADD R14, R14, 0x1, -R4 ;  /* 0x000000010e0ed824 */ /* 0x000fe200078e0a04 */
[C---:B------:R-:W-:Y:S02]  /*1ef0*/  ISETP.GT.U32.AND P5, PT, R4.reuse, R12, PT ;  /* 0x0000000c0400720c */ /* 0x040fe40003fa4070 */
[C---:B------:R-:W-:Y:S02]  /*1f00*/  ISETP.GT.U32.AND P4, PT, R4.reuse, R10, PT ;  /* 0x0000000a0400720c */ /* 0x040fe40003f84070 */
[----:B------:R-:W-:-:S09]  /*1f10*/  ISETP.GT.U32.AND P0, PT, R4, R8, PT ;  /* 0x000000080400720c */ /* 0x000fd20003f04070 */
[--C-:B------:R-:W-:Y:S02]  /*1f20*/  @!P5 IMAD.IADD R12, R12, 0x1, -R4.reuse ;  /* 0x000000010c0cd824 */ /* 0x100fe400078e0a04 */
[--C-:B------:R-:W-:Y:S02]  /*1f30*/  @!P4 IMAD.IADD R10, R10, 0x1, -R4.reuse ;  /* 0x000000010a0ac824 */ /* 0x100fe400078e0a04 */
[----:B------:R-:W-:Y:S01]  /*1f40*/  @!P0 IMAD.IADD R8, R8, 0x1, -R4 ;  /* 0x0000000108088824 */ /* 0x000fe200078e0a04 */
[----:B----4-:R-:W-:-:S05]  /*1f50*/  IABS R0, R13 ;  /* 0x0000000d00007213 */ /* 0x010fca0000000000 */
[----:B------:R-:W-:-:S04]  /*1f60*/  IMAD.HI.U32 R9, R5, R0, RZ ;  /* 0x0000000005097227 */ /* 0x000fc800078e00ff */
[----:B------:R-:W-:-:S04]  /*1f70*/  IMAD.MOV R9, RZ, RZ, -R9 ;  /* 0x000000ffff097224 */ /* 0x000fc800078e0a09 */
[----:B------:R-:W-:Y:S02]  /*1f80*/  IMAD R0, R4, R9, R0 ;  /* 0x0000000904007224 */ /* 0x000fe400078e0200 */
[----:B------:R-:W-:Y:S01]  /*1f90*/  IMAD.HI.U32 R9, R5, R2, RZ ;  /* 0x0000000205097227 */ /* 0x000fe200078e00ff */
[----:B------:R-:W-:-:S03]  /*1fa0*/  ISETP.GE.AND P5, PT, R13, RZ, PT ;  /* 0x000000ff0d00720c */ /* 0x000fc60003fa6270 */
[----:B------:R-:W-:Y:S01]  /*1fb0*/  IMAD.MOV R9, RZ, RZ, -R9 ;  /* 0x000000ffff097224 */ /* 0x000fe200078e0a09 */
[----:B--2---:R-:W-:-:S03]  /*1fc0*/  IABS R13, R16 ;  /* 0x00000010000d7213 */ /* 0x004fc60000000000 */
[----:B------:R-:W-:Y:S02]  /*1fd0*/  IMAD R2, R4, R9, R2 ;  /* 0x0000000904027224 */ /* 0x000fe400078e0202 */
[----:B------:R-:W-:Y:S02]  /*1fe0*/  IMAD.MOV.U32 R9, RZ, RZ, R13 ;  /* 0x000000ffff097224 */ /* 0x000fe400078e000d */
[----:B------:R-:W-:Y:S02]  /*1ff0*/  IMAD.MOV.U32 R13, RZ, RZ, R3 ;  /* 0x000000ffff0d7224 */ /* 0x000fe400078e0003 */
[----:B------:R-:W-:-:S04]  /*2000*/  IMAD.MOV.U32 R3, RZ, RZ, R14 ;  /* 0x000000ffff037224 */ /* 0x000fc800078e000e */
[----:B------:R-:W-:Y:S01]  /*2010*/  @!P1 IMAD.MOV R3, RZ, RZ, -R3 ;  /* 0x000000ffff039224 */ /* 0x000fe200078e0a03 */
[----:B---3--:R-:W-:Y:S01]  /*2020*/  IABS R7, R28 ;  /* 0x0000001c00077213 */ /* 0x008fe20000000000 */
[----:B------:R-:W-:Y:S01]  /*2030*/  IMAD.MOV.U32 R14, RZ, RZ, R28 ;  /* 0x000000ffff0e7224 */ /* 0x000fe200078e001c */
[----:B------:R-:W-:Y:S01]  /*2040*/  ISETP.GE.AND P0, PT, R6, RZ, PT ;  /* 0x000000ff0600720c */ /* 0x000fe20003f06270 */
[----:B------:R-:W-:Y:S01]  /*2050*/  IMAD.MOV.U32 R6, RZ, RZ, R10 ;  /* 0x000000ffff067224 */ /* 0x000fe200078e000a */
[----:B------:R0:W-:Y:S03]  /*2060*/  STL [R1+0x94], R3 ;  /* 0x0000940301007387 */ /* 0x0001e60000100800 */
[----:B------:R-:W-:Y:S01]  /*2070*/  @!P2 IMAD.MOV R6, RZ, RZ, -R6 ;  /* 0x000000ffff06a224 */ /* 0x000fe200078e0a06 */
[----:B0-----:R-:W2:Y:S04]  /*2080*/  LDL.LU R3, [R1+0x6c] ;  /* 0x00006c0001037983 */ /* 0x001ea80000300800 */
[----:B------:R-:W3:Y:S04]  /*2090*/  LDL.LU R28, [R1+0x70] ;  /* 0x00007000011c7983 */ /* 0x000ee80000300800 */
[----:B------:R0:W-:Y:S04]  /*20a0*/  STL [R1+0x90], R6 ;  /* 0x0000900601007387 */ /* 0x0001e80000100800 */
[----:B0-----:R-:W4:Y:S01]  /*20b0*/  LDL.LU R6, [R1+0xd60] ;  /* 0x000d600001067983 */ /* 0x001f220000300800 */
[----:B------:R-:W-:-:S02]  /*20c0*/  ISETP.GT.U32.AND P6, PT, R4, R0, PT ;  /* 0x000000000400720c */ /* 0x000fc40003fc4070 */
[----:B------:R-:W-:Y:S01]  /*20d0*/  ISETP.GE.AND P4, PT, R11, RZ, PT ;  /* 0x000000ff0b00720c */ /* 0x000fe20003f86270 */
[----:B------:R-:W-:Y:S01]  /*20e0*/  IMAD.HI.U32 R11, R5, R7, RZ ;  /* 0x00000007050b7227 */ /* 0x000fe200078e00ff */
[----:B------:R-:W-:-:S03]  /*20f0*/  ISETP.GT.U32.AND P1, PT, R4, R12, PT ;  /* 0x0000000c0400720c */ /* 0x000fc60003f24070 */
[----:B------:R-:W-:-:S06]  /*2100*/  IMAD.HI.U32 R10, R5, R9, RZ ;  /* 0x00000009050a7227 */ /* 0x000fcc00078e00ff */
[----:B------:R-:W-:Y:S02]  /*2110*/  @!P6 IMAD.IADD R0, R0, 0x1, -R4 ;  /* 0x000000010000e824 */ /* 0x000fe400078e0a04 */
[----:B------:R-:W-:-:S03]  /*2120*/  IMAD.MOV R11, RZ, RZ, -R11 ;  /* 0x000000ffff0b7224 */ /* 0x000fc600078e0a0b */
[C---:B------:R-:W-:Y:S01]  /*2130*/  ISETP.GT.U32.AND P6, PT, R4.reuse, R0, PT ;  /* 0x000000000400720c */ /* 0x040fe20003fc4070 */
[----:B------:R-:W-:Y:S02]  /*2140*/  IMAD.MOV R10, RZ, RZ, -R10 ;  /* 0x000000ffff0a7224 */ /* 0x000fe400078e0a0a */
[C---:B------:R-:W-:Y:S02]  /*2150*/  IMAD R7, R4.reuse, R11, R7 ;  /* 0x0000000b04077224 */ /* 0x040fe400078e0207 */
[----:B------:R-:W-:Y:S02]  /*2160*/  IMAD R9, R4, R10, R9 ;  /* 0x0000000a04097224 */ /* 0x000fe400078e0209 */
[----:B------:R-:W-:Y:S01]  /*2170*/  @!P1 IMAD.IADD R12, R12, 0x1, -R4 ;  /* 0x000000010c0c9824 */ /* 0x000fe200078e0a04 */
[----:B------:R-:W-:-:S05]  /*2180*/  ISETP.GT.U32.AND P2, PT, R4, R7, PT ;  /* 0x000000070400720c */ /* 0x000fca0003f44070 */
[----:B------:R-:W-:Y:S01]  /*2190*/  @!P6 IMAD.IADD R0, R0, 0x1, -R4 ;  /* 0x000000010000e824 */ /* 0x000fe200078e0a04 */
[----:B------:R-:W-:Y:S01]  /*21a0*/  ISETP.GT.U32.AND P6, PT, R4, R9, PT ;  /* 0x000000090400720c */ /* 0x000fe20003fc4070 */
[----:B------:R-:W-:-:S04]  /*21b0*/  IMAD.MOV.U32 R10, RZ, RZ, R12 ;  /* 0x000000ffff0a7224 */ /* 0x000fc800078e000c */
[----:B------:R-:W-:Y:S02]  /*21c0*/  @!P0 IMAD.MOV R10, RZ, RZ, -R10 ;  /* 0x000000ffff0a8224 */ /* 0x000fe400078e0a0a */
[----:B------:R-:W-:Y:S01]  /*21d0*/  @!P2 IMAD.IADD R7, R7, 0x1, -R4 ;  /* 0x000000010707a824 */ /* 0x000fe200078e0a04 */
[----:B------:R-:W-:Y:S01]  /*21e0*/  IABS R11, R29 ;  /* 0x0000001d000b7213 */ /* 0x000fe20000000000 */
[----:B------:R-:W-:Y:S02]  /*21f0*/  IMAD.MOV.U32 R12, RZ, RZ, R0 ;  /* 0x000000ffff0c7224 */ /* 0x000fe400078e0000 */
[----:B------:R-:W-:Y:S02]  /*2200*/  @!P4 IMAD.MOV R8, RZ, RZ, -R8 ;  /* 0x000000ffff08c224 */ /* 0x000fe400078e0a08 */
[----:B------:R-:W-:Y:S02]  /*2210*/  @!P6 IMAD.IADD R9, R9, 0x1, -R4 ;  /* 0x000000010909e824 */ /* 0x000fe400078e0a04 */
[----:B------:R-:W-:Y:S01]  /*2220*/  @!P5 IMAD.MOV R12, RZ, RZ, -R12 ;  /* 0x000000ffff0cd224 */ /* 0x000fe200078e0a0c */
[----:B------:R-:W-:-:S02]  /*2230*/  ISETP.GE.AND P4, PT, R14, RZ, PT ;  /* 0x000000ff0e00720c */ /* 0x000fc40003f86270 */
[----:B------:R-:W-:Y:S02]  /*2240*/  ISETP.GT.U32.AND P6, PT, R4, R9, PT ;  /* 0x000000090400720c */ /* 0x000fe40003fc4070 */
[----:B------:R-:W-:Y:S02]  /*2250*/  ISETP.GE.AND P1, PT, R13, RZ, PT ;  /* 0x000000ff0d00720c */ /* 0x000fe40003f26270 */
[----:B------:R-:W-:-:S09]  /*2260*/  ISETP.GE.AND P2, PT, R16, RZ, PT ;  /* 0x000000ff1000720c */ /* 0x000fd20003f46270 */
[----:B------:R-:W-:-:S04]  /*2270*/  @!P6 IMAD.IADD R9, R9, 0x1, -R4 ;  /* 0x000000010909e824 */ /* 0x000fc800078e0a04 */
[----:B------:R-:W-:Y:S01]  /*2280*/  @!P2 IMAD.MOV R9, RZ, RZ, -R9 ;  /* 0x000000ffff09a224 */ /* 0x000fe200078e0a09 */
[----:B------:R-:W-:Y:S01]  /*2290*/  ISETP.GE.AND P2, PT, R20, RZ, PT ;  /* 0x000000ff1400720c */ /* 0x000fe20003f46270 */
[----:B------:R-:W-:Y:S01]  /*22a0*/  IMAD.MOV.U32 R16, RZ, RZ, R15 ;  /* 0x000000ffff107224 */ /* 0x000fe200078e000f */
[----:B------:R-:W-:Y:S02]  /*22b0*/  IABS R14, R24 ;  /* 0x00000018000e7213 */ /* 0x000fe40000000000 */
[----:B------:R-:W-:Y:S01]  /*22c0*/  IABS R13, R21 ;  /* 0x00000015000d7213 */ /* 0x000fe20000000000 */
[----:B----4-:R-:W-:Y:S01]  /*22d0*/  @!P3 IMAD.MOV R6, RZ, RZ, -R6 ;  /* 0x000000ffff06b224 */ /* 0x010fe200078e0a06 */
[----:B------:R-:W-:-:S13]  /*22e0*/  ISETP.GT.U32.AND P3, PT, R4, R2, PT ;  /* 0x000000020400720c */ /* 0x000fda0003f64070 */
[----:B------:R-:W-:-:S05]  /*22f0*/  @!P3 IMAD.IADD R2, R2, 0x1, -R4 ;  /* 0x000000010202b824 */ /* 0x000fca00078e0a04 */
[C---:B------:R-:W-:Y:S02]  /*2300*/  ISETP.GT.U32.AND P0, PT, R4.reuse, R2, PT ;  /* 0x000000020400720c */ /* 0x040fe40003f04070 */
[----:B------:R-:W-:Y:S01]  /*2310*/  ISETP.GT.U32.AND P3, PT, R4, R7, PT ;  /* 0x000000070400720c */ /* 0x000fe20003f64070 */
[----:B------:R0:W-:Y:S04]  /*2320*/  STL [R1+0x88], R6 ;  /* 0x0000880601007387 */ /* 0x0001e80000100800 */
[----:B------:R2:W-:Y:S04]  /*2330*/  STL [R1+0x60], R8 ;  /* 0x0000600801007387 */ /* 0x0005e80000100800 */
[----:B------:R3:W-:Y:S01]  /*2340*/  STL [R1+0x1c], R10 ;  /* 0x00001c0a01007387 */ /* 0x0007e20000100800 */
[----:B0-----:R-:W-:-:S03]  /*2350*/  IMAD.HI.U32 R6, R5, R11, RZ ;  /* 0x0000000b05067227 */ /* 0x001fc600078e00ff */
[----:B------:R-:W-:Y:S01]  /*2360*/  STL [R1+0x18], R12 ;  /* 0x0000180c01007387 */ /* 0x000fe20000100800 */
[----:B------:R-:W-:Y:S01]  /*2370*/  @!P0 IMAD.IADD R2, R2, 0x1, -R4 ;  /* 0x0000000102028824 */ /* 0x000fe200078e0a04 */
[----:B--2---:R-:W-:Y:S01]  /*2380*/  IABS R8, R3 ;  /* 0x0000000300087213 */ /* 0x004fe20000000000 */
[----:B------:R-:W-:Y:S01]  /*2390*/  IMAD.MOV R6, RZ, RZ, -R6 ;  /* 0x000000ffff067224 */ /* 0x000fe200078e0a06 */
[----:B------:R-:W-:Y:S02]  /*23a0*/  ISETP.GE.AND P0, PT, R3, RZ, PT ;  /* 0x000000ff0300720c */ /* 0x000fe40003f06270 */
[----:B------:R-:W2:Y:S01]  /*23b0*/  LDL.LU R3, [R1+0x8c] ;  /* 0x00008c0001037983 */ /* 0x000ea20000300800 */
[----:B------:R-:W-:Y:S01]  /*23c0*/  IMAD R6, R4, R6, R11 ;  /* 0x0000000604067224 */ /* 0x000fe200078e020b */
[----:B---3--:R-:W-:Y:S01]  /*23d0*/  IABS R10, R28 ;  /* 0x0000001c000a7213 */ /* 0x008fe20000000000 */
[----:B------:R-:W-:-:S04]  /*23e0*/  IMAD.HI.U32 R11, R5, R8, RZ ;  /* 0x00000008050b7227 */ /* 0x000fc800078e00ff */
[----:B------:R-:W-:Y:S01]  /*23f0*/  @!P3 IMAD.IADD R7, R7, 0x1, -R4 ;  /* 0x000000010707b824 */ /* 0x000fe200078e0a04 */
[C---:B------:R-:W-:Y:S01]  /*2400*/  ISETP.GT.U32.AND P5, PT, R4.reuse, R6, PT ;  /* 0x000000060400720c */ /* 0x040fe20003fa4070 */
[----:B------:R-:W-:Y:S02]  /*2410*/  IMAD.MOV R11, RZ, RZ, -R11 ;  /* 0x000000ffff0b7224 */ /* 0x000fe400078e0a0b */
[----:B------:R-:W-:Y:S02]  /*2420*/  IMAD.MOV.U32 R0, RZ, RZ, R10 ;  /* 0x000000ffff007224 */ /* 0x000fe400078e000a */
[----:B------:R-:W-:Y:S02]  /*2430*/  @!P4 IMAD.MOV R7, RZ, RZ, -R7 ;  /* 0x000000ffff07c224 */ /* 0x000fe400078e0a07 */
[----:B------:R-:W-:Y:S02]  /*2440*/  @!P1 IMAD.MOV R2, RZ, RZ, -R2 ;  /* 0x000000ffff029224 */ /* 0x000fe400078e0a02 */
[----:B------:R-:W-:Y:S01]  /*2450*/  IMAD R8, R4, R11, R8 ;  /* 0x0000000b04087224 */ /* 0x000fe200078e0208 */
[----:B------:R-:W-:Y:S01]  /*2460*/  IABS R11, R20 ;  /* 0x00000014000b7213 */ /* 0x000fe20000000000 */
[----:B------:R-:W-:Y:S01]  /*2470*/  IMAD.HI.U32 R10, R5, R0, RZ ;  /* 0x00000000050a7227 */ /* 0x000fe200078e00ff */
[----:B------:R0:W-:Y:S03]  /*2480*/  STL [R1+0x14], R7 ;  /* 0x0000140701007387 */ /* 0x0001e60000100800 */
[----:B------:R-:W-:Y:S01]  /*2490*/  IMAD.MOV.U32 R20, RZ, RZ, R23 ;  /* 0x000000ffff147224 */ /* 0x000fe200078e0017 */
[----:B------:R1:W-:Y:S01]  /*24a0*/  STL [R1+0x10], R2 ;  /* 0x0000100201007387 */ /* 0x0003e20000100800 */
[----:B------:R-:W-:-:S02]  /*24b0*/  IMAD.MOV.U32 R23, RZ, RZ, R26 ;  /* 0x000000ffff177224 */ /* 0x000fc400078e001a */
[----:B------:R-:W-:Y:S01]  /*24c0*/  IMAD.MOV.U32 R26, RZ, RZ, R27 ;  /* 0x000000ffff1a7224 */ /* 0x000fe200078e001b */
[----:B------:R3:W-:Y:S01]  /*24d0*/  STL [R1+0xc], R9 ;  /* 0x00000c0901007387 */ /* 0x0007e20000100800 */
[----:B------:R-:W-:-:S03]  /*24e0*/  IMAD.MOV R10, RZ, RZ, -R10 ;  /* 0x000000ffff0a7224 */ /* 0x000fc600078e0a0a */
[----:B------:R-:W4:Y:S01]  /*24f0*/  LDL.LU R27, [R1+0xac] ;  /* 0x0000ac00011b7983 */ /* 0x000f220000300800 */
[----:B------:R-:W-:Y:S02]  /*2500*/  @!P5 IMAD.IADD R6, R6, 0x1, -R4 ;  /* 0x000000010606d824 */ /* 0x000fe400078e0a04 */
[----:B0-----:R-:W-:-:S03]  /*2510*/  IMAD R7, R4, R10, R0 ;  /* 0x0000000a04077224 */ /* 0x001fc600078e0200 */
[C---:B------:R-:W-:Y:S02]  /*2520*/  ISETP.GT.U32.AND P4, PT, R4.reuse, R6, PT ;  /* 0x000000060400720c */ /* 0x040fe40003f84070 */
[C---:B------:R-:W-:Y:S02]  /*2530*/  ISETP.GT.U32.AND P1, PT, R4.reuse, R7, PT ;  /* 0x000000070400720c */ /* 0x040fe40003f24070 */
[----:B------:R-:W-:Y:S01]  /*2540*/  ISETP.GT.U32.AND P6, PT, R4, R8, PT ;  /* 0x000000080400720c */ /* 0x000fe20003fc4070 */
[----:B------:R-:W-:Y:S01]  /*2550*/  IMAD.HI.U32 R0, R5, R11, RZ ;  /* 0x0000000b05007227 */ /* 0x000fe200078e00ff */
[----:B------:R-:W-:Y:S02]  /*2560*/  ISETP.GE.AND P3, PT, R29, RZ, PT ;  /* 0x000000ff1d00720c */ /* 0x000fe40003f66270 */
[----:B-1----:R-:W-:Y:S01]  /*2570*/  IABS R2, R16 ;  /* 0x0000001000027213 */ /* 0x002fe20000000000 */
[----:B------:R-:W-:-:S04]  /*2580*/  IMAD.MOV R29, RZ, RZ, -R0 ;  /* 0x000000ffff1d7224 */ /* 0x000fc800078e0a00 */
[----:B------:R-:W-:Y:S02]  /*2590*/  @!P4 IMAD.IADD R6, R6, 0x1, -R4 ;  /* 0x000000010606c824 */ /* 0x000fe400078e0a04 */
[----:B------:R-:W-:Y:S02]  /*25a0*/  IMAD.MOV.U32 R0, RZ, RZ, R2 ;  /* 0x000000ffff007224 */ /* 0x000fe400078e0002 */
[--C-:B------:R-:W-:Y:S02]  /*25b0*/  @!P1 IMAD.IADD R7, R7, 0x1, -R4.reuse ;  /* 0x0000000107079824 */ /* 0x100fe400078e0a04 */
[----:B------:R-:W-:Y:S02]  /*25c0*/  @!P6 IMAD.IADD R8, R8, 0x1, -R4 ;  /* 0x000000010808e824 */ /* 0x000fe400078e0a04 */
[----:B---3--:R-:W-:Y:S01]  /*25d0*/  IMAD.HI.U32 R9, R5, R0, RZ ;  /* 0x0000000005097227 */ /* 0x008fe200078e00ff */
[----:B------:R-:W-:-:S03]  /*25e0*/  ISETP.GT.U32.AND P1, PT, R4, R7, PT ;  /* 0x000000070400720c */ /* 0x000fc60003f24070 */
[----:B------:R-:W-:Y:S01]  /*25f0*/  IMAD.MOV.U32 R12, RZ, RZ, R6 ;  /* 0x000000ffff0c7224 */ /* 0x000fe200078e0006 */
[----:B------:R-:W-:Y:S01]  /*2600*/  ISETP.GT.U32.AND P6, PT, R4, R8, PT ;  /* 0x000000080400720c */ /* 0x000fe20003fc4070 */
[----:B------:R-:W-:Y:S01]  /*2610*/  IMAD.MOV R9, RZ, RZ, -R9 ;  /* 0x000000ffff097224 */ /* 0x000fe200078e0a09 */
[----:B------:R-:W-:Y:S01]  /*2620*/  ISETP.GE.AND P5, PT, R28, RZ, PT ;  /* 0x000000ff1c00720c */ /* 0x000fe20003fa6270 */
[----:B------:R-:W-:Y:S02]  /*2630*/  @!P3 IMAD.MOV R12, RZ, RZ, -R12 ;  /* 0x000000ffff0cb224 */ /* 0x000fe400078e0a0c */
[----:B------:R-:W-:Y:S02]  /*2640*/  IMAD R29, R4, R29, R11 ;  /* 0x0000001d041d7224 */ /* 0x000fe400078e020b */
[----:B------:R-:W-:Y:S01]  /*2650*/  IMAD.HI.U32 R11, R5, R14, RZ ;  /* 0x0000000e050b7227 */ /* 0x000fe200078e00ff */
[----:B------:R-:W-:Y:S01]  /*2660*/  IABS R28, R22 ;  /* 0x00000016001c7213 */ /* 0x000fe20000000000 */
[----:B------:R-:W-:Y:S01]  /*2670*/  STL [R1+0x8], R12 ;  /* 0x0000080c01007387 */ /* 0x000fe20000100800 */
[----:B------:R-:W-:Y:S01]  /*2680*/  ISETP.GE.AND P4, PT, R22, RZ, PT ;  /* 0x000000ff1600720c */ /* 0x000fe20003f86270 */
[----:B------:R-:W-:-:S02]  /*2690*/  IMAD R0, R4, R9, R0 ;  /* 0x0000000904007224 */ /* 0x000fc400078e0200 */
[----:B------:R-:W-:-:S04]  /*26a0*/  IMAD.HI.U32 R9, R5, R13, RZ ;  /* 0x0000000d05097227 */ /* 0x000fc800078e00ff */
[----:B------:R-:W-:Y:S02]  /*26b0*/  IMAD.MOV.U32 R22, RZ, RZ, R23 ;  /* 0x000000ffff167224 */ /* 0x000fe400078e0017 */
[----:B------:R-:W-:Y:S01]  /*26c0*/  IMAD.MOV R11, RZ, RZ, -R11 ;  /* 0x000000ffff0b7224 */ /* 0x000fe200078e0a0b */
[----:B------:R-:W3:Y:S01]  /*26d0*/  LDL.LU R23, [R1+0xd0] ;  /* 0x0000d00001177983 */ /* 0x000ee20000300800 */
[----:B------:R-:W-:Y:S02]  /*26e0*/  IMAD.MOV R9, RZ, RZ, -R9 ;  /* 0x000000ffff097224 */ /* 0x000fe400078e0a09 */
[----:B------:R-:W-:Y:S02]  /*26f0*/  @!P1 IMAD.IADD R7, R7, 0x1, -R4 ;  /* 0x0000000107079824 */ /* 0x000fe400078e0a04 */
[----:B------:R-:W-:Y:S02]  /*2700*/  IMAD R14, R4, R11, R14 ;  /* 0x0000000b040e7224 */ /* 0x000fe400078e020e */
[----:B------:R-:W-:-:S02]  /*2710*/  @!P6 IMAD.IADD R8, R8, 0x1, -R4 ;  /* 0x000000010808e824 */ /* 0x000fc400078e0a04 */
[C---:B------:R-:W-:Y:S02]  /*2720*/  IMAD R13, R4.reuse, R9, R13 ;  /* 0x00000009040d7224 */ /* 0x040fe400078e020d */
[----:B------:R-:W-:Y:S01]  /*2730*/  @!P5 IMAD.MOV R7, RZ, RZ, -R7 ;  /* 0x000000ffff07d224 */ /* 0x000fe200078e0a07 */
[C---:B------:R-:W-:Y:S01]  /*2740*/  ISETP.GT.U32.AND P5, PT, R4.reuse, R14, PT ;  /* 0x0000000e0400720c */ /* 0x040fe20003fa4070 */
[----:B------:R-:W-:Y:S01]  /*2750*/  @!P0 IMAD.MOV R8, RZ, RZ, -R8 ;  /* 0x000000ffff088224 */ /* 0x000fe200078e0a08 */
[----:B------:R-:W-:-:S04]  /*2760*/  ISETP.GT.U32.AND P0, PT, R4, R13, PT ;  /* 0x0000000d0400720c */ /* 0x000fc80003f04070 */
[----:B------:R0:W-:Y:S04]  /*2770*/  STL [R1], R8 ;  /* 0x0000000801007387 */ /* 0x0001e80000100800 */
[----:B------:R1:W-:Y:S03]  /*2780*/  STL [R1+0x58], R7 ;  /* 0x0000580701007387 */ /* 0x0003e60000100800 */
[--C-:B------:R-:W-:Y:S01]  /*2790*/  @!P5 IMAD.IADD R14, R14, 0x1, -R4.reuse ;  /* 0x000000010e0ed824 */ /* 0x100fe200078e0a04 */
[----:B------:R-:W-:Y:S01]  /*27a0*/  ISETP.GE.AND P5, PT, R24, RZ, PT ;  /* 0x000000ff1800720c */ /* 0x000fe20003fa6270 */
[----:B------:R-:W-:Y:S01]  /*27b0*/  @!P0 IMAD.IADD R13, R13, 0x1, -R4 ;  /* 0x000000010d0d8824 */ /* 0x000fe200078e0a04 */
[----:B------:R-:W3:Y:S01]  /*27c0*/  LDL.LU R24, [R1+0xd8] ;  /* 0x0000d80001187983 */ /* 0x000ee20000300800 */
[----:B------:R-:W-:Y:S01]  /*27d0*/  ISETP.GE.AND P0, PT, R21, RZ, PT ;  /* 0x000000ff1500720c */ /* 0x000fe20003f06270 */
[----:B------:R-:W-:-:S02]  /*27e0*/  IMAD.MOV.U32 R21, RZ, RZ, R25 ;  /* 0x000000ffff157224 */ /* 0x000fc400078e0019 */
[----:B------:R-:W3:Y:S01]  /*27f0*/  LDL.LU R25, [R1+0xdc] ;  /* 0x0000dc0001197983 */ /* 0x000ee20000300800 */
[----:B------:R-:W-:Y:S01]  /*2800*/  IMAD.HI.U32 R10, R5, R28, RZ ;  /* 0x0000001c050a7227 */ /* 0x000fe200078e00ff */
[----:B------:R-:W-:-:S03]  /*2810*/  ISETP.GT.U32.AND P6, PT, R4, R29, PT ;  /* 0x0000001d0400720c */ /* 0x000fc60003fc4070 */
[----:B------:R-:W-:-:S04]  /*2820*/  IMAD.MOV R10, RZ, RZ, -R10 ;  /* 0x000000ffff0a7224 */ /* 0x000fc800078e0a0a */
[----:B------:R-:W-:-:S05]  /*2830*/  IMAD R28, R4, R10, R28 ;  /* 0x0000000a041c7224 */ /* 0x000fca00078e021c */
[C---:B------:R-:W-:Y:S01]  /*2840*/  ISETP.GT.U32.AND P1, PT, R4.reuse, R28, PT ;  /* 0x0000001c0400720c */ /* 0x040fe20003f24070 */
[----:B------:R-:W-:Y:S01]  /*2850*/  @!P6 IMAD.IADD R29, R29, 0x1, -R4 ;  /* 0x000000011d1de824 */ /* 0x000fe200078e0a04 */
[----:B------:R-:W-:Y:S02]  /*2860*/  ISETP.GT.U32.AND P6, PT, R4, R0, PT ;  /* 0x000000000400720c */ /* 0x000fe40003fc4070 */
[----:B------:R-:W-:-:S09]  /*2870*/  IABS R15, R20 ;  /* 0x00000014000f7213 */ /* 0x000fd20000000000 */
[--C-:B------:R-:W-:Y:S01]  /*2880*/  @!P1 IMAD.IADD R28, R28, 0x1, -R4.reuse ;  /* 0x000000011c1c9824 */ /* 0x100fe200078e0a04 */
[----:B------:R-:W-:Y:S01]  /*2890*/  ISETP.GT.U32.AND P1, PT, R4, R29, PT ;  /* 0x0000001d0400720c */ /* 0x000fe20003f24070 */
[----:B------:R-:W-:-:S03]  /*28a0*/  @!P6 IMAD.IADD R0, R0, 0x1, -R4 ;  /* 0x000000010000e824 */ /* 0x000fc600078e0a04 */
[C---:B------:R-:W-:Y:S01]  /*28b0*/  ISETP.GT.U32.AND P3, PT, R4.reuse, R28, PT ;  /* 0x0000001c0400720c */ /* 0x040fe20003f64070 */
[----:B------:R-:W-:Y:S01]  /*28c0*/  IMAD.HI.U32 R6, R5, R15, RZ ;  /* 0x0000000f05067227 */ /* 0x000fe200078e00ff */
[----:B------:R-:W-:-:S03]  /*28d0*/  ISETP.GT.U32.AND P6, PT, R4, R0, PT ;  /* 0x000000000400720c */ /* 0x000fc60003fc4070 */
[----:B------:R-:W-:-:S04]  /*28e0*/  IMAD.MOV R6, RZ, RZ, -R6 ;  /* 0x000000ffff067224 */ /* 0x000fc800078e0a06 */
[----:B------:R-:W-:-:S04]  /*28f0*/  @!P1 IMAD.IADD R29, R29, 0x1, -R4 ;  /* 0x000000011d1d9824 */ /* 0x000fc800078e0a04 */
[--C-:B------:R-:W-:Y:S01]  /*2900*/  @!P3 IMAD.IADD R28, R28, 0x1, -R4.reuse ;  /* 0x000000011c1cb824 */ /* 0x100fe200078e0a04 */
[----:B------:R-:W-:Y:S01]  /*2910*/  ISETP.GE.AND P1, PT, R16, RZ, PT ;  /* 0x000000ff1000720c */ /* 0x000fe20003f26270 */
[----:B------:R-:W-:Y:S02]  /*2920*/  IMAD R15, R4, R6, R15 ;  /* 0x00000006040f7224 */ /* 0x000fe400078e020f */
[----:B------:R-:W-:-:S03]  /*2930*/  @!P6 IMAD.IADD R0, R0, 0x1, -R4 ;  /* 0x000000010000e824 */ /* 0x000fc600078e0a04 */
[C---:B------:R-:W-:Y:S01]  /*2940*/  ISETP.GT.U32.AND P6, PT, R4.reuse, R15, PT ;  /* 0x0000000f0400720c */ /* 0x040fe20003fc4070 */
[----:B------:R-:W-:Y:S01]  /*2950*/  @!P2 IMAD.MOV R29, RZ, RZ, -R29 ;  /* 0x000000ffff1da224 */ /* 0x000fe200078e0a1d */
[----:B------:R-:W-:Y:S01]  /*2960*/  ISETP.GT.U32.AND P2, PT, R4, R14, PT ;  /* 0x0000000e0400720c */ /* 0x000fe20003f44070 */
[----:B------:R-:W-:Y:S01]  /*2970*/  @!P4 IMAD.MOV R28, RZ, RZ, -R28 ;  /* 0x000000ffff1cc224 */ /* 0x000fe200078e0a1c */
[----:B0-----:R-:W-:-:S09]  /*2980*/  IABS R8, R17 ;  /* 0x0000001100087213 */ /* 0x001fd20000000000 */
[----:B------:R-:W-:-:S05]  /*2990*/  @!P6 IMAD.IADD R15, R15, 0x1, -R4 ;  /* 0x000000010f0fe824 */ /* 0x000fca00078e0a04 */
[----:B------:R-:W-:Y:S01]  /*29a0*/  ISETP.GT.U32.AND P4, PT, R4, R15, PT ;  /* 0x0000000f0400720c */ /* 0x000fe20003f84070 */
[--C-:B------:R-:W-:Y:S01]  /*29b0*/  @!P2 IMAD.IADD R14, R14, 0x1, -R4.reuse ;  /* 0x000000010e0ea824 */ /* 0x100fe200078e0a04 */
[----:B------:R-:W-:Y:S01]  /*29c0*/  ISETP.GE.AND P2, PT, R20, RZ, PT ;  /* 0x000000ff1400720c */ /* 0x000fe20003f46270 */
[----:B------:R-:W-:Y:S04]  /*29d0*/  STL [R1+0xd1c], R29 ;  /* 0x000d1c1d01007387 */ /* 0x000fe80000100800 */
[----:B------:R-:W-:Y:S06]  /*29e0*/  STL [R1+0xd20], R28 ;  /* 0x000d201c01007387 */ /* 0x000fec0000100800 */
[----:B------:R-:W-:-:S02]  /*29f0*/  @!P4 IMAD.IADD R15, R15, 0x1, -R4 ;  /* 0x000000010f0fc824 */ /* 0x000fc400078e0a04 */
[----:B------:R-:W-:Y:S01]  /*2a00*/  @!P5 IMAD.MOV R14, RZ, RZ, -R14 ;  /* 0x000000ffff0ed224 */ /* 0x000fe200078e0a0e */
[----:B--2---:R-:W-:-:S05]  /*2a10*/  IABS R2, R3 ;  /* 0x0000000300027213 */ /* 0x004fca0000000000 */
[----:B------:R-:W-:-:S04]  /*2a20*/  IMAD.HI.U32 R10, R5, R2, RZ ;  /* 0x00000002050a7227 */ /* 0x000fc800078e00ff */
[----:B------:R-:W-:-:S04]  /*2a30*/  IMAD.MOV R10, RZ, RZ, -R10 ;  /* 0x000000ffff0a7224 */ /* 0x000fc800078e0a0a */
[----:B------:R-:W-:-:S05]  /*2a40*/  IMAD R2, R4, R10, R2 ;  /* 0x0000000a04027224 */ /* 0x000fca00078e0202 */
[----:B------:R-:W-:Y:S01]  /*2a50*/  ISETP.GT.U32.AND P3, PT, R4, R2, PT ;  /* 0x000000020400720c */ /* 0x000fe20003f64070 */
[----:B------:R-:W-:Y:S01]  /*2a60*/  IMAD.MOV.U32 R10, RZ, RZ, R0 ;  /* 0x000000ffff0a7224 */ /* 0x000fe200078e0000 */
[----:B----4-:R-:W-:-:S05]  /*2a70*/  IABS R9, R27 ;  /* 0x0000001b00097213 */ /* 0x010fca0000000000 */
[----:B-1----:R-:W-:-:S04]  /*2a80*/  IMAD.HI.U32 R7, R5, R9, RZ ;  /* 0x0000000905077227 */ /* 0x002fc800078e00ff */
[----:B------:R-:W-:Y:S02]  /*2a90*/  IMAD.MOV R7, RZ, RZ, -R7 ;  /* 0x000000ffff077224 */ /* 0x000fe400078e0a07 */
[----:B------:R-:W-:Y:S01]  /*2aa0*/  @!P3 IMAD.IADD R2, R2, 0x1, -R4 ;  /* 0x000000010202b824 */ /* 0x000fe200078e0a04 */
[C---:B------:R-:W-:Y:S01]  /*2ab0*/  ISETP.GT.U32.AND P3, PT, R4.reuse, R13, PT ;  /* 0x0000000d0400720c */ /* 0x040fe20003f64070 */
[----:B------:R-:W-:Y:S02]  /*2ac0*/  IMAD R9, R4, R7, R9 ;  /* 0x0000000704097224 */ /* 0x000fe400078e0209 */
[----:B------:R-:W-:-:S03]  /*2ad0*/  @!P1 IMAD.MOV R10, RZ, RZ, -R10 ;  /* 0x000000ffff0a9224 */ /* 0x000fc600078e0a0a */
[C---:B------:R-:W-:Y:S02]  /*2ae0*/  ISETP.GT.U32.AND P1, PT, R4.reuse, R9, PT ;  /* 0x000000090400720c */ /* 0x040fe40003f24070 */
[----:B------:R-:W-:Y:S01]  /*2af0*/  ISETP.GT.U32.AND P6, PT, R4, R2, PT ;  /* 0x000000020400720c */ /* 0x000fe20003fc4070 */
[----:B------:R-:W-:-:S04]  /*2b00*/  IMAD.HI.U32 R7, R5, R8, RZ ;  /* 0x0000000805077227 */ /* 0x000fc800078e00ff */
[----:B------:R-:W-:Y:S01]  /*2b10*/  @!P3 IMAD.IADD R13, R13, 0x1, -R4 ;  /* 0x000000010d0db824 */ /* 0x000fe200078e0a04 */
[----:B------:R-:W-:-:S03]  /*2b20*/  ISETP.GE.AND P3, PT, R3, RZ, PT ;  /* 0x000000ff0300720c */ /* 0x000fc60003f66270 */
[----:B------:R-:W-:Y:S02]  /*2b30*/  IMAD.MOV.U32 R3, RZ, RZ, R13 ;  /* 0x000000ffff037224 */ /* 0x000fe400078e000d */
[----:B------:R-:W-:Y:S02]  /*2b40*/  @!P1 IMAD.IADD R9, R9, 0x1, -R4 ;  /* 0x0000000109099824 */ /* 0x000fe400078e0a04 */
[----:B------:R-:W-:Y:S02]  /*2b50*/  IMAD.MOV R7, RZ, RZ, -R7 ;  /* 0x000000ffff077224 */ /* 0x000fe400078e0a07 */
[----:B------:R-:W-:Y:S01]  /*2b60*/  @!P0 IMAD.MOV R3, RZ, RZ, -R3 ;  /* 0x000000ffff038224 */ /* 0x000fe200078e0a03 */
[C---:B------:R-:W-:Y:S01]  /*2b70*/  ISETP.GT.U32.AND P0, PT, R4.reuse, R9, PT ;  /* 0x000000090400720c */ /* 0x040fe20003f04070 */
[----:B------:R-:W-:Y:S01]  /*2b80*/  IMAD R8, R4, R7, R8 ;  /* 0x0000000704087224 */ /* 0x000fe200078e0208 */
[----:B------:R-:W-:Y:S01]  /*2b90*/  STL [R1+0x50], R10 ;  /* 0x0000500a01007387 */ /* 0x000fe20000100800 */
[----:B------:R-:W-:Y:S01]  /*2ba0*/  @!P6 IMAD.IADD R2, R2, 0x1, -R4 ;  /* 0x000000010202e824 */ /* 0x000fe200078e0a04 */
[----:B------:R-:W-:-:S02]  /*2bb0*/  ISETP.GE.AND P4, PT, R27, RZ, PT ;  /* 0x000000ff1b00720c */ /* 0x000fc40003f86270 */
[----:B------:R0:W-:Y:S01]  /*2bc0*/  STL [R1+0x48], R3 ;  /* 0x0000480301007387 */ /* 0x0001e20000100800 */
[----:B------:R-:W-:Y:S02]  /*2bd0*/  ISETP.GT.U32.AND P6, PT, R4, R8, PT ;  /* 0x000000080400720c */ /* 0x000fe40003fc4070 */
[----:B---3--:R-:W-:Y:S01]  /*2be0*/  IABS R6, R23 ;  /* 0x0000001700067213 */ /* 0x008fe20000000000 */
[----:B0-----:R-:W-:-:S04]  /*2bf0*/  IMAD.MOV.U32 R3, RZ, RZ, R15 ;  /* 0x000000ffff037224 */ /* 0x001fc800078e000f */
[----:B------:R-:W-:Y:S02]  /*2c00*/  IMAD.MOV.U32 R0, RZ, RZ, R6 ;  /* 0x000000ffff007224 */ /* 0x000fe400078e0006 */
[----:B------:R-:W-:Y:S02]  /*2c10*/  @!P3 IMAD.MOV R2, RZ, RZ, -R2 ;  /* 0x000000ffff02b224 */ /* 0x000fe400078e0a02 */
[----:B------:R-:W-:Y:S01]  /*2c20*/  IMAD.HI.U32 R7, R5, R0, RZ ;  /* 0x0000000005077227 */ /* 0x000fe200078e00ff */
[----:B------:R-:W-:Y:S03]  /*2c30*/  STL [R1+0xd14], R14 ;  /* 0x000d140e01007387 */ /* 0x000fe60000100800 */
[----:B------:R-:W-:Y:S02]  /*2c40*/  @!P2 IMAD.MOV R3, RZ, RZ, -R3 ;  /* 0x000000ffff03a224 */ /* 0x000fe400078e0a03 */
[----:B------:R-:W-:-:S02]  /*2c50*/  IMAD.MOV R7, RZ, RZ, -R7 ;  /* 0x000000ffff077224 */ /* 0x000fc400078e0a07 */
[----:B------:R-:W-:Y:S01]  /*2c60*/  @!P0 IMAD.IADD R9, R9, 0x1, -R4 ;  /* 0x0000000109098824 */ /* 0x000fe200078e0a04 */
[----:B------:R-:W-:Y:S01]  /*2c70*/  STL [R1+0x38], R2 ;  /* 0x0000380201007387 */ /* 0x000fe20000100800 */
[----:B------:R-:W-:-:S03]  /*2c80*/  IMAD R7, R4, R7, R0 ;  /* 0x0000000704077224 */ /* 0x000fc600078e0200 */
[----:B------:R0:W-:Y:S01]  /*2c90*/  STL [R1+0x40], R3 ;  /* 0x0000400301007387 */ /* 0x0001e20000100800 */
[----:B------:R-:W-:Y:S01]  /*2ca0*/  @!P6 IMAD.IADD R8, R8, 0x1, -R4 ;  /* 0x000000010808e824 */ /* 0x000fe200078e0a04 */
[----:B------:R-:W-:Y:S01]  /*2cb0*/  ISETP.GT.U32.AND P6, PT, R4, R7, PT ;  /* 0x000000070400720c */ /* 0x000fe20003fc4070 */
[----:B0-----:R-:W-:Y:S01]  /*2cc0*/  IMAD.MOV.U32 R3, RZ, RZ, R9 ;  /* 0x000000ffff037224 */ /* 0x001fe200078e0009 */
[----:B------:R-:W-:-:S03]  /*2cd0*/  IABS R6, R24 ;  /* 0x0000001800067213 */ /* 0x000fc60000000000 */
[----:B------:R-:W-:Y:S01]  /*2ce0*/  @!P4 IMAD.MOV R3, RZ, RZ, -R3 ;  /* 0x000000ffff03c224 */ /* 0x000fe200078e0a03 */
[----:B------:R-:W-:Y:S01]  /*2cf0*/  IABS R16, R25 ;  /* 0x0000001900107213 */ /* 0x000fe20000000000 */
[----:B------:R-:W-:-:S03]  /*2d00*/  IMAD.HI.U32 R12, R5, R6, RZ ;  /* 0x00000006050c7227 */ /* 0x000fc600078e00ff */
[----:B------:R0:W-:Y:S01]  /*2d10*/  STL [R1+0x44], R3 ;  /* 0x0000440301007387 */ /* 0x0001e20000100800 */
[----:B------:R-:W-:Y:S01]  /*2d20*/  ISETP.GE.AND P1, PT, R17, RZ, PT ;  /* 0x000000ff1100720c */ /* 0x000fe20003f26270 */
[----:B------:R-:W-:Y:S02]  /*2d30*/  IMAD.MOV R12, RZ, RZ, -R12 ;  /* 0x000000ffff0c7224 */ /* 0x000fe400078e0a0c */
[----:B------:R-:W-:Y:S01]  /*2d40*/  IMAD.HI.U32 R17, R5, R16, RZ ;  /* 0x0000001005117227 */ /* 0x000fe200078e00ff */
[----:B0-----:R-:W2:Y:S03]  /*2d50*/  LDL.LU R3, [R1+0xf4] ;  /* 0x0000f40001037983 */ /* 0x001ea60000300800 */
[----:B------:R-:W-:Y:S02]  /*2d60*/  @!P6 IMAD.IADD R7, R7, 0x1, -R4 ;  /* 0x000000010707e824 */ /* 0x000fe400078e0a04 */
[C---:B------:R-:W-:Y:S01]  /*2d70*/  IMAD R6, R4.reuse, R12, R6 ;  /* 0x0000000c04067224 */ /* 0x040fe200078e0206 */
[----:B------:R-:W-:Y:S01]  /*2d80*/  IABS R0, R21 ;  /* 0x0000001500007213 */ /* 0x000fe20000000000 */
[----:B------:R-:W-:Y:S01]  /*2d90*/  IMAD.MOV R17, RZ, RZ, -R17 ;  /* 0x000000ffff117224 */ /* 0x000fe200078e0a11 */
[C---:B------:R-:W-:Y:S01]  /*2da0*/  ISETP.GT.U32.AND P5, PT, R4.reuse, R7, PT ;  /* 0x000000070400720c */ /* 0x040fe20003fa4070 */
[----:B------:R-:W3:Y:S01]  /*2db0*/  LDL.LU R20, [R1+0xf8] ;  /* 0x0000f80001147983 */ /* 0x000ee20000300800 */
[C---:B------:R-:W-:Y:S01]  /*2dc0*/  ISETP.GT.U32.AND P3, PT, R4.reuse, R6, PT ;  /* 0x000000060400720c */ /* 0x040fe20003f64070 */
[C---:B------:R-:W-:Y:S01]  /*2dd0*/  IMAD R2, R4.reuse, R17, R16 ;  /* 0x0000001104027224 */ /* 0x040fe200078e0210 */
[----:B------:R-:W-:Y:S01]  /*2de0*/  ISETP.GE.AND P2, PT, R23, RZ, PT ;  /* 0x000000ff1700720c */ /* 0x000fe20003f46270 */
[----:B------:R-:W-:Y:S01]  /*2df0*/  IMAD.MOV.U32 R27, RZ, RZ, R18 ;  /* 0x000000ffff1b7224 */ /* 0x000fe200078e0012 */
[----:B------:R-:W4:Y:S02]  /*2e00*/  LDL.LU R23, [R1+0xfc] ;  /* 0x0000fc0001177983 */ /* 0x000f240000300800 */
[----:B------:R-:W-:Y:S01]  /*2e10*/  ISETP.GT.U32.AND P0, PT, R4, R2, PT ;  /* 0x000000020400720c */ /* 0x000fe20003f04070 */
[----:B------:R-:W-:Y:S01]  /*2e20*/  IMAD.HI.U32 R18, R5, R0, RZ ;  /* 0x0000000005127227 */ /* 0x000fe200078e00ff */
[----:B------:R-:W-:-:S03]  /*2e30*/  IABS R11, R26 ;  /* 0x0000001a000b7213 */ /* 0x000fc60000000000 */
[--C-:B------:R-:W-:Y:S01]  /*2e40*/  @!P5 IMAD.IADD R7, R7, 0x1, -R4.reuse ;  /* 0x000000010707d824 */ /* 0x100fe200078e0a04 */
[----:B------:R-:W-:Y:S01]  /*2e50*/  ISETP.GE.AND P5, PT, R24, RZ, PT ;  /* 0x000000ff1800720c */ /* 0x000fe20003fa6270 */
[----:B------:R-:W-:Y:S01]  /*2e60*/  @!P3 IMAD.IADD R6, R6, 0x1, -R4 ;  /* 0x000000010606b824 */ /* 0x000fe200078e0a04 */
[----:B------:R-:W3:Y:S01]  /*2e70*/  LDL.LU R24, [R1+0x100] ;  /* 0x0001000001187983 */ /* 0x000ee20000300800 */
[----:B------:R-:W-:Y:S01]  /*2e80*/  IMAD.MOV R13, RZ, RZ, -R18 ;  /* 0x000000ffff0d7224 */ /* 0x000fe200078e0a12 */
[----:B------:R-:W-:Y:S02]  /*2e90*/  ISETP.GE.AND P3, PT, R25, RZ, PT ;  /* 0x000000ff1900720c */ /* 0x000fe40003f66270 */
[----:B------:R-:W3:Y:S01]  /*2ea0*/  LDL.LU R25, [R1+0x104] ;  /* 0x0001040001197983 */ /* 0x000ee20000300800 */
[----:B------:R-:W-:Y:S01]  /*2eb0*/  @!P0 IMAD.IADD R2, R2, 0x1, -R4 ;  /* 0x0000000102028824 */ /* 0x000fe200078e0a04 */
[C---:B------:R-:W-:Y:S01]  /*2ec0*/  ISETP.GT.U32.AND P0, PT, R4.reuse, R6, PT ;  /* 0x000000060400720c */ /* 0x040fe20003f04070 */
[----:B------:R-:W-:-:S02]  /*2ed0*/  IMAD R0, R4, R13, R0 ;  /* 0x0000000d04007224 */ /* 0x000fc400078e0200 */
[----:B------:R-:W-:Y:S01]  /*2ee0*/  IMAD.HI.U32 R13, R5, R11, RZ ;  /* 0x0000000b050d7227 */ /* 0x000fe200078e00ff */
[----:B------:R-:W-:-:S03]  /*2ef0*/  ISETP.GT.U32.AND P6, PT, R4, R8, PT ;  /* 0x000000080400720c */ /* 0x000fc60003fc4070 */
[----:B------:R-:W-:-:S04]  /*2f00*/  IMAD.MOV R13, RZ, RZ, -R13 ;  /* 0x000000ffff0d7224 */ /* 0x000fc800078e0a0d */
[----:B------:R-:W-:Y:S01]  /*2f10*/  IMAD R11, R4, R13, R11 ;  /* 0x0000000d040b7224 */ /* 0x000fe200078e020b */
[----:B------:R-:W-:Y:S01]  /*2f20*/  IABS R10, R22 ;  /* 0x00000016000a7213 */ /* 0x000fe20000000000 */
[----:B------:R-:W-:-:S03]  /*2f30*/  @!P0 IMAD.IADD R6, R6, 0x1, -R4 ;  /* 0x0000000106068824 */ /* 0x000fc600078e0a04 */
[----:B------:R-:W-:Y:S01]  /*2f40*/  ISETP.GT.U32.AND P0, PT, R4, R11, PT ;  /* 0x0000000b0400720c */ /* 0x000fe20003f04070 */
[----:B------:R-:W-:Y:S01]  /*2f50*/  @!P6 IMAD.IADD R8, R8, 0x1, -R4 ;  /* 0x000000010808e824 */ /* 0x000fe200078e0a04 */
[----:B------:R-:W-:Y:S01]  /*2f60*/  ISETP.GT.U32.AND P6, PT, R4, R0, PT ;  /* 0x000000000400720c */ /* 0x000fe20003fc4070 */
[----:B------:R-:W-:-:S04]  /*2f70*/  IMAD.HI.U32 R12, R5, R10, RZ ;  /* 0x0000000a050c7227 */ /* 0x000fc800078e00ff */
[----:B------:R-:W-:Y:S02]  /*2f80*/  IMAD.MOV R12, RZ, RZ, -R12 ;  /* 0x000000ffff0c7224 */ /* 0x000fe400078e0a0c */
[----:B------:R-:W-:Y:S02]  /*2f90*/  @!P1 IMAD.MOV R8, RZ, RZ, -R8 ;  /* 0x000000ffff089224 */ /* 0x000fe400078e0a08 */
[----:B------:R-:W-:Y:S01]  /*2fa0*/  IMAD R10, R4, R12, R10 ;  /* 0x0000000c040a7224 */ /* 0x000fe200078e020a */
[----:B------:R-:W-:Y:S01]  /*2fb0*/  IABS R12, R27 ;  /* 0x0000001b000c7213 */ /* 0x000fe20000000000 */
[----:B------:R-:W-:Y:S02]  /*2fc0*/  @!P2 IMAD.MOV R7, RZ, RZ, -R7 ;  /* 0x000000ffff07a224 */ /* 0x000fe400078e0a07 */
[--C-:B------:R-:W-:Y:S01]  /*2fd0*/  @!P0 IMAD.IADD R11, R11, 0x1, -R4.reuse ;  /* 0x000000010b0b8824 */ /* 0x100fe200078e0a04 */
[----:B------:R-:W-:Y:S01]  /*2fe0*/  STL [R1+0x80], R8 ;  /* 0x0000800801007387 */ /* 0x000fe20000100800 */
[----:B------:R-:W-:Y:S01]  /*2ff0*/  @!P6 IMAD.IADD R0, R0, 0x1, -R4 ;  /* 0x000000010000e824 */ /* 0x000fe200078e0a04 */
[----:B------:R-:W-:-:S02]  /*3000*/  ISETP.GT.U32.AND P6, PT, R4, R2, PT ;  /* 0x000000020400720c */ /* 0x000fc40003fc4070 */
[----:B------:R0:W-:Y:S01]  /*3010*/  STL [R1+0x84], R7 ;  /* 0x0000840701007387 */ /* 0x0001e20000100800 */
[----:B------:R-:W-:Y:S01]  /*3020*/  ISETP.GT.U32.AND P0, PT, R4, R11, PT ;  /* 0x0000000b0400720c */ /* 0x000fe20003f04070 */
[----:B0-----:R-:W-:-:S04]  /*3030*/  IMAD.HI.U32 R7, R5, R12, RZ ;  /* 0x0000000c05077227 */ /* 0x001fc800078e00ff */
[----:B------:R-:W-:Y:S01]  /*3040*/  IMAD.MOV R7, RZ, RZ, -R7 ;  /* 0x000000ffff077224 */ /* 0x000fe200078e0a07 */
[----:B------:R-:W-:-:S04]  /*3050*/  ISETP.GE.AND P2, PT, R21, RZ, PT ;  /* 0x000000ff1500720c */ /* 0x000fc80003f46270 */
[----:B------:R-:W-:Y:S02]  /*3060*/  @!P6 IMAD.IADD R2, R2, 0x1, -R4 ;  /* 0x000000010202e824 */ /* 0x000fe400078e0a04 */
[C---:B------:R-:W-:Y:S01]  /*3070*/  IMAD R8, R4.reuse, R7, R12 ;  /* 0x0000000704087224 */ /* 0x040fe200078e020c */
[----:B------:R-:W-:Y:S01]  /*3080*/  ISETP.GT.U32.AND P4, PT, R4, R0, PT ;  /* 0x000000000400720c */ /* 0x000fe20003f84070 */
[----:B------:R-:W3:Y:S01]  /*3090*/  LDL.LU R21, [R1+0x108] ;  /* 0x0001080001157983 */ /* 0x000ee20000300800 */
[----:B------:R-:W-:Y:S01]  /*30a0*/  ISETP.GE.AND P6, PT, R22, RZ, PT ;  /* 0x000000ff1600720c */ /* 0x000fe20003fc6270 */
[----:B------:R-:W-:Y:S01]  /*30b0*/  @!P0 IMAD.IADD R11, R11, 0x1, -R4 ;  /* 0x000000010b0b8824 */ /* 0x000fe200078e0a04 */
[----:B------:R-:W-:Y:S01]  /*30c0*/  ISETP.GT.U32.AND P0, PT, R4, R8, PT ;  /* 0x000000080400720c */ /* 0x000fe20003f04070 */
[----:B------:R-:W3:Y:S01]  /*30d0*/  LDL.LU R22, [R1+0x10c] ;  /* 0x00010c0001167983 */ /* 0x000ee20000300800 */
[----:B------:R-:W-:-:S05]  /*30e0*/  @!P5 IMAD.MOV R6, RZ, RZ, -R6 ;  /* 0x000000ffff06d224 */ /* 0x000fca00078e0a06 */
[----:B------:R2:W-:Y:S02]  /*30f0*/  STL [R1+0x8c], R6 ;  /* 0x00008c0601007387 */ /* 0x0005e40000100800 */
[--C-:B------:R-:W-:Y:S01]  /*3100*/  @!P4 IMAD.IADD R0, R0, 0x1, -R4.reuse ;  /* 0x000000010000c824 */ /* 0x100fe200078e0a04 */
[----:B------:R-:W-:Y:S02]  /*3110*/  ISETP.GE.AND P4, PT, R26, RZ, PT ;  /* 0x000000ff1a00720c */ /* 0x000fe40003f86270 */
[----:B------:R-:W3:Y:S01]  /*3120*/  LDL.LU R26, [R1+0x110] ;  /* 0x00011000011a7983 */ /* 0x000ee20000300800 */
[----:B------:R-:W-:Y:S01]  /*3130*/  @!P0 IMAD.IADD R8, R8, 0x1, -R4 ;  /* 0x0000000108088824 */ /* 0x000fe200078e0a04 */
[----:B------:R-:W-:Y:S02]  /*3140*/  ISETP.GE.AND P0, PT, R27, RZ, PT ;  /* 0x000000ff1b00720c */ /* 0x000fe40003f06270 */
[----:B------:R-:W3:Y:S01]  /*3150*/  LDL.LU R27, [R1+0x114] ;  /* 0x00011400011b7983 */ /* 0x000ee20000300800 */
[----:B------:R-:W-:-:S02]  /*3160*/  ISETP.GT.U32.AND P1, PT, R4, R10, PT ;  /* 0x0000000a0400720c */ /* 0x000fc40003f24070 */
[----:B------:R-:W-:-:S05]  /*3170*/  IABS R13, R19 ;  /* 0x00000013000d7213 */ /* 0x000fca0000000000 */
[----:B------:R-:W-:-:S06]  /*3180*/  IMAD.HI.U32 R15, R5, R13, RZ ;  /* 0x0000000d050f7227 */ /* 0x000fcc00078e00ff */
[----:B------:R-:W-:-:S05]  /*3190*/  @!P1 IMAD.IADD R10, R10, 0x1, -R4 ;  /* 0x000000010a0a9824 */ /* 0x000fca00078e0a04 */
[----:B------:R-:W-:Y:S01]  /*31a0*/  ISETP.GT.U32.AND P5, PT, R4, R10, PT ;  /* 0x0000000a0400720c */ /* 0x000fe20003fa4070 */
[----:B------:R-:W-:-:S04]  /*31b0*/  IMAD.MOV R15, RZ, RZ, -R15 ;  /* 0x000000ffff0f7224 */ /* 0x000fc800078e0a0f */
[----:B------:R-:W-:-:S08]  /*31c0*/  IMAD R15, R4, R15, R13 ;  /* 0x0000000f040f7224 */ /* 0x000fd000078e020d */
[----:B------:R-:W-:Y:S01]  /*31d0*/  @!P5 IMAD.IADD R10, R10, 0x1, -R4 ;  /* 0x000000010a0ad824 */ /* 0x000fe200078e0a04 */
[----:B------:R-:W-:Y:S02]  /*31e0*/  ISETP.GT.U32.AND P5, PT, R4, R15, PT ;  /* 0x0000000f0400720c */ /* 0x000fe40003fa4070 */
[----:B------:R-:W-:-:S11]  /*31f0*/  ISETP.GE.AND P1, PT, R19, RZ, PT ;  /* 0x000000ff1300720c */ /* 0x000fd60003f26270 */
[----:B------:R-:W-:Y:S02]  /*3200*/  @!P5 IMAD.IADD R15, R15, 0x1, -R4 ;  /* 0x000000010f0fd824 */ /* 0x000fe400078e0a04 */
[----:B------:R-:W-:-:S03]  /*3210*/  @!P3 IMAD.MOV R2, RZ, RZ, -R2 ;  /* 0x000000ffff02b224 */ /* 0x000fc600078e0a02 */
[----:B------:R-:W-:Y:S01]  /*3220*/  ISETP.GT.U32.AND P3, PT, R4, R15, PT ;  /* 0x0000000f0400720c */ /* 0x000fe20003f64070 */
[----:B------:R-:W-:Y:S02]  /*3230*/  @!P2 IMAD.MOV R0, RZ, RZ, -R0 ;  /* 0x000000ffff00a224 */ /* 0x000fe400078e0a00 */
[----:B------:R-:W-:Y:S02]  /*3240*/  @!P4 IMAD.MOV R11, RZ, RZ, -R11 ;  /* 0x000000ffff0bc224 */ /* 0x000fe400078e0a0b */
[----:B------:R-:W-:-:S08]  /*3250*/  @!P6 IMAD.MOV R10, RZ, RZ, -R10 ;  /* 0x000000ffff0ae224 */ /* 0x000fd000078e0a0a */
[----:B------:R-:W-:Y:S01]  /*3260*/  @!P3 IMAD.IADD R15, R15, 0x1, -R4 ;  /* 0x000000010f0fb824 */ /* 0x000fe200078e0a04 */
[----:B------:R-:W-:Y:S04]  /*3270*/  STL [R1+0xd10], R2 ;  /* 0x000d100201007387 */ /* 0x000fe80000100800 */
[----:B------:R0:W-:Y:S01]  /*3280*/  STL [R1+0xd18], R0 ;  /* 0x000d180001007387 */ /* 0x0001e20000100800 */
[----:B------:R-:W-:-:S03]  /*3290*/  @!P1 IMAD.MOV R15, RZ, RZ, -R15 ;  /* 0x000000ffff0f9224 */ /* 0x000fc600078e0a0f */
[----:B------:R-:W-:Y:S04]  /*32a0*/  STL [R1+0xd24], R10 ;  /* 0x000d240a01007387 */ /* 0x000fe80000100800 */
[----:B------:R-:W-:Y:S04]  /*32b0*/  STL [R1+0xd28], R11 ;  /* 0x000d280b01007387 */ /* 0x000fe80000100800 */
[----:B------:R-:W-:Y:S01]  /*32c0*/  STL [R1+0xd2c], R15 ;  /* 0x000d2c0f01007387 */ /* 0x000fe20000100800 */
[----:B--2---:R-:W-:-:S05]  /*32d0*/  IABS R6, R3 ;  /* 0x0000000300067213 */ /* 0x004fca0000000000 */
[----:B------:R-:W-:-:S04]  /*32e0*/  IMAD.HI.U32 R7, R5, R6, RZ ;  /* 0x0000000605077227 */ /* 0x000fc800078e00ff */
[----:B------:R-:W-:-:S04]  /*32f0*/  IMAD.MOV R7, RZ, RZ, -R7 ;  /* 0x000000ffff077224 */ /* 0x000fc800078e0a07 */
[----:B------:R-:W-:-:S05]  /*3300*/  IMAD R6, R4, R7, R6 ;  /* 0x0000000704067224 */ /* 0x000fca00078e0206 */
[----:B------:R-:W-:Y:S02]  /*3310*/  ISETP.GT.U32.AND P5, PT, R4, R6, PT ;  /* 0x000000060400720c */ /* 0x000fe40003fa4070 */
[----:B----4-:R-:W-:Y:S02]  /*3320*/  IABS R17, R23 ;  /* 0x0000001700117213 */ /* 0x010fe40000000000 */
[----:B---3--:R-:W-:Y:S02]  /*3330*/  IABS R19, R20 ;  /* 0x0000001400137213 */ /* 0x008fe40000000000 */
[----:B------:R-:W-:Y:S01]  /*3340*/  IABS R16, R24 ;  /* 0x0000001800107213 */ /* 0x000fe20000000000 */
[----:B------:R-:W-:Y:S01]  /*3350*/  IMAD.HI.U32 R12, R5, R17, RZ ;  /* 0x00000011050c7227 */ /* 0x000fe200078e00ff */
[----:B------:R-:W-:-:S03]  /*3360*/  IABS R13, R25 ;  /* 0x00000019000d7213 */ /* 0x000fc60000000000 */
[----:B------:R-:W-:-:S04]  /*3370*/  IMAD.HI.U32 R18, R5, R19, RZ ;  /* 0x0000001305127227 */ /* 0x000fc800078e00ff */
[----:B------:R-:W-:Y:S02]  /*3380*/  @!P5 IMAD.IADD R6, R6, 0x1, -R4 ;  /* 0x000000010606d824 */ /* 0x000fe400078e0a04 */
[----:B------:R-:W-:-:S04]  /*3390*/  IMAD.HI.U32 R9, R5, R16, RZ ;  /* 0x0000001005097227 */ /* 0x000fc800078e00ff */
[----:B------:R-:W-:Y:S02]  /*33a0*/  IMAD.MOV R12, RZ, RZ, -R12 ;  /* 0x000000ffff0c7224 */ /* 0x000fe400078e0a0c */
[----:B------:R-:W-:Y:S01]  /*33b0*/  IMAD.MOV R18, RZ, RZ, -R18 ;  /* 0x000000ffff127224 */ /* 0x000fe200078e0a12 */
[C---:B------:R-:W-:Y:S01]  /*33c0*/  ISETP.GT.U32.AND P2, PT, R4.reuse, R6, PT ;  /* 0x000000060400720c */ /* 0x040fe20003f44070 */
[----:B------:R-:W-:Y:S01]  /*33d0*/  IMAD.HI.U32 R7, R5, R13, RZ ;  /* 0x0000000d05077227 */ /* 0x000fe200078e00ff */
[----:B------:R-:W-:-:S03]  /*33e0*/  ISETP.GT.U32.AND P5, PT, R4, R8, PT ;  /* 0x000000080400720c */ /* 0x000fc60003fa4070 */
[----:B------:R-:W-:Y:S02]  /*33f0*/  IMAD.MOV R9, RZ, RZ, -R9 ;  /* 0x000000ffff097224 */ /* 0x000fe400078e0a09 */
[C---:B------:R-:W-:Y:S02]  /*3400*/  IMAD R17, R4.reuse, R12, R17 ;  /* 0x0000000c04117224 */ /* 0x040fe400078e0211 */
[C---:B------:R-:W-:Y:S02]  /*3410*/  IMAD R19, R4.reuse, R18, R19 ;  /* 0x0000001204137224 */ /* 0x040fe400078e0213 */
[----:B------:R-:W-:Y:S01]  /*3420*/  IMAD.MOV R7, RZ, RZ, -R7 ;  /* 0x000000ffff077224 */ /* 0x000fe200078e0a07 */
[C---:B------:R-:W-:Y:S01]  /*3430*/  ISETP.GT.U32.AND P4, PT, R4.reuse, R17, PT ;  /* 0x000000110400720c */ /* 0x040fe20003f84070 */
[C---:B------:R-:W-:Y:S01]  /*3440*/  IMAD R16, R4.reuse, R9, R16 ;  /* 0x0000000904107224 */ /* 0x040fe200078e0210 */
[C---:B------:R-:W-:Y:S01]  /*3450*/  ISETP.GT.U32.AND P6, PT, R4.reuse, R19, PT ;  /* 0x000000130400720c */ /* 0x040fe20003fc4070 */
[----:B------:R-:W-:-:S03]  /*3460*/  IMAD R13, R4, R7, R13 ;  /* 0x00000007040d7224 */ /* 0x000fc600078e020d */
[----:B------:R-:W-:Y:S01]  /*3470*/  ISETP.GT.U32.AND P3, PT, R4, R16, PT ;  /* 0x000000100400720c */ /* 0x000fe20003f64070 */
[--C-:B------:R-:W-:Y:S01]  /*3480*/  @!P2 IMAD.IADD R6, R6, 0x1, -R4.reuse ;  /* 0x000000010606a824 */ /* 0x100fe200078e0a04 */
[----:B------:R-:W-:Y:S01]  /*3490*/  ISETP.GT.U32.AND P2, PT, R4, R13, PT ;  /* 0x0000000d0400720c */ /* 0x000fe20003f44070 */
[----:B------:R-:W-:Y:S01]  /*34a0*/  @!P5 IMAD.IADD R8, R8, 0x1, -R4 ;  /* 0x000000010808d824 */ /* 0x000fe200078e0a04 */
[----:B------:R-:W-:-:S03]  /*34b0*/  ISETP.GE.AND P5, PT, R3, RZ, PT ;  /* 0x000000ff0300720c */ /* 0x000fc60003fa6270 */
[--C-:B------:R-:W-:Y:S02]  /*34c0*/  @!P4 IMAD.IADD R17, R17, 0x1, -R4.reuse ;  /* 0x000000011111c824 */ /* 0x100fe400078e0a04 */
[----:B------:R-:W-:Y:S02]  /*34d0*/  @!P6 IMAD.IADD R19, R19, 0x1, -R4 ;  /* 0x000000011313e824 */ /* 0x000fe400078e0a04 */
[----:B0-----:R-:W-:Y:S01]  /*34e0*/  IMAD.MOV.U32 R0, RZ, RZ, R8 ;  /* 0x000000ffff007224 */ /* 0x001fe200078e0008 */
[----:B------:R-:W-:Y:S01]  /*34f0*/  ISETP.GT.U32.AND P1, PT, R4, R17, PT ;  /* 0x000000110400720c */ /* 0x000fe20003f24070 */
[----:B------:R-:W-:Y:S01]  /*3500*/  @!P3 IMAD.IADD R16, R16, 0x1, -R4 ;  /* 0x000000011010b824 */ /* 0x000fe200078e0a04 */
[C---:B------:R-:W-:Y:S01]  /*3510*/  ISETP.GT.U32.AND P3, PT, R4.reuse, R19, PT ;  /* 0x000000130400720c */ /* 0x040fe20003f64070 */
[----:B------:R-:W-:Y:S02]  /*3520*/  @!P0 IMAD.MOV R0, RZ, RZ, -R0 ;  /* 0x000000ffff008224 */ /* 0x000fe400078e0a00 */
[----:B------:R-:W-:Y:S01]  /*3530*/  @!P2 IMAD.IADD R13, R13, 0x1, -R4 ;  /* 0x000000010d0da824 */ /* 0x000fe200078e0a04 */
[----:B------:R-:W-:-:S02]  /*3540*/  ISETP.GT.U32.AND P2, PT, R4, R16, PT ;  /* 0x000000100400720c */ /* 0x000fc40003f44070 */
[----:B------:R0:W-:Y:S01]  /*3550*/  STL [R1+0x4c], R0 ;  /* 0x00004c0001007387 */ /* 0x0001e20000100800 */
[----:B------:R-:W-:Y:S02]  /*3560*/  ISETP.GE.AND P6, PT, R20, RZ, PT ;  /* 0x000000ff1400720c */ /* 0x000fe40003fc6270 */
[----:B------:R-:W-:Y:S02]  /*3570*/  ISETP.GE.AND P4, PT, R23, RZ, PT ;  /* 0x000000ff1700720c */ /* 0x000fe40003f86270 */
[----:B------:R-:W-:Y:S01]  /*3580*/  ISETP.GT.U32.AND P0, PT, R4, R13, PT ;  /* 0x0000000d0400720c */ /* 0x000fe20003f04070 */
[----:B0-----:R-:W-:Y:S02]  /*3590*/  IMAD.MOV.U32 R0, RZ, RZ, R6 ;  /* 0x000000ffff007224 */ /* 0x001fe400078e0006 */
[----:B------:R-:W-:Y:S02]  /*35a0*/  @!P1 IMAD.IADD R17, R17, 0x1, -R4 ;  /* 0x0000000111119824 */ /* 0x000fe400078e0a04 */
[----:B------:R-:W-:-:S02]  /*35b0*/  @!P5 IMAD.MOV R0, RZ, RZ, -R0 ;  /* 0x000000ffff00d224 */ /* 0x000fc400078e0a00 */
[--C-:B------:R-:W-:Y:S01]  /*35c0*/  @!P3 IMAD.IADD R19, R19, 0x1, -R4.reuse ;  /* 0x000000011313b824 */ /* 0x100fe200078e0a04 */
[----:B------:R-:W-:Y:S01]  /*35d0*/  ISETP.GE.AND P3, PT, R24, RZ, PT ;  /* 0x000000ff1800720c */ /* 0x000fe20003f66270 */
[--C-:B------:R-:W-:Y:S01]  /*35e0*/  @!P2 IMAD.IADD R16, R16, 0x1, -R4.reuse ;  /* 0x000000011010a824 */ /* 0x100fe200078e0a04 */
[----:B------:R0:W-:Y:S01]  /*35f0*/  STL [R1+0x54], R0 ;  /* 0x0000540001007387 */ /* 0x0001e20000100800 */
[----:B------:R-:W-:Y:S01]  /*3600*/  ISETP.GE.AND P2, PT, R25, RZ, PT ;  /* 0x000000ff1900720c */ /* 0x000fe20003f46270 */
[----:B------:R-:W-:Y:S01]  /*3610*/  @!P6 IMAD.MOV R19, RZ, RZ, -R19 ;  /* 0x000000ffff13e224 */ /* 0x000fe200078e0a13 */
[----:B------:R-:W-:Y:S01]  /*3620*/  IABS R7, R22 ;  /* 0x0000001600077213 */ /* 0x000fe20000000000 */
[----:B------:R-:W2:Y:S01]  /*3630*/  LDL.LU R23, [R1+0x118] ;  /* 0x0001180001177983 */ /* 0x000ea20000300800 */
[----:B------:R-:W-:Y:S02]  /*3640*/  @!P0 IMAD.IADD R13, R13, 0x1, -R4 ;  /* 0x000000010d0d8824 */ /* 0x000fe400078e0a04 */
[----:B------:R-:W-:Y:S01]  /*3650*/  IMAD.MOV.U32 R2, RZ, RZ, R16 ;  /* 0x000000ffff027224 */ /* 0x000fe200078e0010 */
[----:B------:R-:W3:Y:S01]  /*3660*/  LDL.LU R24, [R1+0x11c] ;  /* 0x00011c0001187983 */ /* 0x000ee20000300800 */
[----:B0-----:R-:W-:-:S02]  /*3670*/  IMAD.MOV.U32 R0, RZ, RZ, R17 ;  /* 0x000000ffff007224 */ /* 0x001fc400078e0011 */
[----:B------:R-:W-:Y:S01]  /*3680*/  IMAD.HI.U32 R12, R5, R7, RZ ;  /* 0x00000007050c7227 */ /* 0x000fe200078e00ff */
[----:B------:R-:W4:Y:S03]  /*3690*/  LDL.LU R25, [R1+0x120] ;  /* 0x0001200001197983 */ /* 0x000f260000300800 */
[----:B------:R-:W-:Y:S01]  /*36a0*/  @!P4 IMAD.MOV R0, RZ, RZ, -R0 ;  /* 0x000000ffff00c224 */ /* 0x000fe200078e0a00 */
[----:B------:R-:W-:Y:S01]  /*36b0*/  STL [R1+0xd30], R19 ;  /* 0x000d301301007387 */ /* 0x000fe20000100800 */
[----:B------:R-:W-:-:S03]  /*36c0*/  IMAD.MOV R12, RZ, RZ, -R12 ;  /* 0x000000ffff0c7224 */ /* 0x000fc600078e0a0c */
[----:B------:R0:W-:Y:S01]  /*36d0*/  STL [R1+0x28], R0 ;  /* 0x0000280001007387 */ /* 0x0001e20000100800 */
[----:B------:R-:W-:Y:S01]  /*36e0*/  @!P3 IMAD.MOV R2, RZ, RZ, -R2 ;  /* 0x000000ffff02b224 */ /* 0x000fe200078e0a02 */
[----:B------:R-:W-:Y:S01]  /*36f0*/  ISETP.GE.AND P6, PT, R26, RZ, PT ;  /* 0x000000ff1a00720c */ /* 0x000fe20003fc6270 */
[----:B------:R-:W-:Y:S01]  /*3700*/  IMAD R12, R4, R12, R7 ;  /* 0x0000000c040c7224 */ /* 0x000fe200078e0207 */
[----:B------:R-:W-:Y:S01]  /*3710*/  IABS R7, R26 ;  /* 0x0000001a00077213 */ /* 0x000fe20000000000 */
[----:B0-----:R-:W-:Y:S01]  /*3720*/  IMAD.MOV.U32 R0, RZ, RZ, R13 ;  /* 0x000000ffff007224 */ /* 0x001fe200078e000d */
[----:B------:R-:W-:Y:S03]  /*3730*/  STL [R1+0x30], R2 ;  /* 0x0000300201007387 */ /* 0x000fe60000100800 */
[----:B------:R-:W-:Y:S01]  /*3740*/  @!P2 IMAD.MOV R0, RZ, RZ, -R0 ;  /* 0x000000ffff00a224 */ /* 0x000fe200078e0a00 */
[----:B------:R-:W-:Y:S01]  /*3750*/  IABS R6, R27 ;  /* 0x0000001b00067213 */ /* 0x000fe20000000000 */
[----:B------:R-:W2:Y:S01]  /*3760*/  LDL R26, [R1+0x128] ;  /* 0x00012800011a7983 */ /* 0x000ea20000100800 */
[----:B------:R-:W-:-:S03]  /*3770*/  ISETP.GE.AND P2, PT, R27, RZ, PT ;  /* 0x000000ff1b00720c */ /* 0x000fc60003f46270 */
[----:B------:R-:W2:Y:S04]  /*3780*/  LDL.LU R27, [R1+0x124] ;  /* 0x00012400011b7983 */ /* 0x000ea80000300800 */
[----:B------:R0:W-:Y:S04]  /*3790*/  STL [R1+0x3c], R0 ;  /* 0x00003c0001007387 */ /* 0x0001e80000100800 */
[----:B------:R-:W2:Y:S01]  /*37a0*/  LDL.LU R3, [R1+0x12c] ;  /* 0x00012c0001037983 */ /* 0x000ea20000300800 */
[----:B------:R-:W-:-:S05]  /*37b0*/  IABS R9, R21 ;  /* 0x0000001500097213 */ /* 0x000fca0000000000 */
[----:B------:R-:W-:-:S04]  /*37c0*/  IMAD.HI.U32 R18, R5, R9, RZ ;  /* 0x0000000905127227 */ /* 0x000fc800078e00ff */
[----:B------:R-:W-:-:S04]  /*37d0*/  IMAD.MOV R18, RZ, RZ, -R18 ;  /* 0x000000ffff127224 */ /* 0x000fc800078e0a12 */
[C---:B------:R-:W-:Y:S01]  /*37e0*/  IMAD R9, R4.reuse, R18, R9 ;  /* 0x0000001204097224 */ /* 0x040fe200078e0209 */
[----:B------:R-:W-:-:S04]  /*37f0*/  ISETP.GT.U32.AND P1, PT, R4, R12, PT ;  /* 0x0000000c0400720c */ /* 0x000fc80003f24070 */
[----:B------:R-:W-:Y:S01]  /*3800*/  ISETP.GT.U32.AND P5, PT, R4, R9, PT ;  /* 0x000000090400720c */ /* 0x000fe20003fa4070 */
[----:B------:R-:W-:-:S04]  /*3810*/  IMAD.HI.U32 R18, R5, R7, RZ ;  /* 0x0000000705127227 */ /* 0x000fc800078e00ff */
[----:B------:R-:W-:-:S04]  /*3820*/  IMAD.HI.U32 R8, R5, R6, RZ ;  /* 0x0000000605087227 */ /* 0x000fc800078e00ff */
[----:B------:R-:W-:-:S04]  /*3830*/  @!P1 IMAD.IADD R12, R12, 0x1, -R4 ;  /* 0x000000010c0c9824 */ /* 0x000fc800078e0a04 */
[----:B------:R-:W-:-:S05]  /*3840*/  @!P5 IMAD.IADD R9, R9, 0x1, -R4 ;  /* 0x000000010909d824 */ /* 0x000fca00078e0a04 */
[C---:B------:R-:W-:Y:S01]  /*3850*/  ISETP.GT.U32.AND P1, PT, R4.reuse, R9, PT ;  /* 0x000000090400720c */ /* 0x040fe20003f24070 */
[----:B------:R-:W-:Y:S02]  /*3860*/  IMAD.MOV R18, RZ, RZ, -R18 ;  /* 0x000000ffff127224 */ /* 0x000fe400078e0a12 */
[----:B------:R-:W-:Y:S02]  /*3870*/  IMAD.MOV R8, RZ, RZ, -R8 ;  /* 0x000000ffff087224 */ /* 0x000fe400078e0a08 */
[C---:B------:R-:W-:Y:S02]  /*3880*/  IMAD R7, R4.reuse, R18, R7 ;  /* 0x0000001204077224 */ /* 0x040fe400078e0207 */
[----:B------:R-:W-:-:S03]  /*3890*/  IMAD R6, R4, R8, R6 ;  /* 0x0000000804067224 */ /* 0x000fc600078e0206 */
[----:B------:R-:W-:-:S03]  /*38a0*/  ISETP.GT.U32.AND P3, PT, R4, R7, PT ;  /* 0x000000070400720c */ /* 0x000fc60003f64070 */
[----:B------:R-:W-:Y:S01]  /*38b0*/  @!P1 IMAD.IADD R9, R9, 0x1, -R4 ;  /* 0x0000000109099824 */ /* 0x000fe200078e0a04 */
[C---:B------:R-:W-:Y:S02]  /*38c0*/  ISETP.GT.U32.AND P1, PT, R4.reuse, R6, PT ;  /* 0x000000060400720c */ /* 0x040fe40003f24070 */
[----:B------:R-:W-:Y:S02]  /*38d0*/  ISETP.GE.AND P0, PT, R21, RZ, PT ;  /* 0x000000ff1500720c */ /* 0x000fe40003f06270 */
[----:B------:R-:W-:Y:S01]  /*38e0*/  ISETP.GT.U32.AND P4, PT, R4, R12, PT ;  /* 0x0000000c0400720c */ /* 0x000fe20003f84070 */
[----:B0-----:R-:W-:-:S04]  /*38f0*/  IMAD.MOV.U32 R0, RZ, RZ, R9 ;  /* 0x000000ffff007224 */ /* 0x001fc800078e0009 */
[----:B------:R-:W-:Y:S01]  /*3900*/  @!P3 IMAD.IADD R7, R7, 0x1, -R4 ;  /* 0x000000010707b824 */ /* 0x000fe200078e0a04 */
[----:B------:R-:W-:-:S03]  /*3910*/  ISETP.GE.AND P5, PT, R22, RZ, PT ;  /* 0x000000ff1600720c */ /* 0x000fc60003fa6270 */
[----:B------:R-:W-:Y:S01]  /*3920*/  @!P1 IMAD.IADD R6, R6, 0x1, -R4 ;  /* 0x0000000106069824 */ /* 0x000fe200078e0a04 */
[----:B------:R-:W-:Y:S01]  /*3930*/  ISETP.GT.U32.AND P1, PT, R4, R7, PT ;  /* 0x000000070400720c */ /* 0x000fe20003f24070 */
[----:B------:R-:W-:-:S03]  /*3940*/  @!P0 IMAD.MOV R0, RZ, RZ, -R0 ;  /* 0x000000ffff008224 */ /* 0x000fc600078e0a00 */
[----:B------:R-:W-:Y:S01]  /*3950*/  ISETP.GT.U32.AND P0, PT, R4, R6, PT ;  /* 0x000000060400720c */ /* 0x000fe20003f04070 */
[--C-:B------:R-:W-:Y:S01]  /*3960*/  @!P4 IMAD.IADD R12, R12, 0x1, -R4.reuse ;  /* 0x000000010c0cc824 */ /* 0x100fe200078e0a04 */
[----:B------:R0:W-:Y:S04]  /*3970*/  STL [R1+0x34], R0 ;  /* 0x0000340001007387 */ /* 0x0001e80000100800 */
[----:B------:R-:W3:Y:S03]  /*3980*/  LDL.LU R19, [R1+0x130] ;  /* 0x0001300001137983 */ /* 0x000ee60000300800 */
[----:B------:R-:W-:Y:S01]  /*3990*/  @!P1 IMAD.IADD R7, R7, 0x1, -R4 ;  /* 0x0000000107079824 */ /* 0x000fe200078e0a04 */
[----:B------:R-:W3:Y:S01]  /*39a0*/  LDL.LU R15, [R1+0x134] ;  /* 0x00013400010f7983 */ /* 0x000ee20000300800 */
[----:B0-----:R-:W-:-:S02]  /*39b0*/  IMAD.MOV.U32 R0, RZ, RZ, R12 ;  /* 0x000000ffff007224 */ /* 0x001fc400078e000c */
[----:B------:R-:W-:Y:S02]  /*39c0*/  @!P0 IMAD.IADD R6, R6, 0x1, -R4 ;  /* 0x0000000106068824 */ /* 0x000fe400078e0a04 */
[----:B------:R-:W-:Y:S02]  /*39d0*/  @!P5 IMAD.MOV R0, RZ, RZ, -R0 ;  /* 0x000000ffff00d224 */ /* 0x000fe400078e0a00 */
[----:B------:R-:W-:-:S03]  /*39e0*/  IMAD.MOV.U32 R2, RZ, RZ, R7 ;  /* 0x000000ffff027224 */ /* 0x000fc600078e0007 */
[----:B------:R0:W-:Y:S01]  /*39f0*/  STL [R1+0x2c], R0 ;  /* 0x00002c0001007387 */ /* 0x0001e20000100800 */
[----:B------:R-:W-:-:S03]  /*3a00*/  @!P6 IMAD.MOV R2, RZ, RZ, -R2 ;  /* 0x000000ffff02e224 */ /* 0x000fc600078e0a02 */
[----:B------:R-:W3:Y:S01]  /*3a10*/  LDL.LU R11, [R1+0x138] ;  /* 0x00013800010b7983 */ /* 0x000ee20000300800 */
[----:B0-----:R-:W-:-:S04]  /*3a20*/  IMAD.MOV.U32 R0, RZ, RZ, R6 ;  /* 0x000000ffff007224 */ /* 0x001fc800078e0006 */
[----:B------:R-:W-:Y:S01]  /*3a30*/  @!P2 IMAD.MOV R0, RZ, RZ, -R0 ;  /* 0x000000ffff00a224 */ /* 0x000fe200078e0a00 */
[----:B------:R-:W-:Y:S04]  /*3a40*/  STL [R1+0x20], R2 ;  /* 0x0000200201007387 */ /* 0x000fe80000100800 */
[----:B------:R0:W-:Y:S04]  /*3a50*/  STL [R1+0x24], R0 ;  /* 0x0000240001007387 */ /* 0x0001e80000100800 */
[----:B0-----:R-:W3:Y:S04]  /*3a60*/  LDL.LU R0, [R1+0x13c] ;  /* 0x00013c0001007983 */ /* 0x001ee80000300800 */
[----:B------:R-:W3:Y:S04]  /*3a70*/  LDL.LU R28, [R1+0x140] ;  /* 0x00014000011c7983 */ /* 0x000ee80000300800 */
[----:B------:R-:W3:Y:S04]  /*3a80*/  LDL.LU R2, [R1+0x144] ;  /* 0x0001440001027983 */ /* 0x000ee80000300800 */
[----:B------:R-:W3:Y:S04]  /*3a90*/  LDL.LU R10, [R1+0x148] ;  /* 0x00014800010a7983 */ /* 0x000ee80000300800 */
[----:B------:R-:W3:Y:S04]  /*3aa0*/  LDL.LU R14, [R1+0x14c] ;  /* 0x00014c00010e7983 */ /* 0x000ee80000300800 */
[----:B------:R-:W3:Y:S01]  /*3ab0*/  LDL R29, [R1+0x2c8] ;  /* 0x0002c800011d7983 */ /* 0x000ee20000100800 */
[----:B--2---:R-:W-:-:S03]  /*3ac0*/  IABS R20, R3 ;  /* 0x0000000300147213 */ /* 0x004fc60000000000 */
[----:B------:R0:W-:Y:S04]  /*3ad0*/  STL [R1+0xd5c], R3 ;  /* 0x000d5c0301007387 */ /* 0x0001e80000100800 */
[----:B0-----:R-:W2:Y:S01]  /*3ae0*/  LDL.LU R3, [R1+0x128] ;  /* 0x0001280001037983 */ /* 0x001ea20000300800 */
[----:B------:R-:W-:-:S05]  /*3af0*/  IABS R18, R23 ;  /* 0x0000001700127213 */ /* 0x000fca0000000000 */
[----:B------:R-:W-:-:S04]  /*3b00*/  IMAD.HI.U32 R13, R5, R18, RZ ;  /* 0x00000012050d7227 */ /* 0x000fc800078e00ff */
[----:B------:R-:W-:-:S04]  /*3b10*/  IMAD.MOV R13, RZ, RZ, -R13 ;  /* 0x000000ffff0d7224 */ /* 0x000fc800078e0a0d */
[----:B------:R-:W-:-:S05]  /*3b20*/  IMAD R18, R4, R13, R18 ;  /* 0x0000000d04127224 */ /* 0x000fca00078e0212 */
[----:B------:R-:W-:Y:S02]  /*3b30*/  ISETP.GT.U32.AND P1, PT, R4, R18, PT ;  /* 0x000000120400720c */ /* 0x000fe40003f24070 */
[----:B------:R-:W-:-:S05]  /*3b40*/  IABS R13, R27 ;  /* 0x0000001b000d7213 */ /* 0x000fca0000000000 */
[----:B------:R-:W-:-:S06]  /*3b50*/  IMAD.HI.U32 R7, R5, R13, RZ ;  /* 0x0000000d05077227 */ /* 0x000fcc00078e00ff */
[----:B------:R-:W-:-:S05]  /*3b60*/  @!P1 IMAD.IADD R18, R18, 0x1, -R4 ;  /* 0x0000000112129824 */ /* 0x000fca00078e0a04 */
[----:B------:R-:W-:Y:S01]  /*3b70*/  ISETP.GT.U32.AND P1, PT, R4, R18, PT ;  /* 0x000000120400720c */ /* 0x000fe20003f24070 */
[----:B------:R-:W-:-:S04]  /*3b80*/  IMAD.MOV R7, RZ, RZ, -R7 ;  /* 0x000000ffff077224 */ /* 0x000fc800078e0a07 */
[----:B------:R-:W-:Y:S01]  /*3b90*/  IMAD R13, R4, R7, R13 ;  /* 0x00000007040d7224 */ /* 0x000fe200078e020d */
[----:B----4-:R-:W-:-:S07]  /*3ba0*/  IABS R8, R25 ;  /* 0x0000001900087213 */ /* 0x010fce0000000000 */
[----:B------:R-:W-:Y:S01]  /*3bb0*/  @!P1 IMAD.IADD R18, R18, 0x1, -R4 ;  /* 0x0000000112129824 */ /* 0x000fe200078e0a04 */
[----:B------:R-:W-:Y:S01]  /*3bc0*/  ISETP.GT.U32.AND P1, PT, R4, R13, PT ;  /* 0x0000000d0400720c */ /* 0x000fe20003f24070 */
[C---:B------:R-:W-:Y:S01]  /*3bd0*/  IMAD.HI.U32 R9, R5.reuse, R8, RZ ;  /* 0x0000000805097227 */ /* 0x040fe200078e00ff */
[----:B---3--:R-:W-:Y:S02]  /*3be0*/  IABS R22, R24 ;  /* 0x0000001800167213 */ /* 0x008fe40000000000 */
[----:B------:R-:W-:Y:S01]  /*3bf0*/  IABS R17, R26 ;  /* 0x0000001a00117213 */ /* 0x000fe20000000000 */
[----:B------:R-:W-:Y:S02]  /*3c00*/  IMAD.MOV R9, RZ, RZ, -R9 ;  /* 0x000000ffff097224 */ /* 0x000fe400078e0a09 */
[----:B------:R-:W-:-:S04]  /*3c10*/  IMAD.HI.U32 R16, R5, R22, RZ ;  /* 0x0000001605107227 */ /* 0x000fc800078e00ff */
[----:B------:R-:W-:-:S04]  /*3c20*/  IMAD.HI.U32 R6, R5, R17, RZ ;  /* 0x0000001105067227 */ /* 0x000fc800078e00ff */
[C---:B------:R-:W-:Y:S01]  /*3c30*/  IMAD R8, R4.reuse, R9, R8 ;  /* 0x0000000904087224 */ /* 0x040fe200078e0208 */
[----:B------:R-:W-:Y:S01]  /*3c40*/  IABS R9, R19 ;  /* 0x0000001300097213 */ /* 0x000fe20000000000 */
[----:B------:R-:W-:Y:S02]  /*3c50*/  @!P1 IMAD.IADD R13, R13, 0x1, -R4 ;  /* 0x000000010d0d9824 */ /* 0x000fe400078e0a04 */
[----:B------:R-:W-:Y:S02]  /*3c60*/  IMAD.MOV R12, RZ, RZ, -R16 ;  /* 0x000000ffff0c7224 */ /* 0x000fe400078e0a10 */
[----:B------:R-:W-:Y:S02]  /*3c70*/  IMAD.MOV R6, RZ, RZ, -R6 ;  /* 0x000000ffff067224 */ /* 0x000fe400078e0a06 */
[----:B------:R-:W-:Y:S01]  /*3c80*/  IMAD.HI.U32 R7, R5, R20, RZ ;  /* 0x0000001405077227 */ /* 0x000fe200078e00ff */
[----:B------:R-:W-:-:S03]  /*3c90*/  ISETP.GT.U32.AND P1, PT, R4, R13, PT ;  /* 0x0000000d0400720c */ /* 0x000fc60003f24070 */
[C---:B------:R-:W-:Y:S01]  /*3ca0*/  IMAD R22, R4.reuse, R12, R22 ;  /* 0x0000000c04167224 */ /* 0x040fe200078e0216 */
[----:B------:R-:W-:Y:S01]  /*3cb0*/  IABS R12, R15 ;  /* 0x0000000f000c7213 */ /* 0x000fe20000000000 */
[----:B------:R-:W-:Y:S02]  /*3cc0*/  IMAD R17, R4, R6, R17 ;  /* 0x0000000604117224 */ /* 0x000fe400078e0211 */
[----:B------:R-:W-:-:S04]  /*3cd0*/  IMAD.HI.U32 R6, R5, R9, RZ ;  /* 0x0000000905067227 */ /* 0x000fc800078e00ff */
[----:B------:R-:W-:Y:S02]  /*3ce0*/  IMAD.MOV R7, RZ, RZ, -R7 ;  /* 0x000000ffff077224 */ /* 0x000fe400078e0a07 */
[----:B------:R-:W-:Y:S02]  /*3cf0*/  IMAD.MOV R6, RZ, RZ, -R6 ;  /* 0x000000ffff067224 */ /* 0x000fe400078e0a06 */
[----:B------:R-:W-:Y:S02]  /*3d00*/  IMAD R20, R4, R7, R20 ;  /* 0x0000000704147224 */ /* 0x000fe400078e0214 */
[----:B------:R-:W-:-:S04]  /*3d10*/  IMAD.HI.U32 R7, R5, R12, RZ ;  /* 0x0000000c05077227 */ /* 0x000fc800078e00ff */
[C---:B------:R-:W-:Y:S02]  /*3d20*/  IMAD R9, R4.reuse, R6, R9 ;  /* 0x0000000604097224 */ /* 0x040fe400078e0209 */
[----:B------:R-:W-:Y:S02]  /*3d30*/  IMAD.MOV R7, RZ, RZ, -R7 ;  /* 0x000000ffff077224 */ /* 0x000fe400078e0a07 */
[----:B------:R-:W-:Y:S01]  /*3d40*/  @!P1 IMAD.IADD R13, R13, 0x1, -R4 ;  /* 0x000000010d0d9824 */ /* 0x000fe200078e0a04 */
[C---:B------:R-:W-:Y:S01]  /*3d50*/  ISETP.GT.U32.AND P1, PT, R4.reuse, R9, PT ;  /* 0x000000090400720c */ /* 0x040fe20003f24070 */
[----:B------:R-:W-:Y:S01]  /*3d60*/  IMAD R12, R4, R7, R12 ;  /* 0x00000007040c7224 */ /* 0x000fe200078e020c */
[----:B------:R-:W-:-:S05]  /*3d70*/  IABS R16, R0 ;  /* 0x0000000000107213 */ /* 0x000fca0000000000 */
[----:B------:R-:W-:-:S04]  /*3d80*/  IMAD.HI.U32 R7, R5, R16, RZ ;  /* 0x0000001005077227 */ /* 0x000fc800078e00ff */
[----:B------:R-:W-:-:S04]  /*3d90*/  IMAD.MOV R7, RZ, RZ, -R7 ;  /* 0x000000ffff077224 */ /* 0x000fc800078e0a07 */
[----:B------:R-:W-:Y:S02]  /*3da0*/  IMAD R16, R4, R7, R16 ;  /* 0x0000000704107224 */ /* 0x000fe400078e0210 */
[----:B------:R-:W-:-:S03]  /*3db0*/  @!P1 IMAD.IADD R9, R9, 0x1, -R4 ;  /* 0x0000000109099824 */ /* 0x000fc600078e0a04 */
[----:B------:R-:W-:-:S13]  /*3dc0*/  ISETP.GT.U32.AND P1, PT, R4, R16, PT ;  /* 0x000000100400720c */ /* 0x000fda0003f24070 */
[----:B------:R-:W-:Y:S01]  /*3dd0*/  @!P1 IMAD.IADD R16, R16, 0x1, -R4 ;  /* 0x0000000110109824 */ /* 0x000fe200078e0a04 */
[----:B--2---:R-:W-:Y:S02]  /*3de0*/  ISETP.GE.AND P1, PT, R3, RZ, PT ;  /* 0x000000ff0300720c */ /* 0x004fe40003f26270 */
[----:B------:R-:W2:Y:S01]  /*3df0*/  LDL.LU R3, [R1+0xd5c] ;  /* 0x000d5c0001037983 */ /* 0x000ea20000300800 */
[----:B------:R-:W-:-:S13]  /*3e00*/  ISETP.GT.U32.AND P0, PT, R4, R22, PT ;  /* 0x000000160400720c */ /* 0x000fda0003f04070 */
[----:B------:R-:W-:-:S05]  /*3e10*/  @!P0 IMAD.IADD R22, R22, 0x1, -R4 ;  /* 0x0000000116168824 */ /* 0x000fca00078e0a04 */
[----:B------:R-:W-:-:S13]  /*3e20*/  ISETP.GT.U32.AND P0, PT, R4, R22, PT ;  /* 0x000000160400720c */ /* 0x000fda0003f04070 */
[----:B------:R-:W-:Y:S01]  /*3e30*/  @!P0 IMAD.IADD R22, R22, 0x1, -R4 ;  /* 0x0000000116168824 */ /* 0x000fe200078e0a04 */
[----:B------:R-:W-:Y:S02]  /*3e40*/  ISETP.GT.U32.AND P0, PT, R4, R17, PT ;  /* 0x000000110400720c */ /* 0x000fe40003f04070 */
[----:B------:R-:W-:-:S11]  /*3e50*/  IABS R21, R11 ;  /* 0x0000000b00157213 */ /* 0x000fd60000000000 */
[----:B------:R-:W-:-:S05]  /*3e60*/  @!P0 IMAD.IADD R17, R17, 0x1, -R4 ;  /* 0x0000000111118824 */ /* 0x000fca00078e0a04 */
[----:B------:R-:W-:Y:S01]  /*3e70*/  ISETP.GT.U32.AND P0, PT, R4, R17, PT ;  /* 0x000000110400720c */ /* 0x000fe20003f04070 */
[----:B------:R-:W-:Y:S01]  /*3e80*/  IMAD.HI.U32 R6, R5, R21, RZ ;  /* 0x0000001505067227 */ /* 0x000fe200078e00ff */
[----:B------:R-:W-:Y:S02]  /*3e90*/  ISETP.GE.AND P6, PT, R27, RZ, PT ;  /* 0x000000ff1b00720c */ /* 0x000fe40003fc6270 */
[----:B------:R-:W-:Y:S01]  /*3ea0*/  IABS R27, R28 ;  /* 0x0000001c001b7213 */ /* 0x000fe20000000000 */
[----:B------:R-:W-:-:S04]  /*3eb0*/  IMAD.MOV R6, RZ, RZ, -R6 ;  /* 0x000000ffff067224 */ /* 0x000fc800078e0a06 */
[----:B------:R-:W-:Y:S02]  /*3ec0*/  IMAD R21, R4, R6, R21 ;  /* 0x0000000604157224 */ /* 0x000fe400078e0215 */
[----:B------:R-:W-:-:S04]  /*3ed0*/  IMAD.HI.U32 R6, R5, R27, RZ ;  /* 0x0000001b05067227 */ /* 0x000fc800078e00ff */
[----:B------:R-:W-:Y:S01]  /*3ee0*/  @!P0 IMAD.IADD R17, R17, 0x1, -R4 ;  /* 0x0000000111118824 */ /* 0x000fe200078e0a04 */
[----:B------:R-:W-:Y:S01]  /*3ef0*/  ISETP.GT.U32.AND P0, PT, R4, R12, PT ;  /* 0x0000000c0400720c */ /* 0x000fe20003f04070 */
[----:B------:R-:W-:-:S04]  /*3f00*/  IMAD.MOV R6, RZ, RZ, -R6 ;  /* 0x000000ffff067224 */ /* 0x000fc800078e0a06 */
[----:B------:R-:W-:-:S08]  /*3f10*/  IMAD R27, R4, R6, R27 ;  /* 0x00000006041b7224 */ /* 0x000fd000078e021b */
[----:B------:R-:W-:Y:S01]  /*3f20*/  @!P0 IMAD.IADD R12, R12, 0x1, -R4 ;  /* 0x000000010c0c8824 */ /* 0x000fe200078e0a04 */
[----:B------:R-:W-:-:S13]  /*3f30*/  ISETP.GT.U32.AND P0, PT, R4, R27, PT ;  /* 0x0000001b0400720c */ /* 0x000fda0003f04070 */
[----:B------:R-:W-:Y:S01]  /*3f40*/  @!P0 IMAD.IADD R27, R27, 0x1, -R4 ;  /* 0x000000011b1b8824 */ /* 0x000fe200078e0a04 */
[----:B------:R-:W-:-:S13]  /*3f50*/  ISETP.GT.U32.AND P2, PT, R4, R8, PT ;  /* 0x000000080400720c */ /* 0x000fda0003f44070 */
[----:B------:R-:W-:-:S05]  /*3f60*/  @!P2 IMAD.IADD R8, R8, 0x1, -R4 ;  /* 0x000000010808a824 */ /* 0x000fca00078e0a04 */
[----:B------:R-:W-:Y:S02]  /*3f70*/  ISETP.GT.U32.AND P2, PT, R4, R8, PT ;  /* 0x000000080400720c */ /* 0x000fe40003f44070 */
[----:B--2---:R-:W-:Y:S02]  /*3f80*/  ISETP.GE.AND P0, PT, R3, RZ, PT ;  /* 0x000000ff0300720c */ /* 0x004fe40003f06270 */
[----:B------:R-:W2:Y:S09]  /*3f90*/  LDL.LU R3, [R1+0xd58] ;  /* 0x000d580001037983 */ /* 0x000eb20000300800 */
[----:B------:R-:W-:Y:S01]  /*3fa0*/  @!P2 IMAD.IADD R8, R8, 0x1, -R4 ;  /* 0x000000010808a824 */ /* 0x000fe200078e0a04 */
[----:B------:R-:W-:-:S02]  /*3fb0*/  ISETP.GT.U32.AND P2, PT, R4, R20, PT ;  /* 0x000000140400720c */ /* 0x000fc40003f44070 */
[----:B------:R-:W-:Y:S02]  /*3fc0*/  IABS R26, R2 ;  /* 0x00000002001a7213 */ /* 0x000fe40000000000 */
[----:B------:R-:W-:-:S03]  /*3fd0*/  ISETP.GE.AND P5, PT, R25, RZ, PT ;  /* 0x000000ff1900720c */ /* 0x000fc60003fa6270 */
[----:B------:R-:W-:-:S06]  /*3fe0*/  IMAD.HI.U32 R6, R5, R26, RZ ;  /* 0x0000001a05067227 */ /* 0x000fcc00078e00ff */
[----:B------:R-:W-:Y:S01]  /*3ff0*/  @!P2 IMAD.IADD R20, R20, 0x1, -R4 ;  /* 0x000000011414a824 */ /* 0x000fe200078e0a04 */
[----:B------:R-:W-:Y:S01]  /*4000*/  IABS R25, R10 ;  /* 0x0000000a00197213 */ /* 0x000fe20000000000 */
[----:B------:R-:W-:-:S03]  /*4010*/  IMAD.MOV R6, RZ, RZ, -R6 ;  /* 0x000000ffff067224 */ /* 0x000fc600078e0a06 */
[C---:B------:R-:W-:Y:S01]  /*4020*/  ISETP.GT.U32.AND P2, PT, R4.reuse, R20, PT ;  /* 0x000000140400720c */ /* 0x040fe20003f44070 */
[----:B------:R-:W-:Y:S02]  /*4030*/  IMAD R26, R4, R6, R26 ;  /* 0x00000006041a7224 */ /* 0x000fe400078e021a */
[----:B------:R-:W-:-:S04]  /*4040*/  IMAD.HI.U32 R6, R5, R25, RZ ;  /* 0x0000001905067227 */ /* 0x000fc800078e00ff */
[----:B------:R-:W-:-:S04]  /*4050*/  IMAD.MOV R6, RZ, RZ, -R6 ;  /* 0x000000ffff067224 */ /* 0x000fc800078e0a06 */
[----:B------:R-:W-:Y:S02]  /*4060*/  IMAD R25, R4, R6, R25 ;  /* 0x0000000604197224 */ /* 0x000fe400078e0219 */
[----:B------:R-:W-:Y:S01]  /*4070*/  @!P2 IMAD.IADD R20, R20, 0x1, -R4 ;  /* 0x000000011414a824 */ /* 0x000fe200078e0a04 */
[----:B------:R-:W-:-:S03]  /*4080*/  ISETP.GT.U32.AND P2, PT, R4, R21, PT ;  /* 0x000000150400720c */ /* 0x000fc60003f44070 */
[----:B------:R-:W-:Y:S01]  /*4090*/  @!P0 IMAD.MOV R20, RZ, RZ, -R20 ;  /* 0x000000ffff148224 */ /* 0x000fe200078e0a14 */
[----:B------:R-:W-:Y:S02]  /*40a0*/  ISETP.GT.U32.AND P0, PT, R4, R25, PT ;  /* 0x000000190400720c */ /* 0x000fe40003f04070 */
[----:B------:R-:W-:-:S07]  /*40b0*/  ISETP.GE.AND P3, PT, R24, RZ, PT ;  /* 0x000000ff1800720c */ /* 0x000fce0003f66270 */
[----:B------:R-:W-:Y:S01]  /*40c0*/  @!P2 IMAD.IADD R21, R21, 0x1, -R4 ;  /* 0x000000011515a824 */ /* 0x000fe200078e0a04 */
[----:B------:R-:W-:-:S03]  /*40d0*/  ISETP.GT.U32.AND P2, PT, R4, R26, PT ;  /* 0x0000001a0400720c */ /* 0x000fc60003f44070 */
[----:B------:R-:W-:Y:S01]  /*40e0*/  @!P0 IMAD.IADD R25, R25, 0x1, -R4 ;  /* 0x0000000119198824 */ /* 0x000fe200078e0a04 */
[----:B------:R-:W-:Y:S02]  /*40f0*/  ISETP.GE.AND P0, PT, R28, RZ, PT ;  /* 0x000000ff1c00720c */ /* 0x000fe40003f06270 */
[----:B------:R-:W0:Y:S01]  /*4100*/  S2R R28, SR_TID.X ;  /* 0x00000000001c7919 */ /* 0x000e220000002100 */
[----:B------:R-:W-:Y:S02]  /*4110*/  ISETP.GE.AND P4, PT, R23, RZ, PT ;  /* 0x000000ff1700720c */ /* 0x000fe40003f86270 */
[----:B------:R-:W-:Y:S02]  /*4120*/  IABS R23, R14 ;  /* 0x0000000e00177213 */ /* 0x000fe40000000000 */
[----:B------:R-:W-:Y:S01]  /*4130*/  IABS R24, R29 ;  /* 0x0000001d00187213 */ /* 0x000fe20000000000 */
[----:B------:R-:W-:Y:S02]  /*4140*/  @!P5 IMAD.MOV R8, RZ, RZ, -R8 ;  /* 0x000000ffff08d224 */ /* 0x000fe400078e0a08 */
[----:B------:R-:W-:Y:S01]  /*4150*/  @!P2 IMAD.IADD R26, R26, 0x1, -R4 ;  /* 0x000000011a1aa824 */ /* 0x000fe200078e0a04 */
[C---:B------:R-:W-:Y:S01]  /*4160*/  ISETP.GT.U32.AND P5, PT, R4.reuse, R16, PT ;  /* 0x000000100400720c */ /* 0x040fe20003fa4070 */
[----:B------:R-:W-:Y:S01]  /*4170*/  IMAD.HI.U32 R7, R5, R23, RZ ;  /* 0x0000001705077227 */ /* 0x000fe200078e00ff */
[----:B------:R-:W-:-:S03]  /*4180*/  ISETP.GT.U32.AND P2, PT, R4, R9, PT ;  /* 0x000000090400720c */ /* 0x000fc60003f44070 */
[----:B------:R-:W-:-:S04]  /*4190*/  IMAD.HI.U32 R5, R5, R24, RZ ;  /* 0x0000001805057227 */ /* 0x000fc800078e00ff */
[----:B------:R-:W-:Y:S01]  /*41a0*/  @!P6 IMAD.MOV R13, RZ, RZ, -R13 ;  /* 0x000000ffff0de224 */ /* 0x000fe200078e0a0d */
[C---:B------:R-:W-:Y:S01]  /*41b0*/  ISETP.GT.U32.AND P6, PT, R4.reuse, R26, PT ;  /* 0x0000001a0400720c */ /* 0x040fe20003fc4070 */
[----:B------:R-:W-:Y:S01]  /*41c0*/  @!P3 IMAD.MOV R22, RZ, RZ, -R22 ;  /* 0x000000ffff16b224 */ /* 0x000fe200078e0a16 */
[C---:B------:R-:W-:Y:S01]  /*41d0*/  ISETP.GT.U32.AND P3, PT, R4.reuse, R12, PT ;  /* 0x0000000c0400720c */ /* 0x040fe20003f64070 */
[----:B------:R-:W-:Y:S02]  /*41e0*/  IMAD.MOV R5, RZ, RZ, -R5 ;  /* 0x000000ffff057224 */ /* 0x000fe400078e0a05 */
[----:B------:R-:W-:Y:S02]  /*41f0*/  IMAD.MOV R7, RZ, RZ, -R7 ;  /* 0x000000ffff077224 */ /* 0x000fe400078e0a07 */
[----:B------:R-:W-:Y:S01]  /*4200*/  @!P4 IMAD.MOV R18, RZ, RZ, -R18 ;  /* 0x000000ffff12c224 */ /* 0x000fe200078e0a12 */
[C---:B------:R-:W-:Y:S01]  /*4210*/  ISETP.GT.U32.AND P4, PT, R4.reuse, R21, PT ;  /* 0x000000150400720c */ /* 0x040fe20003f84070 */
[----:B------:R-:W-:-:S02]  /*4220*/  IMAD R24, R4, R5, R24 ;  /* 0x0000000504187224 */ /* 0x000fc400078e0218 */
[C---:B------:R-:W-:Y:S02]  /*4230*/  IMAD R23, R4.reuse, R7, R23 ;  /* 0x0000000704177224 */ /* 0x040fe400078e0217 */
[----:B------:R-:W-:Y:S01]  /*4240*/  @!P1 IMAD.MOV R17, RZ, RZ, -R17 ;  /* 0x000000ffff119224 */ /* 0x000fe200078e0a11 */
[----:B------:R-:W-:Y:S01]  /*4250*/  ISETP.GT.U32.AND P1, PT, R4, R27, PT ;  /* 0x0000001b0400720c */ /* 0x000fe20003f24070 */
[--C-:B------:R-:W-:Y:S01]  /*4260*/  @!P5 IMAD.IADD R16, R16, 0x1, -R4.reuse ;  /* 0x000000011010d824 */ /* 0x100fe200078e0a04 */
[C---:B------:R-:W-:Y:S01]  /*4270*/  ISETP.GT.U32.AND P5, PT, R4.reuse, R24, PT ;  /* 0x000000180400720c */ /* 0x040fe20003fa4070 */
[--C-:B------:R-:W-:Y:S01]  /*4280*/  @!P2 IMAD.IADD R9, R9, 0x1, -R4.reuse ;  /* 0x000000010909a824 */ /* 0x100fe200078e0a04 */
[----:B------:R-:W-:Y:S01]  /*4290*/  ISETP.GT.U32.AND P2, PT, R4, R23, PT ;  /* 0x000000170400720c */ /* 0x000fe20003f44070 */
[--C-:B------:R-:W-:Y:S01]  /*42a0*/  @!P6 IMAD.IADD R26, R26, 0x1, -R4.reuse ;  /* 0x000000011a1ae824 */ /* 0x100fe200078e0a04 */
[----:B------:R-:W-:Y:S01]  /*42b0*/  ISETP.GE.AND P6, PT, R0, RZ, PT ;  /* 0x000000ff0000720c */ /* 0x000fe20003fc6270 */
[--C-:B------:R-:W-:Y:S01]  /*42c0*/  @!P3 IMAD.IADD R12, R12, 0x1, -R4.reuse ;  /* 0x000000010c0cb824 */ /* 0x100fe200078e0a04 */
[----:B------:R-:W1:Y:S01]  /*42d0*/  LDC R0, c[0x0][0x3ac] ;  /* 0x0000eb00ff007b82 */ /* 0x000e620000000800 */
[----:B------:R-:W-:Y:S01]  /*42e0*/  ISETP.GE.AND P3, PT, R19, RZ, PT ;  /* 0x000000ff1300720c */ /* 0x000fe20003f66270 */
[----:B------:R-:W-:Y:S01]  /*42f0*/  @!P4 IMAD.IADD R21, R21, 0x1, -R4 ;  /* 0x000000011515c824 */ /* 0x000fe200078e0a04 */
[----:B------:R-:W-:-:S02]  /*4300*/  ISETP.GE.AND P4, PT, R15, RZ, PT ;  /* 0x000000ff0f00720c */ /* 0x000fc40003f86270 */
[----:B0-----:R-:W-:Y:S01]  /*4310*/  LOP3.LUT R5, R28, 0x7, RZ, 0xc0, !PT ;  /* 0x000000071c057812 */ /* 0x001fe200078ec0ff */
[----:B------:R-:W-:Y:S01]  /*4320*/  STL [R1+0xd0c], R18 ;  /* 0x000d0c1201007387 */ /* 0x000fe20000100800 */
[--C-:B------:R-:W-:Y:S01]  /*4330*/  @!P1 IMAD.IADD R27, R27, 0x1, -R4.reuse ;  /* 0x000000011b1b9824 */ /* 0x100fe200078e0a04 */
[----:B------:R-:W-:Y:S01]  /*4340*/  ISETP.GE.AND P1, PT, R11, RZ, PT ;  /* 0x000000ff0b00720c */ /* 0x000fe20003f26270 */
[--C-:B------:R-:W-:Y:S01]  /*4350*/  @!P5 IMAD.IADD R24, R24, 0x1, -R4.reuse ;  /* 0x000000011818d824 */ /* 0x100fe200078e0a04 */
[----:B------:R-:W-:Y:S01]  /*4360*/  STL [R1+0xd34], R22 ;  /* 0x000d341601007387 */ /* 0x000fe20000100800 */
[----:B------:R-:W-:Y:S01]  /*4370*/  @!P2 IMAD.IADD R23, R23, 0x1, -R4 ;  /* 0x000000011717a824 */ /* 0x000fe200078e0a04 */
[----:B------:R-:W-:Y:S01]  /*4380*/  ISETP.GE.AND P5, PT, R2, RZ, PT ;  /* 0x000000ff0200720c */ /* 0x000fe20003fa6270 */
[----:B------:R-:W-:Y:S01]  /*4390*/  IMAD.SHL.U32 R6, R28, 0x2, RZ ;  /* 0x000000021c067824 */ /* 0x000fe200078e00ff */
[----:B------:R0:W-:Y:S01]  /*43a0*/  STL [R1+0xd38], R8 ;  /* 0x000d380801007387 */ /* 0x0001e20000100800 */
[----:B------:R-:W-:-:S02]  /*43b0*/  IMAD R2, R5, 0x110, RZ ;  /* 0x0000011005027824 */ /* 0x000fc400078e02ff */
[----:B------:R-:W-:Y:S01]  /*43c0*/  @!P3 IMAD.MOV R9, RZ, RZ, -R9 ;  /* 0x000000ffff09b224 */ /* 0x000fe200078e0a09 */
[----:B------:R-:W-:Y:S01]  /*43d0*/  ISETP.GT.U32.AND P3, PT, R4, R23, PT ;  /* 0x000000170400720c */ /* 0x000fe20003f64070 */
[----:B------:R-:W-:Y:S02]  /*43e0*/  IMAD.SHL.U32 R7, R28, 0x40, RZ ;  /* 0x000000401c077824 */ /* 0x000fe400078e00ff */
[----:B0-----:R-:W-:Y:S01]  /*43f0*/  IMAD R8, R5, 0x90, RZ ;  /* 0x0000009005087824 */ /* 0x001fe200078e02ff */
[----:B------:R-:W-:Y:S01]  /*4400*/  STL [R1+0xd3c], R13 ;  /* 0x000d3c0d01007387 */ /* 0x000fe20000100800 */
[----:B------:R-:W-:-:S03]  /*4410*/  @!P4 IMAD.MOV R12, RZ, RZ, -R12 ;  /* 0x000000ffff0cc224 */ /* 0x000fc600078e0a0c */
[--C-:B------:R-:W-:Y:S02]  /*4420*/  LOP3.LUT R5, R8, 0x10, R6.reuse, 0x78, !PT ;  /* 0x0000001008057812 */ /* 0x100fe400078e7806 */
[----:B------:R-:W-:Y:S01]  /*4430*/  LOP3.LUT R6, R2, 0x30, R6, 0x78, !PT ;  /* 0x0000003002067812 */ /* 0x000fe200078e7806 */
[----:B------:R-:W-:Y:S01]  /*4440*/  STL [R1+0xd40], R17 ;  /* 0x000d401101007387 */ /* 0x000fe20000100800 */
[----:B------:R-:W-:Y:S02]  /*4450*/  LOP3.LUT R28, R28, 0x3f, RZ, 0xc0, !PT ;  /* 0x0000003f1c1c7812 */ /* 0x000fe400078ec0ff */
[--C-:B------:R-:W-:Y:S01]  /*4460*/  LOP3.LUT R8, R5, 0x400, R7.reuse, 0xf8, !PT ;  /* 0x0000040005087812 */ /* 0x100fe200078ef807 */
[----:B------:R-:W-:Y:S01]  /*4470*/  STL [R1+0xd44], R20 ;  /* 0x000d441401007387 */ /* 0x000fe20000100800 */
[----:B------:R-:W-:Y:S01]  /*4480*/  LOP3.LUT R2, R6, 0x800, R7, 0xf8, !PT ;  /* 0x0000080006027812 */ /* 0x000fe200078ef807 */
[----:B------:R-:W-:Y:S01]  /*4490*/  @!P1 IMAD.MOV R21, RZ, RZ, -R21 ;  /* 0x000000ffff159224 */ /* 0x000fe200078e0a15 */
[C---:B------:R-:W-:Y:S01]  /*44a0*/  ISETP.GT.U32.AND P2, PT, R4.reuse, R25, PT ;  /* 0x000000190400720c */ /* 0x040fe20003f44070 */
[----:B------:R-:W-:Y:S01]  /*44b0*/  STL [R1+0xd48], R9 ;  /* 0x000d480901007387 */ /* 0x000fe20000100800 */
[----:B------:R-:W-:Y:S01]  /*44c0*/  @!P6 IMAD.MOV R16, RZ, RZ, -R16 ;  /* 0x000000ffff10e224 */ /* 0x000fe200078e0a10 */
[----:B------:R-:W-:Y:S01]  /*44d0*/  ISETP.GT.U32.AND P4, PT, R4, R24, PT ;  /* 0x000000180400720c */ /* 0x000fe20003f84070 */
[----:B-1----:R-:W-:Y:S01]  /*44e0*/  IMAD R5, R28, R0, RZ ;  /* 0x000000001c057224 */ /* 0x002fe200078e02ff */
[----:B------:R-:W-:Y:S04]  /*44f0*/  STL [R1+0xd4c], R12 ;  /* 0x000d4c0c01007387 */ /* 0x000fe80000100800 */
[----:B------:R-:W-:Y:S01]  /*4500*/  STL [R1+0x1d4], R8 ;  /* 0x0001d40801007387 */ /* 0x000fe20000100800 */
[----:B------:R-:W-:-:S03]  /*4510*/  @!P3 IMAD.IADD R23, R23, 0x1, -R4 ;  /* 0x000000011717b824 */ /* 0x000fc600078e0a04 */
[----:B------:R-:W-:Y:S01]  /*4520*/  STL [R1+0x224], R2 ;  /* 0x0002240201007387 */ /* 0x000fe20000100800 */
[----:B------:R-:W-:-:S03]  /*4530*/  IMAD R7, R0, 0x40, R5 ;  /* 0x0000004000077824 */ /* 0x000fc600078e0205 */
[----:B------:R-:W-:Y:S01]  /*4540*/  STL [R1+0xd50], R21 ;  /* 0x000d501501007387 */ /* 0x000fe20000100800 */
[----:B------:R-:W-:-:S03]  /*4550*/  ISETP.GE.AND P3, PT, R14, RZ, PT ;  /* 0x000000ff0e00720c */ /* 0x000fc60003f66270 */
[----:B------:R0:W-:Y:S01]  /*4560*/  STL [R1+0xd54], R16 ;  /* 0x000d541001007387 */ /* 0x0001e20000100800 */
[----:B------:R-:W-:-:S03]  /*4570*/  @!P2 IMAD.IADD R25, R25, 0x1, -R4 ;  /* 0x000000011919a824 */ /* 0x000fc600078e0a04 */
[----:B0-----:R-:W3:Y:S04]  /*4580*/  LDL.LU R16, [R1+0xcc] ;  /* 0x0000cc0001107983 */ /* 0x001ee80000300800 */
[----:B------:R-:W4:Y:S04]  /*4590*/  LDL.LU R0, [R1+0xc4] ;  /* 0x0000c40001007983 */ /* 0x000f280000300800 */
[----:B------:R-:W4:Y:S04]  /*45a0*/  LDL.LU R14, [R1+0xc0] ;  /* 0x0000c000010e7983 */ /* 0x000f280000300800 */
[----:B------:R-:W4:Y:S04]  /*45b0*/  LDL.LU R2, [R1+0xb4] ;  /* 0x0000b40001027983 */ /* 0x000f280000300800 */
[----:B------:R-:W4:Y:S01]  /*45c0*/  LDL.LU R21, [R1+0xa4] ;  /* 0x0000a40001157983 */ /* 0x000f220000300800 */
[----:B------:R-:W-:-:S03]  /*45d0*/  @!P4 IMAD.IADD R24, R24, 0x1, -R4 ;  /* 0x000000011818c824 */ /* 0x000fc600078e0a04 */
[----:B------:R-:W4:Y:S01]  /*45e0*/  LDL.LU R12, [R1+0xa0] ;  /* 0x0000a000010c7983 */ /* 0x000f220000300800 */
[----:B------:R-:W-:-:S03]  /*45f0*/  LEA R4, P1, R5, UR14, 0x1 ;  /* 0x0000000e05047c11 */ /* 0x000fc6000f8208ff */
[----:B------:R-:W4:Y:S04]  /*4600*/  LDL.LU R9, [R1+0x9c] ;  /* 0x00009c0001097983 */ /* 0x000f280000300800 */
[----:B------:R-:W4:Y:S04]  /*4610*/  LDL.LU R20, [R1+0x98] ;  /* 0x0000980001147983 */ /* 0x000f280000300800 */
[----:B------:R-:W4:Y:S04]  /*4620*/  LDL.LU R17, [R1+0x94] ;  /* 0x0000940001117983 */ /* 0x000f280000300800 */
[----:B------:R-:W4:Y:S01]  /*4630*/  LDL.LU R13, [R1+0x90] ;  /* 0x00009000010d7983 */ /* 0x000f220000300800 */
[----:B------:R-:W-:-:S03]  /*4640*/  LEA.HI.X.SX32 R5, R5, UR15, 0x1, P1 ;  /* 0x0000000f05057c11 */ /* 0x000fc600088f0eff */
[----:B------:R-:W4:Y:S01]  /*4650*/  LDL.LU R8, [R1+0x88] ;  /* 0x0000880001087983 */ /* 0x000f220000300800 */
[----:B------:R-:W-:-:S03]  /*4660*/  ISETP.GE.AND P2, PT, R10, RZ, PT ;  /* 0x000000ff0a00720c */ /* 0x000fc60003f46270 */
[----:B------:R-:W4:Y:S01]  /*4670*/  LDL.LU R22, [R1+0x60] ;  /* 0x0000600001167983 */ /* 0x000f220000300800 */
[----:B------:R-:W-:-:S03]  /*4680*/  LEA R6, P6, R7, UR14, 0x1 ;  /* 0x0000000e07067c11 */ /* 0x000fc6000f8c08ff */
[----:B------:R-:W4:Y:S01]  /*4690*/  LDL.LU R19, [R1+0x1c] ;  /* 0x00001c0001137983 */ /* 0x000f220000300800 */
[----:B------:R-:W-:-:S03]  /*46a0*/  ISETP.GE.AND P4, PT, R29, RZ, PT ;  /* 0x000000ff1d00720c */ /* 0x000fc60003f86270 */
[----:B------:R-:W4:Y:S04]  /*46b0*/  LDL.LU R15, [R1+0x18] ;  /* 0x00001800010f7983 */ /* 0x000f280000300800 */
[----:B------:R-:W4:Y:S04]  /*46c0*/  LDL.LU R11, [R1+0x14] ;  /* 0x00001400010b7983 */ /* 0x000f280000300800 */
[----:B------:R-:W4:Y:S01]  /*46d0*/  LDL.LU R10, [R1+0x10] ;  /* 0x00001000010a7983 */ /* 0x000f220000300800 */
[----:B------:R-:W-:-:S03]  /*46e0*/  LEA.HI.X.SX32 R7, R7, UR15, 0x1, P6 ;  /* 0x0000000f07077c11 */ /* 0x000fc6000b0f0eff */
[----:B------:R-:W4:Y:S04]  /*46f0*/  LDL.LU R28, [R1+0x8] ;  /* 0x00000800011c7983 */ /* 0x000f280000300800 */
[----:B------:R-:W4:Y:S04]  /*4700*/  LDL.LU R29, [R1] ;  /* 0x00000000011d7983 */ /* 0x000f280000300800 */
[----:B------:R0:W-:Y:S04]  /*4710*/  STL.64 [R1+0xc10], R4 ;  /* 0x000c100401007387 */ /* 0x0001e80000100a00 */
[----:B0-----:R-:W4:Y:S04]  /*4720*/  LDL.LU R5, [R1+0xb8] ;  /* 0x0000b80001057983 */ /* 0x001f280000300800 */
[----:B------:R-:W4:Y:S04]  /*4730*/  LDL.LU R4, [R1+0xc] ;  /* 0x00000c0001047983 */ /* 0x000f280000300800 */
[----:B------:R0:W-:Y:S04]  /*4740*/  STL [R1+0xc8c], R6 ;  /* 0x000c8c0601007387 */ /* 0x0001e80000100800 */
[----:B0-----:R-:W4:Y:S01]  /*4750*/  LDL.LU R6, [R1+0xbc] ;  /* 0x0000bc0001067983 */ /* 0x001f220000300800 */
[----:B--2---:R-:W-:-:S05]  /*4760*/  LOP3.LUT R18, RZ, R3, RZ, 0x33, !PT ;  /* 0x00000003ff127212 */ /* 0x004fca00078e33ff */
[----:B------:R-:W-:Y:S04]  /*4770*/  STL [R1+0x4], R18 ;  /* 0x0000041201007387 */ /* 0x000fe80000100800 */
[----:B------:R0:W-:Y:S04]  /*4780*/  STL [R1+0xc88], R7 ;  /* 0x000c880701007387 */ /* 0x0001e80000100800 */
[----:B0-----:R-:W2:Y:S01]  /*4790*/  LDL.LU R7, [R1+0xc8] ;  /* 0x0000c80001077983 */ /* 0x001ea20000300800 */
[----:B------:R-:W-:Y:S01]  /*47a0*/  ISETP.NE.AND P1, PT, R3, RZ, PT ;  /* 0x000000ff0300720c */ /* 0x000fe20003f25270 */
[----:B------:R-:W-:-:S02]  /*47b0*/  IMAD.MOV.U32 R3, RZ, RZ, R27 ;  /* 0x000000ffff037224 */ /* 0x000fc400078e001b */
[----:B------:R-:W2:Y:S01]  /*47c0*/  LDL.LU R27, [R1+0x58] ;  /* 0x00005800011b7983 */ /* 0x000ea20000300800 */
[C---:B---3--:R-:W-:Y:S02]  /*47d0*/  SEL R16, R18.reuse, R16, !P1 ;  /* 0x0000001012107207 */ /* 0x048fe40004800000 */
[----:B----4-:R-:W-:-:S03]  /*47e0*/  SEL R0, R18, R0, !P1 ;  /* 0x0000000012007207 */ /* 0x010fc60004800000 */
[----:B------:R0:W-:Y:S04]  /*47f0*/  STL [R1+0xd0], R16 ;  /* 0x0000d01001007387 */ /* 0x0001e80000100800 */
[----:B0-----:R-:W3:Y:S01]  /*4800*/  LDL.LU R16, [R1+0xd54] ;  /* 0x000d540001107983 */ /* 0x001ee20000300800 */
[C---:B------:R-:W-:Y:S02]  /*4810*/  SEL R21, R18.reuse, R21, !P1 ;  /* 0x0000001512157207 */ /* 0x040fe40004800000 */
[C---:B------:R-:W-:Y:S02]  /*4820*/  SEL R12, R18.reuse, R12, !P1 ;  /* 0x0000000c120c7207 */ /* 0x040fe40004800000 */
[C---:B------:R-:W-:Y:S02]  /*4830*/  SEL R9, R18.reuse, R9, !P1 ;  /* 0x0000000912097207 */ /* 0x040fe40004800000 */
[----:B------:R-:W-:-:S02]  /*4840*/  SEL R20, R18, R20, !P1 ;  /* 0x0000001412147207 */ /* 0x000fc40004800000 */
[C---:B------:R-:W-:Y:S02]  /*4850*/  SEL R17, R18.reuse, R17, !P1 ;  /* 0x0000001112117207 */ /* 0x040fe40004800000 */
[C---:B------:R-:W-:Y:S02]  /*4860*/  SEL R13, R18.reuse, R13, !P1 ;  /* 0x0000000d120d7207 */ /* 0x040fe40004800000 */
        /* <DEDUP_REMOVED lines=9> */
[----:B--2---:R-:W-:-:S05]  /*4900*/  SEL R7, R18, R7, !P1 ;  /* 0x0000000712077207 */ /* 0x004fca0004800000 */
[----:B------:R0:W-:Y:S04]  /*4910*/  STL [R1+0xcc], R7 ;  /* 0x0000cc0701007387 */ /* 0x0001e80000100800 */
[----:B------:R1:W-:Y:S01]  /*4920*/  STL [R1+0xc8], R0 ;  /* 0x0000c80001007387 */ /* 0x0003e20000100800 */
[----:B0-----:R-:W-:-:S03]  /*4930*/  SEL R7, R18, R14, !P1 ;  /* 0x0000000e12077207 */ /* 0x001fc60004800000 */
[----:B-1----:R-:W2:Y:S04]  /*4940*/  LDL.LU R0, [R1+0x50] ;  /* 0x0000500001007983 */ /* 0x002ea80000300800 */
[----:B------:R-:W4:Y:S04]  /*4950*/  LDL.LU R14, [R1+0x48] ;  /* 0x00004800010e7983 */ /* 0x000f280000300800 */
[----:B------:R0:W-:Y:S02]  /*4960*/  STL [R1+0xc4], R7 ;  /* 0x0000c40701007387 */ /* 0x0001e40000100800 */
[----:B0-----:R-:W-:-:S02]  /*4970*/  SEL R7, R18, R6, !P1 ;  /* 0x0000000612077207 */ /* 0x001fc40004800000 */
[C---:B------:R-:W-:Y:S02]  /*4980*/  SEL R6, R18.reuse, R5, !P1 ;  /* 0x0000000512067207 */ /* 0x040fe40004800000 */
[C---:B------:R-:W-:Y:S01]  /*4990*/  SEL R5, R18.reuse, R2, !P1 ;  /* 0x0000000212057207 */ /* 0x040fe20004800000 */
[----:B------:R0:W-:Y:S04]  /*49a0*/  STL [R1+0xc0], R7 ;  /* 0x0000c00701007387 */ /* 0x0001e80000100800 */
[----:B------:R-:W3:Y:S04]  /*49b0*/  LDL.LU R2, [R1+0x40] ;  /* 0x0000400001027983 */ /* 0x000ee80000300800 */
[----:B------:R1:W-:Y:S04]  /*49c0*/  STL [R1+0xbc], R6 ;  /* 0x0000bc0601007387 */ /* 0x0003e80000100800 */
[----:B0-----:R-:W3:Y:S04]  /*49d0*/  LDL.LU R7, [R1+0x80] ;  /* 0x0000800001077983 */ /* 0x001ee80000300800 */
[----:B------:R0:W-:Y:S04]  /*49e0*/  STL [R1+0xb8], R5 ;  /* 0x0000b80501007387 */ /* 0x0001e80000100800 */
[----:B-1----:R-:W3:Y:S04]  /*49f0*/  LDL.LU R6, [R1+0x84] ;  /* 0x0000840001067983 */ /* 0x002ee80000300800 */
[----:B0-----:R-:W3:Y:S04]  /*4a00*/  LDL.LU R5, [R1+0x8c] ;  /* 0x00008c0001057983 */ /* 0x001ee80000300800 */
[----:B------:R0:W-:Y:S04]  /*4a10*/  STL [R1+0xb4], R21 ;  /* 0x0000b41501007387 */ /* 0x0001e80000100800 */
        /* <DEDUP_REMOVED lines=28> */
[----:B0-----:R-:W3:Y:S01]  /*4be0*/  LDL.LU R29, [R1+0xd1c] ;  /* 0x000d1c00011d7983 */ /* 0x001ee20000300800 */
[----:B------:R-:W-:-:S05]  /*4bf0*/  SEL R27, R18, R27, !P1 ;  /* 0x0000001b121b7207 */ /* 0x000fca0004800000 */
[----:B------:R3:W-:Y:S01]  /*4c00*/  STL [R1+0x6c], R27 ;  /* 0x00006c1b01007387 */ /* 0x0007e20000100800 */
[C---:B--2---:R-:W-:Y:S02]  /*4c10*/  SEL R0, R18.reuse, R0, !P1 ;  /* 0x0000000012007207 */ /* 0x044fe40004800000 */
[C---:B----4-:R-:W-:Y:S02]  /*4c20*/  SEL R14, R18.reuse, R14, !P1 ;  /* 0x0000000e120e7207 */ /* 0x050fe40004800000 */
[C---:B---3--:R-:W-:Y:S02]  /*4c30*/  SEL R27, R18.reuse, R29, !P1 ;  /* 0x0000001d121b7207 */ /* 0x048fe40004800000 */
[----:B------:R-:W2:Y:S04]  /*4c40*/  LDL.LU R29, [R1+0x54] ;  /* 0x00005400011d7983 */ /* 0x000ea80000300800 */
[----:B------:R0:W-:Y:S02]  /*4c50*/  STL [R1+0x68], R27 ;  /* 0x0000681b01007387 */ /* 0x0001e40000100800 */
[----:B0-----:R-:W-:-:S02]  /*4c60*/  SEL R27, R18, R28, !P1 ;  /* 0x0000001c121b7207 */ /* 0x001fc40004800000 */
[----:B------:R-:W3:Y:S04]  /*4c70*/  LDL.LU R28, [R1+0x44] ;  /* 0x00004400011c7983 */ /* 0x000ee80000300800 */
[----:B------:R0:W-:Y:S04]  /*4c80*/  STL [R1+0x64], R27 ;  /* 0x0000641b01007387 */ /* 0x0001e80000100800 */
[----:B0-----:R-:W4:Y:S04]  /*4c90*/  LDL.LU R27, [R1+0x28] ;  /* 0x00002800011b7983 */ /* 0x001f280000300800 */
[----:B------:R0:W-:Y:S04]  /*4ca0*/  STL [R1+0x60], R0 ;  /* 0x0000600001007387 */ /* 0x0001e80000100800 */
[----:B0-----:R-:W2:Y:S04]  /*4cb0*/  LDL.LU R0, [R1+0xd18] ;  /* 0x000d180001007983 */ /* 0x001ea80000300800 */
[----:B------:R0:W-:Y:S04]  /*4cc0*/  STL [R1+0x5c], R14 ;  /* 0x00005c0e01007387 */ /* 0x0001e80000100800 */
[----:B0-----:R-:W2:Y:S02]  /*4cd0*/  LDL.LU R14, [R1+0xd14] ;  /* 0x000d1400010e7983 */ /* 0x001ea40000300800 */
[----:B--2---:R-:W-:-:S05]  /*4ce0*/  SEL R14, R18, R14, !P1 ;  /* 0x0000000e120e7207 */ /* 0x004fca0004800000 */
[----:B------:R0:W-:Y:S04]  /*4cf0*/  STL [R1+0x58], R14 ;  /* 0x0000580e01007387 */ /* 0x0001e80000100800 */
[----:B0-----:R-:W2:Y:S01]  /*4d00*/  LDL.LU R14, [R1+0x38] ;  /* 0x00003800010e7983 */ /* 0x001ea20000300800 */
[C---:B------:R-:W-:Y:S02]  /*4d10*/  SEL R2, R18.reuse, R2, !P1 ;  /* 0x0000000212027207 */ /* 0x040fe40004800000 */
[C---:B---3--:R-:W-:Y:S02]  /*4d20*/  SEL R28, R18.reuse, R28, !P1 ;  /* 0x0000001c121c7207 */ /* 0x048fe40004800000 */
[----:B--2---:R-:W-:-:S05]  /*4d30*/  SEL R14, R18, R14, !P1 ;  /* 0x0000000e120e7207 */ /* 0x004fca0004800000 */
[----:B------:R0:W-:Y:S04]  /*4d40*/  STL [R1+0x50], R14 ;  /* 0x0000500e01007387 */ /* 0x0001e80000100800 */
[----:B0-----:R-:W2:Y:S04]  /*4d50*/  LDL.LU R14, [R1+0x34] ;  /* 0x00003400010e7983 */ /* 0x001ea80000300800 */
[----:B------:R0:W-:Y:S04]  /*4d60*/  STL [R1+0x48], R2 ;  /* 0x0000480201007387 */ /* 0x0001e80000100800 */
[----:B0-----:R-:W3:Y:S04]  /*4d70*/  LDL.LU R2, [R1+0xd10] ;  /* 0x000d100001027983 */ /* 0x001ee80000300800 */
[----:B------:R0:W-:Y:S01]  /*4d80*/  STL [R1+0x44], R28 ;  /* 0x0000441c01007387 */ /* 0x0001e20000100800 */
[----:B------:R-:W-:-:S02]  /*4d90*/  SEL R5, R18, R5, !P1 ;  /* 0x0000000512057207 */ /* 0x000fc40004800000 */
[C---:B0-----:R-:W-:Y:S02]  /*4da0*/  SEL R28, R18.reuse, R7, !P1 ;  /* 0x00000007121c7207 */ /* 0x041fe40004800000 */
[----:B------:R-:W-:-:S03]  /*4db0*/  SEL R7, R18, R6, !P1 ;  /* 0x0000000612077207 */ /* 0x000fc60004800000 */
[----:B------:R-:W-:Y:S04]  /*4dc0*/  STL [R1+0x40], R28 ;  /* 0x0000401c01007387 */ /* 0x000fe80000100800 */
[----:B------:R0:W-:Y:S01]  /*4dd0*/  STL [R1+0x38], R7 ;  /* 0x0000380701007387 */ /* 0x0001e20000100800 */
[C---:B------:R-:W-:Y:S02]  /*4de0*/  SEL R4, R18.reuse, R4, !P1 ;  /* 0x0000000412047207 */ /* 0x040fe40004800000 */
[C---:B------:R-:W-:Y:S02]  /*4df0*/  SEL R29, R18.reuse, R29, !P1 ;  /* 0x0000001d121d7207 */ /* 0x040fe40004800000 */
[C---:B0-----:R-:W-:Y:S02]  /*4e00*/  SEL R7, R18.reuse, R11, !P1 ;  /* 0x0000000b12077207 */ /* 0x041fe40004800000 */
[----:B------:R-:W-:-:S02]  /*4e10*/  SEL R28, R18, R19, !P1 ;  /* 0x00000013121c7207 */ /* 0x000fc40004800000 */
[C---:B---3--:R-:W-:Y:S02]  /*4e20*/  SEL R6, R18.reuse, R2, !P1 ;  /* 0x0000000212067207 */ /* 0x048fe40004800000 */
[----:B------:R-:W3:Y:S04]  /*4e30*/  LDL.LU R2, [R1+0x20] ;  /* 0x0000200001027983 */ /* 0x000ee80000300800 */
[----:B------:R0:W-:Y:S04]  /*4e40*/  STL [R1+0x1c], R5 ;  /* 0x00001c0501007387 */ /* 0x0001e80000100800 */
[----:B------:R1:W-:Y:S01]  /*4e50*/  STL [R1+0x18], R6 ;  /* 0x0000180601007387 */ /* 0x0003e20000100800 */
[----:B0-----:R-:W-:-:S03]  /*4e60*/  SEL R5, R18, R0, !P1 ;  /* 0x0000000012057207 */ /* 0x001fc60004800000 */
[----:B------:R-:W2:Y:S01]  /*4e70*/  LDL.LU R0, [R1+0x24] ;  /* 0x0000240001007983 */ /* 0x000ea20000300800 */
[----:B-1----:R-:W-:-:S03]  /*4e80*/  SEL R6, R18, R10, !P1 ;  /* 0x0000000a12067207 */ /* 0x002fc60004800000 */
[----:B------:R0:W-:Y:S04]  /*4e90*/  STL [R1+0x14], R5 ;  /* 0x0000140501007387 */ /* 0x0001e80000100800 */
[----:B------:R-:W2:Y:S04]  /*4ea0*/  LDL.LU R10, [R1+0x2c] ;  /* 0x00002c00010a7983 */ /* 0x000ea80000300800 */
[----:B------:R1:W-:Y:S01]  /*4eb0*/  STL [R1+0xc90], R6 ;  /* 0x000c900601007387 */ /* 0x0003e20000100800 */
[----:B0-----:R-:W-:-:S03]  /*4ec0*/  SEL R5, R18, R15, !P1 ;  /* 0x0000000f12057207 */ /* 0x001fc60004800000 */
[----:B-1----:R-:W2:Y:S04]  /*4ed0*/  LDL.LU R6, [R1+0x3c] ;  /* 0x00003c0001067983 */ /* 0x002ea80000300800 */
[----:B------:R-:W2:Y:S04]  /*4ee0*/  LDL.LU R11, [R1+0x30] ;  /* 0x00003000010b7983 */ /* 0x000ea80000300800 */
[----:B------:R-:W-:Y:S04]  /*4ef0*/  STL [R1+0xc94], R7 ;  /* 0x000c940701007387 */ /* 0x000fe80000100800 */
[----:B------:R-:W-:Y:S04]  /*4f00*/  STL [R1+0xc98], R5 ;  /* 0x000c980501007387 */ /* 0x000fe80000100800 */
[----:B------:R-:W-:Y:S04]  /*4f10*/  STL [R1+0xc9c], R4 ;  /* 0x000c9c0401007387 */ /* 0x000fe80000100800 */
[----:B------:R-:W-:Y:S04]  /*4f20*/  STL [R1+0xca0], R29 ;  /* 0x000ca01d01007387 */ /* 0x000fe80000100800 */
[----:B------:R-:W2:Y:S04]  /*4f30*/  LDL.LU R18, [R1+0xd0c] ;  /* 0x000d0c0001127983 */ /* 0x000ea80000300800 */
[----:B------:R0:W-:Y:S04]  /*4f40*/  STL [R1+0xca4], R28 ;  /* 0x000ca41c01007387 */ /* 0x0001e80000100800 */
[----:B0-----:R-:W4:Y:S02]  /*4f50*/  LDL.LU R28, [R1+0x4] ;  /* 0x00000400011c7983 */ /* 0x001f240000300800 */
[----:B----4-:R-:W-:-:S02]  /*4f60*/  SEL R27, R28, R27, !P1 ;  /* 0x0000001b1c1b7207 */ /* 0x010fc40004800000 */
[----:B--2---:R-:W-:-:S03]  /*4f70*/  SEL R19, R28, R11, !P1 ;  /* 0x0000000b1c137207 */ /* 0x004fc60004800000 */
[----:B------:R-:W-:Y:S04]  /*4f80*/  STL [R1+0xca8], R27 ;  /* 0x000ca81b01007387 */ /* 0x000fe80000100800 */
[----:B------:R-:W-:Y:S01]  /*4f90*/  STL [R1+0xcac], R19 ;  /* 0x000cac1301007387 */ /* 0x000fe20000100800 */
[----:B------:R-:W-:-:S03]  /*4fa0*/  SEL R15, R28, R6, !P1 ;  /* 0x000000061c0f7207 */ /* 0x000fc60004800000 */
[----:B------:R-:W2:Y:S01]  /*4fb0*/  LDL.LU R11, [R1+0xd4] ;  /* 0x0000d400010b7983 */ /* 0x000ea20000300800 */
[C---:B------:R-:W-:Y:S02]  /*4fc0*/  SEL R14, R28.reuse, R14, !P1 ;  /* 0x0000000e1c0e7207 */ /* 0x040fe40004800000 */
[C---:B------:R-:W-:Y:S02]  /*4fd0*/  SEL R10, R28.reuse, R10, !P1 ;  /* 0x0000000a1c0a7207 */ /* 0x040fe40004800000 */
[C---:B---3--:R-:W-:Y:S01]  /*4fe0*/  SEL R2, R28.reuse, R2, !P1 ;  /* 0x000000021c027207 */ /* 0x048fe20004800000 */
[----:B------:R-:W-:Y:S04]  /*4ff0*/  STL [R1+0xcb0], R15 ;  /* 0x000cb00f01007387 */ /* 0x000fe80000100800 */
[----:B------:R-:W-:Y:S04]  /*5000*/  STL [R1+0xcb4], R14 ;  /* 0x000cb40e01007387 */ /* 0x000fe80000100800 */
[----:B------:R-:W-:Y:S04]  /*5010*/  STL [R1+0xcb8], R10 ;  /* 0x000cb80a01007387 */ /* 0x000fe80000100800 */
[----:B------:R-:W-:Y:S04]  /*5020*/  STL [R1+0xcbc], R2 ;  /* 0x000cbc0201007387 */ /* 0x000fe80000100800 */
[----:B------:R-:W3:Y:S04]  /*5030*/  LDL.LU R29, [R1+0xd0] ;  /* 0x0000d000011d7983 */ /* 0x000ee80000300800 */
[----:B------:R-:W4:Y:S04]  /*5040*/  LDL.LU R4, [R1+0xcc] ;  /* 0x0000cc0001047983 */ /* 0x000f280000300800 */
[----:B------:R-:W4:Y:S01]  /*5050*/  LDL.LU R5, [R1+0xc8] ;  /* 0x0000c80001057983 */ /* 0x000f220000300800 */
[----:B------:R-:W-:-:S02]  /*5060*/  SEL R0, R28, R0, !P1 ;  /* 0x000000001c007207 */ /* 0x000fc40004800000 */
[C---:B------:R-:W-:Y:S01]  /*5070*/  SEL R18, R28.reuse, R18, !P1 ;  /* 0x000000121c127207 */ /* 0x040fe20004800000 */
[----:B------:R-:W4:Y:S01]  /*5080*/  LDL.LU R7, [R1+0xc4] ;  /* 0x0000c40001077983 */ /* 0x000f220000300800 */
[C---:B------:R-:W-:Y:S02]  /*5090*/  SEL R22, R28.reuse, R22, !P1 ;  /* 0x000000161c167207 */ /* 0x040fe40004800000 */
[C---:B------:R-:W-:Y:S01]  /*50a0*/  SEL R8, R28.reuse, R8, !P1 ;  /* 0x000000081c087207 */ /* 0x040fe20004800000 */
[----:B------:R-:W4:Y:S01]  /*50b0*/  LDL.LU R6, [R1+0xc0] ;  /* 0x0000c00001067983 */ /* 0x000f220000300800 */
[C---:B------:R-:W-:Y:S01]  /*50c0*/  SEL R13, R28.reuse, R13, !P1 ;  /* 0x0000000d1c0d7207 */ /* 0x040fe20004800000 */
[----:B------:R-:W-:Y:S01]  /*50d0*/  @!P0 IMAD.MOV R3, RZ, RZ, -R3 ;  /* 0x000000ffff038224 */ /* 0x000fe200078e0a03 */
[C---:B------:R-:W-:Y:S01]  /*50e0*/  SEL R17, R28.reuse, R17, !P1 ;  /* 0x000000111c117207 */ /* 0x040fe20004800000 */
[----:B------:R0:W-:Y:S01]  /*50f0*/  STL [R1+0xcc0], R0 ;  /* 0x000cc00001007387 */ /* 0x0001e20000100800 */
[C---:B------:R-:W-:Y:S01]  /*5100*/  SEL R20, R28.reuse, R20, !P1 ;  /* 0x000000141c147207 */ /* 0x040fe20004800000 */
[----:B------:R-:W-:Y:S01]  /*5110*/  @!P5 IMAD.MOV R26, RZ, RZ, -R26 ;  /* 0x000000ffff1ad224 */ /* 0x000fe200078e0a1a */
[C---:B------:R-:W-:Y:S01]  /*5120*/  SEL R9, R28.reuse, R9, !P1 ;  /* 0x000000091c097207 */ /* 0x040fe20004800000 */
[----:B------:R-:W-:Y:S01]  /*5130*/  STL [R1+0xcc4], R18 ;  /* 0x000cc41201007387 */ /* 0x000fe20000100800 */
[----:B------:R-:W-:Y:S01]  /*5140*/  @!P2 IMAD.MOV R25, RZ, RZ, -R25 ;  /* 0x000000ffff19a224 */ /* 0x000fe200078e0a19 */
[----:B------:R-:W-:-:S02]  /*5150*/  SEL R12, R28, R12, !P1 ;  /* 0x0000000c1c0c7207 */ /* 0x000fc40004800000 */
[----:B------:R-:W-:Y:S01]  /*5160*/  STL [R1+0xcc8], R22 ;  /* 0x000cc81601007387 */ /* 0x000fe20000100800 */
[----:B------:R-:W-:-:S03]  /*5170*/  SEL R21, R28, R21, !P1 ;  /* 0x000000151c157207 */ /* 0x000fc60004800000 */
[----:B------:R-:W-:Y:S01]  /*5180*/  STL [R1+0xccc], R8 ;  /* 0x000ccc0801007387 */ /* 0x000fe20000100800 */
[----:B------:R-:W-:-:S03]  /*5190*/  SEL R16, R28, R16, !P1 ;  /* 0x000000101c107207 */ /* 0x000fc60004800000 */
[----:B------:R-:W-:Y:S01]  /*51a0*/  STL [R1+0xcd0], R13 ;  /* 0x000cd00d01007387 */ /* 0x000fe20000100800 */
[----:B------:R-:W-:-:S03]  /*51b0*/  SEL R3, R28, R3, !P1 ;  /* 0x000000031c037207 */ /* 0x000fc60004800000 */
[----:B------:R-:W-:Y:S01]  /*51c0*/  STL [R1+0xcd4], R17 ;  /* 0x000cd41101007387 */ /* 0x000fe20000100800 */
[----:B------:R-:W-:-:S03]  /*51d0*/  SEL R26, R28, R26, !P1 ;  /* 0x0000001a1c1a7207 */ /* 0x000fc60004800000 */
[----:B------:R-:W-:Y:S01]  /*51e0*/  STL [R1+0xcd8], R20 ;  /* 0x000cd81401007387 */ /* 0x000fe20000100800 */
[----:B------:R-:W-:Y:S01]  /*51f0*/  SEL R25, R28, R25, !P1 ;  /* 0x000000191c197207 */ /* 0x000fe20004800000 */
[----:B------:R-:W-:Y:S02]  /*5200*/  @!P3 IMAD.MOV R23, RZ, RZ, -R23 ;  /* 0x000000ffff17b224 */ /* 0x000fe400078e0a17 */
[----:B------:R-:W-:Y:S01]  /*5210*/  STL [R1+0xcdc], R9 ;  /* 0x000cdc0901007387 */ /* 0x000fe20000100800 */
[----:B------:R-:W-:-:S03]  /*5220*/  @!P4 IMAD.MOV R24, RZ, RZ, -R24 ;  /* 0x000000ffff18c224 */ /* 0x000fc600078e0a18 */
[----:B------:R-:W-:Y:S04]  /*5230*/  STL [R1+0xce0], R12 ;  /* 0x000ce00c01007387 */ /* 0x000fe80000100800 */
[----:B------:R-:W-:Y:S04]  /*5240*/  STL [R1+0xce4], R21 ;  /* 0x000ce41501007387 */ /* 0x000fe80000100800 */
[----:B------:R-:W-:Y:S01]  /*5250*/  STL [R1+0xce8], R16 ;  /* 0x000ce81001007387 */ /* 0x000fe20000100800 */
[----:B------:R-:W-:-:S03]  /*5260*/  SEL R23, R28, R23, !P1 ;  /* 0x000000171c177207 */ /* 0x000fc60004800000 */
[----:B------:R-:W-:Y:S01]  /*5270*/  STL [R1+0xcec], R3 ;  /* 0x000cec0301007387 */ /* 0x000fe20000100800 */
[----:B------:R-:W-:-:S03]  /*5280*/  SEL R24, R28, R24, !P1 ;  /* 0x000000181c187207 */ /* 0x000fc60004800000 */
[----:B------:R-:W-:Y:S04]  /*5290*/  STL [R1+0xcf0], R26 ;  /* 0x000cf01a01007387 */ /* 0x000fe80000100800 */
[----:B------:R-:W-:Y:S01]  /*52a0*/  STL [R1+0xcf4], R25 ;  /* 0x000cf41901007387 */ /* 0x000fe20000100800 */
[----:B--2---:R-:W-:-:S05]  /*52b0*/  IMAD R11, R11, UR6, RZ ;  /* 0x000000060b0b7c24 */ /* 0x004fca000f8e02ff */
[----:B0-----:R-:W-:-:S05]  /*52c0*/  LEA R0, P0, R11, UR12, 0x1 ;  /* 0x0000000c0b007c11 */ /* 0x001fca000f8008ff */
[----:B------:R0:W-:Y:S04]  /*52d0*/  STL [R1+0x210], R0 ;  /* 0x0002100001007387 */ /* 0x0001e80000100800 */
[----:B------:R-:W-:Y:S01]  /*52e0*/  STL [R1+0xcf8], R23 ;  /* 0x000cf81701007387 */ /* 0x000fe20000100800 */
[----:B0-----:R-:W-:Y:S01]  /*52f0*/  LEA.HI.X.SX32 R0, R11, UR13, 0x1, P0 ;  /* 0x0000000d0b007c11 */ /* 0x001fe200080f0eff */
[----:B---3--:R-:W-:Y:S02]  /*5300*/  IMAD R11, R29, UR7, RZ ;  /* 0x000000071d0b7c24 */ /* 0x008fe4000f8e02ff */
[----:B------:R-:W-:Y:S04]  /*5310*/  STL [R1+0xcfc], R24 ;  /* 0x000cfc1801007387 */ /* 0x000fe80000100800 */
[----:B------:R-:W-:Y:S04]  /*5320*/  STL [R1+0xd00], R11 ;  /* 0x000d000b01007387 */ /* 0x000fe80000100800 */
[----:B------:R0:W-:Y:S01]  /*5330*/  STL [R1+0x20c], R0 ;  /* 0x00020c0001007387 */ /* 0x0001e20000100800 */
[----:B----4-:R-:W-:-:S02]  /*5340*/  IMAD R3, R5, UR7, RZ ;  /* 0x0000000705037c24 */ /* 0x010fc4000f8e02ff */
[----:B0-----:R-:W-:-:S05]  /*5350*/  IMAD R0, R4, UR7, RZ ;  /* 0x0000000704007c24 */ /* 0x001fca000f8e02ff */
[----:B------:R0:W-:Y:S04]  /*5360*/  STL [R1+0x8c], R0 ;  /* 0x00008c0001007387 */ /* 0x0001e80000100800 */
[----:B------:R-:W-:Y:S04]  /*5370*/  STL [R1+0xc8], R3 ;  /* 0x0000c80301007387 */ /* 0x000fe80000100800 */
[----:B------:R-:W2:Y:S01]  /*5380*/  LDL.LU R11, [R1+0xb4] ;  /* 0x0000b400010b7983 */ /* 0x000ea20000300800 */
[----:B------:R-:W-:Y:S02]  /*5390*/  IMAD R2, R7, UR7, RZ ;  /* 0x0000000707027c24 */ /* 0x000fe4000f8e02ff */
[----:B0-----:R-:W-:-:S03]  /*53a0*/  IMAD R0, R6, UR7, RZ ;  /* 0x0000000706007c24 */ /* 0x001fc6000f8e02ff */
[----:B------:R-:W-:Y:S04]  /*53b0*/  STL [R1+0xcc], R2 ;  /* 0x0000cc0201007387 */ /* 0x000fe80000100800 */
[----:B--2---:R0:W-:Y:S04]  /*53c0*/  STL [R1+0xd04], R11 ;  /* 0x000d040b01007387 */ /* 0x0041e80000100800 */
[----:B------:R-:W-:Y:S04]  /*53d0*/  STL [R1+0xd8], R0 ;  /* 0x0000d80001007387 */ /* 0x000fe80000100800 */
[----:B0-----:R-:W2:Y:S04]  /*53e0*/  LDL.LU R11, [R1+0xb8] ;  /* 0x0000b800010b7983 */ /* 0x001ea80000300800 */
[----:B--2---:R0:W-:Y:S04]  /*53f0*/  STL [R1+0xd08], R11 ;  /* 0x000d080b01007387 */ /* 0x0041e80000100800 */
[----:B0-----:R-:W2:Y:S04]  /*5400*/  LDL.LU R11, [R1+0xbc] ;  /* 0x0000bc00010b7983 */ /* 0x001ea80000300800 */
[----:B------:R-:W3:Y:S04]  /*5410*/  LDL.LU R24, [R1+0xb0] ;  /* 0x0000b00001187983 */ /* 0x000ee80000300800 */
[----:B------:R-:W4:Y:S04]  /*5420*/  LDL.LU R23, [R1+0xac] ;  /* 0x0000ac0001177983 */ /* 0x000f280000300800 */
[----:B------:R-:W3:Y:S04]  /*5430*/  LDL.LU R25, [R1+0xa8] ;  /* 0x0000a80001197983 */ /* 0x000ee80000300800 */
        /* <DEDUP_REMOVED lines=24> */
[----:B------:R-:W3:Y:S01]  /*55c0*/  LDL.LU R6, [R1+0x14] ;  /* 0x0000140001067983 */ /* 0x000ee20000300800 */
[----:B--2---:R-:W-:-:S05]  /*55d0*/  IMAD R11, R11, UR7, RZ ;  /* 0x000000070b0b7c24 */ /* 0x004fca000f8e02ff */
[----:B------:R0:W-:Y:S04]  /*55e0*/  STL [R1+0xdc], R11 ;  /* 0x0000dc0b01007387 */ /* 0x0001e80000100800 */
[----:B0-----:R-:W2:Y:S02]  /*55f0*/  LDL.LU R11, [R1+0xd08] ;  /* 0x000d0800010b7983 */ /* 0x001ea40000300800 */
[----:B--2---:R-:W-:-:S05]  /*5600*/  IMAD R11, R11, UR7, RZ ;  /* 0x000000070b0b7c24 */ /* 0x004fca000f8e02ff */
[----:B------:R0:W-:Y:S04]  /*5610*/  STL [R1+0xf0], R11 ;  /* 0x0000f00b01007387 */ /* 0x0001e80000100800 */
[----:B0-----:R-:W2:Y:S01]  /*5620*/  LDL.LU R11, [R1+0xd04] ;  /* 0x000d0400010b7983 */ /* 0x001ea20000300800 */
[----:B---3--:R-:W-:Y:S02]  /*5630*/  IMAD R24, R24, UR7, RZ ;  /* 0x0000000718187c24 */ /* 0x008fe4000f8e02ff */
[----:B----4-:R-:W-:Y:S02]  /*5640*/  IMAD R23, R23, UR7, RZ ;  /* 0x0000000717177c24 */ /* 0x010fe4000f8e02ff */
[----:B------:R-:W-:Y:S02]  /*5650*/  IMAD R25, R25, UR7, RZ ;  /* 0x0000000719197c24 */ /* 0x000fe4000f8e02ff */
[----:B------:R-:W-:-:S02]  /*5660*/  IMAD R26, R26, UR7, RZ ;  /* 0x000000071a1a7c24 */ /* 0x000fc4000f8e02ff */
[----:B------:R-:W-:Y:S02]  /*5670*/  IMAD R3, R3, UR7, RZ ;  /* 0x0000000703037c24 */ /* 0x000fe4000f8e02ff */
[----:B------:R-:W-:Y:S02]  /*5680*/  IMAD R16, R16, UR7, RZ ;  /* 0x0000000710107c24 */ /* 0x000fe4000f8e02ff */
[----:B------:R-:W-:Y:S02]  /*5690*/  IMAD R21, R21, UR7, RZ ;  /* 0x0000000715157c24 */ /* 0x000fe4000f8e02ff */
[----:B------:R-:W-:Y:S02]  /*56a0*/  IMAD R12, R12, UR7, RZ ;  /* 0x000000070c0c7c24 */ /* 0x000fe4000f8e02ff */
        /* <DEDUP_REMOVED lines=20> */
[----:B--2---:R-:W-:-:S05]  /*57f0*/  IMAD R11, R11, UR7, RZ ;  /* 0x000000070b0b7c24 */ /* 0x004fca000f8e02ff */
[----:B------:R0:W-:Y:S04]  /*5800*/  STL [R1+0xb4], R11 ;  /* 0x0000b40b01007387 */ /* 0x0001e80000100800 */
[----:B0-----:R-:W2:Y:S04]  /*5810*/  LDL.LU R11, [R1+0xd00] ;  /* 0x000d0000010b7983 */ /* 0x001ea80000300800 */
[----:B------:R0:W-:Y:S04]  /*5820*/  STL [R1+0xb0], R24 ;  /* 0x0000b01801007387 */ /* 0x0001e80000100800 */
[----:B0-----:R-:W3:Y:S04]  /*5830*/  LDL.LU R24, [R1+0xcfc] ;  /* 0x000cfc0001187983 */ /* 0x001ee80000300800 */
[----:B------:R0:W-:Y:S04]  /*5840*/  STL [R1+0xf4], R23 ;  /* 0x0000f41701007387 */ /* 0x0001e80000100800 */
[----:B0-----:R-:W4:Y:S04]  /*5850*/  LDL.LU R23, [R1+0xcf8] ;  /* 0x000cf80001177983 */ /* 0x001f280000300800 */
[----:B------:R0:W-:Y:S04]  /*5860*/  STL [R1+0xfc], R25 ;  /* 0x0000fc1901007387 */ /* 0x0001e80000100800 */
[----:B0-----:R-:W2:Y:S04]  /*5870*/  LDL.LU R25, [R1+0xcf4] ;  /* 0x000cf40001197983 */ /* 0x001ea80000300800 */
        /* <DEDUP_REMOVED lines=43> */
[----:B0-----:R-:W4:Y:S04]  /*5b30*/  LDL.LU R4, [R1+0xc9c] ;  /* 0x000c9c0001047983 */ /* 0x001f280000300800 */
[----:B------:R0:W-:Y:S04]  /*5b40*/  STL [R1+0x1c8], R5 ;  /* 0x0001c80501007387 */ /* 0x0001e80000100800 */
[----:B0-----:R-:W4:Y:S04]  /*5b50*/  LDL.LU R5, [R1+0xc98] ;  /* 0x000c980001057983 */ /* 0x001f280000300800 */
[----:B------:R0:W-:Y:S04]  /*5b60*/  STL [R1+0x1d0], R7 ;  /* 0x0001d00701007387 */ /* 0x0001e80000100800 */
[----:B0-----:R-:W4:Y:S04]  /*5b70*/  LDL.LU R7, [R1+0xc94] ;  /* 0x000c940001077983 */ /* 0x001f280000300800 */
[----:B------:R0:W-:Y:S04]  /*5b80*/  STL [R1+0x1e8], R6 ;  /* 0x0001e80601007387 */ /* 0x0001e80000100800 */
[----:B0-----:R-:W4:Y:S01]  /*5b90*/  LDL.LU R6, [R1+0xc90] ;  /* 0x000c900001067983 */ /* 0x001f220000300800 */
[----:B--2---:R-:W-:-:S02]  /*5ba0*/  IMAD R0, R0, UR7, RZ ;  /* 0x0000000700007c24 */ /* 0x004fc4000f8e02ff */
[----:B---3--:R-:W-:Y:S02]  /*5bb0*/  IMAD R29, R29, UR7, RZ ;  /* 0x000000071d1d7c24 */ /* 0x008fe4000f8e02ff */
[----:B----4-:R-:W-:Y:S02]  /*5bc0*/  IMAD R5, R5, UR7, RZ ;  /* 0x0000000705057c24 */ /* 0x010fe4000f8e02ff */
[----:B------:R-:W-:Y:S02]  /*5bd0*/  IMAD R7, R7, UR7, RZ ;  /* 0x0000000707077c24 */ /* 0x000fe4000f8e02ff */
[----:B------:R-:W-:-:S05]  /*5be0*/  IMAD R6, R6, UR7, RZ ;  /* 0x0000000706067c24 */ /* 0x000fca000f8e02ff */
[----:B------:R0:W-:Y:S04]  /*5bf0*/  STL [R1+0x1f0], R6 ;  /* 0x0001f00601007387 */ /* 0x0001e80000100800 */
[----:B0-----:R-:W2:Y:S04]  /*5c00*/  LDL.LU R6, [R1+0xc8c] ;  /* 0x000c8c0001067983 */ /* 0x001ea80000300800 */
[----:B------:R0:W-:Y:S04]  /*5c10*/  STL [R1+0x200], R7 ;  /* 0x0002000701007387 */ /* 0x0001e80000100800 */
[----:B0-----:R-:W2:Y:S04]  /*5c20*/  LDL.LU R7, [R1+0xc88] ;  /* 0x000c880001077983 */ /* 0x001ea80000300800 */
[----:B------:R0:W-:Y:S02]  /*5c30*/  STL [R1+0x208], R5 ;  /* 0x0002080501007387 */ /* 0x0001e40000100800 */
[----:B0-----:R-:W-:-:S02]  /*5c40*/  IMAD R5, R4, UR7, RZ ;  /* 0x0000000704057c24 */ /* 0x001fc4000f8e02ff */
[----:B------:R-:W-:-:S03]  /*5c50*/  IMAD R4, R28, UR7, RZ ;  /* 0x000000071c047c24 */ /* 0x000fc6000f8e02ff */
[----:B------:R0:W-:Y:S04]  /*5c60*/  STL [R1+0x214], R5 ;  /* 0x0002140501007387 */ /* 0x0001e80000100800 */
[----:B------:R-:W-:Y:S01]  /*5c70*/  STL [R1+0x220], R29 ;  /* 0x0002201d01007387 */ /* 0x000fe20000100800 */
[----:B0-----:R-:W-:-:S03]  /*5c80*/  IMAD R5, R27, UR7, RZ ;  /* 0x000000071b057c24 */ /* 0x001fc6000f8e02ff */
[----:B------:R-:W3:Y:S04]  /*5c90*/  LDL.LU R27, [R1+0xa4] ;  /* 0x0000a400011b7983 */ /* 0x000ee80000300800 */
[----:B------:R0:W-:Y:S04]  /*5ca0*/  STL [R1+0x248], R4 ;  /* 0x0002480401007387 */ /* 0x0001e80000100800 */
[----:B------:R1:W-:Y:S01]  /*5cb0*/  STL [R1+0x250], R5 ;  /* 0x0002500501007387 */ /* 0x0003e20000100800 */
[----:B0-----:R-:W-:-:S03]  /*5cc0*/  IMAD R4, R19, UR7, RZ ;  /* 0x0000000713047c24 */ /* 0x001fc6000f8e02ff */
[----:B------:R-:W4:Y:S01]  /*5cd0*/  LDL.LU R19, [R1+0xb4] ;  /* 0x0000b40001137983 */ /* 0x000f220000300800 */
[----:B-1----:R-:W-:-:S03]  /*5ce0*/  IMAD R5, R15, UR7, RZ ;  /* 0x000000070f057c24 */ /* 0x002fc6000f8e02ff */
[----:B------:R0:W-:Y:S04]  /*5cf0*/  STL [R1+0x260], R4 ;  /* 0x0002600401007387 */ /* 0x0001e80000100800 */
[----:B------:R-:W3:Y:S01]  /*5d00*/  LDL.LU R15, [R1+0xdc] ;  /* 0x0000dc00010f7983 */ /* 0x000ee20000300800 */
[----:B0-----:R-:W-:-:S03]  /*5d10*/  IMAD R4, R14, UR7, RZ ;  /* 0x000000070e047c24 */ /* 0x001fc6000f8e02ff */
[----:B------:R0:W-:Y:S04]  /*5d20*/  STL [R1+0x268], R5 ;  /* 0x0002680501007387 */ /* 0x0001e80000100800 */
[----:B------:R-:W3:Y:S04]  /*5d30*/  LDL.LU R14, [R1+0xd8] ;  /* 0x0000d800010e7983 */ /* 0x000ee80000300800 */
[----:B------:R1:W-:Y:S01]  /*5d40*/  STL [R1+0x278], R4 ;  /* 0x0002780401007387 */ /* 0x0003e20000100800 */
[----:B0-----:R-:W-:-:S03]  /*5d50*/  IMAD R5, R10, UR7, RZ ;  /* 0x000000070a057c24 */ /* 0x001fc6000f8e02ff */
[----:B------:R-:W3:Y:S01]  /*5d60*/  LDL.LU R10, [R1+0xcc] ;  /* 0x0000cc00010a7983 */ /* 0x000ee20000300800 */
[----:B-1----:R-:W-:-:S03]  /*5d70*/  IMAD R4, R2, UR7, RZ ;  /* 0x0000000702047c24 */ /* 0x002fc6000f8e02ff */
[----:B------:R0:W-:Y:S01]  /*5d80*/  STL [R1+0xf8], R5 ;  /* 0x0000f80501007387 */ /* 0x0001e20000100800 */
[----:B------:R-:W-:-:S03]  /*5d90*/  IMAD R2, R18, UR7, RZ ;  /* 0x0000000712027c24 */ /* 0x000fc6000f8e02ff */
[----:B------:R-:W-:Y:S04]  /*5da0*/  STL [R1+0xe4], R4 ;  /* 0x0000e40401007387 */ /* 0x000fe80000100800 */
[----:B------:R-:W3:Y:S04]  /*5db0*/  LDL.LU R18, [R1+0xf0] ;  /* 0x0000f00001127983 */ /* 0x000ee80000300800 */
[----:B------:R1:W-:Y:S01]  /*5dc0*/  STL [R1+0xe0], R0 ;  /* 0x0000e00001007387 */ /* 0x0003e20000100800 */
[----:B0-----:R-:W-:-:S03]  /*5dd0*/  IMAD R5, R8, UR7, RZ ;  /* 0x0000000708057c24 */ /* 0x001fc6000f8e02ff */
[----:B------:R0:W-:Y:S01]  /*5de0*/  STL [R1+0xbc], R2 ;  /* 0x0000bc0201007387 */ /* 0x0001e20000100800 */
[----:B-1----:R-:W-:-:S03]  /*5df0*/  IMAD R0, R22, UR7, RZ ;  /* 0x0000000716007c24 */ /* 0x002fc6000f8e02ff */
[----:B------:R-:W3:Y:S01]  /*5e00*/  LDL.LU R22, [R1+0xf4] ;  /* 0x0000f40001167983 */ /* 0x000ee20000300800 */
[----:B------:R-:W-:-:S03]  /*5e10*/  IMAD R4, R13, UR7, RZ ;  /* 0x000000070d047c24 */ /* 0x000fc6000f8e02ff */
[----:B------:R1:W-:Y:S04]  /*5e20*/  STL [R1+0xb8], R0 ;  /* 0x0000b80001007387 */ /* 0x0003e80000100800 */
[----:B------:R-:W3:Y:S04]  /*5e30*/  LDL.LU R8, [R1+0xc8] ;  /* 0x0000c80001087983 */ /* 0x000ee80000300800 */
[----:B------:R-:W3:Y:S01]  /*5e40*/  LDL.LU R13, [R1+0x8c] ;  /* 0x00008c00010d7983 */ /* 0x000ee20000300800 */
[----:B0-----:R-:W-:Y:S02]  /*5e50*/  IMAD R2, R17, UR7, RZ ;  /* 0x0000000711027c24 */ /* 0x001fe4000f8e02ff */
[----:B-1----:R-:W-:Y:S01]  /*5e60*/  IMAD R0, R20, UR7, RZ ;  /* 0x0000000714007c24 */ /* 0x002fe2000f8e02ff */
[----:B------:R-:W-:Y:S01]  /*5e70*/  STL [R1+0x94], R5 ;  /* 0x0000940501007387 */ /* 0x000fe20000100800 */
[----:B------:R-:W-:-:S03]  /*5e80*/  IMAD R9, R9, UR7, RZ ;  /* 0x0000000709097c24 */ /* 0x000fc6000f8e02ff */
[----:B------:R-:W-:Y:S01]  /*5e90*/  STL [R1+0x90], R4 ;  /* 0x0000900401007387 */ /* 0x000fe20000100800 */
[----:B------:R-:W-:-:S03]  /*5ea0*/  IMAD R12, R12, UR7, RZ ;  /* 0x000000070c0c7c24 */ /* 0x000fc6000f8e02ff */
[----:B------:R-:W-:Y:S01]  /*5eb0*/  STL [R1+0x7c], R2 ;  /* 0x00007c0201007387 */ /* 0x000fe20000100800 */
[----:B------:R-:W-:-:S03]  /*5ec0*/  IMAD R21, R21, UR7, RZ ;  /* 0x0000000715157c24 */ /* 0x000fc6000f8e02ff */
[----:B------:R-:W-:Y:S01]  /*5ed0*/  STL [R1+0xc18], R4 ;  /* 0x000c180401007387 */ /* 0x000fe20000100800 */
[----:B------:R-:W-:-:S03]  /*5ee0*/  IMAD R16, R16, UR7, RZ ;  /* 0x0000000710107c24 */ /* 0x000fc6000f8e02ff */
[----:B------:R0:W-:Y:S01]  /*5ef0*/  STL [R1+0x78], R0 ;  /* 0x0000780001007387 */ /* 0x0001e20000100800 */
[----:B------:R-:W-:-:S03]  /*5f00*/  IMAD R29, R3, UR7, RZ ;  /* 0x00000007031d7c24 */ /* 0x000fc6000f8e02ff */
[----:B------:R-:W-:Y:S01]  /*5f10*/  STL [R1+0xc1c], R5 ;  /* 0x000c1c0501007387 */ /* 0x000fe20000100800 */
[----:B------:R-:W-:-:S03]  /*5f20*/  IMAD R28, R26, UR7, RZ ;  /* 0x000000071a1c7c24 */ /* 0x000fc6000f8e02ff */
[----:B------:R-:W4:Y:S04]  /*5f30*/  LDL.LU R20, [R1+0xb0] ;  /* 0x0000b00001147983 */ /* 0x000f280000300800 */
[----:B------:R-:W-:Y:S04]  /*5f40*/  STL [R1+0x74], R9 ;  /* 0x0000740901007387 */ /* 0x000fe80000100800 */
[----:B------:R-:W-:Y:S04]  /*5f50*/  STL [R1+0x70], R12 ;  /* 0x0000700c01007387 */ /* 0x000fe80000100800 */
[----:B------:R-:W-:Y:S01]  /*5f60*/  STL [R1+0x6c], R21 ;  /* 0x00006c1501007387 */ /* 0x000fe20000100800 */
[----:B------:R-:W-:-:S03]  /*5f70*/  IMAD R25, R25, UR7, RZ ;  /* 0x0000000719197c24 */ /* 0x000fc6000f8e02ff */
[----:B------:R-:W4:Y:S01]  /*5f80*/  LDL.LU R26, [R1+0xfc] ;  /* 0x0000fc00011a7983 */ /* 0x000f220000300800 */
[----:B0-----:R-:W-:-:S03]  /*5f90*/  IMAD R0, R24, UR7, RZ ;  /* 0x0000000718007c24 */ /* 0x001fc6000f8e02ff */
[----:B------:R-:W-:Y:S04]  /*5fa0*/  STL [R1+0x68], R16 ;  /* 0x0000681001007387 */ /* 0x000fe80000100800 */
[----:B------:R-:W-:Y:S01]  /*5fb0*/  STL [R1+0x64], R29 ;  /* 0x0000641d01007387 */ /* 0x000fe20000100800 */
[----:B------:R-:W-:-:S03]  /*5fc0*/  IMAD R17, R23, UR7, RZ ;  /* 0x0000000717117c24 */ /* 0x000fc6000f8e02ff */
[----:B------:R-:W-:Y:S04]  /*5fd0*/  STL [R1+0x60], R28 ;  /* 0x0000601c01007387 */ /* 0x000fe80000100800 */
[----:B------:R0:W-:Y:S04]  /*5fe0*/  STL.64 [R1+0xc20], R28 ;  /* 0x000c201c01007387 */ /* 0x0001e80000100a00 */
[----:B------:R-:W4:Y:S04]  /*5ff0*/  LDL R24, [R1+0x11c] ;  /* 0x00011c0001187983 */ /* 0x000f280000100800 */
[----:B0-----:R-:W4:Y:S01]  /*6000*/  LDL R28, [R1+0x128] ;  /* 0x00012800011c7983 */ /* 0x001f220000100800 */
[----:B--2---:R-:W-:-:S05]  /*6010*/  IMAD.WIDE R2, R11, 0x2, R6 ;  /* 0x000000020b027825 */ /* 0x004fca00078e0206 */
[----:B------:R-:W-:Y:S04]  /*6020*/  STL.64 [R1+0x50], R2 ;  /* 0x0000500201007387 */ /* 0x000fe80000100a00 */
[----:B------:R-:W2:Y:S04]  /*6030*/  LDL R29, [R1+0x12c] ;  /* 0x00012c00011d7983 */ /* 0x000ea80000100800 */
[----:B------:R-:W2:Y:S04]  /*6040*/  LDL R23, [R1+0x130] ;  /* 0x0001300001177983 */ /* 0x000ea80000100800 */
[----:B------:R-:W2:Y:S04]  /*6050*/  LDL R5, [R1+0x134] ;  /* 0x0001340001057983 */ /* 0x000ea80000100800 */
[----:B------:R-:W2:Y:S04]  /*6060*/  LDL R4, [R1+0x140] ;  /* 0x0001400001047983 */ /* 0x000ea80000100800 */
[----:B------:R-:W-:Y:S04]  /*6070*/  STL [R1+0x5c], R25 ;  /* 0x00005c1901007387 */ /* 0x000fe80000100800 */
[----:B------:R0:W-:Y:S04]  /*6080*/  STL [R1+0xc28], R25 ;  /* 0x000c281901007387 */ /* 0x0001e80000100800 */
[----:B0-----:R-:W2:Y:S01]  /*6090*/  LDL R25, [R1+0x118] ;  /* 0x0001180001197983 */ /* 0x001ea20000100800 */
[----:B---3--:R-:W-:-:S03]  /*60a0*/  IMAD.WIDE R2, R13, 0x2, R6 ;  /* 0x000000020d027825 */ /* 0x008fc600078e0206 */
[----:B------:R0:W-:Y:S04]  /*60b0*/  STL.64 [R1+0xc30], R12 ;  /* 0x000c300c01007387 */ /* 0x0001e80000100a00 */
[----:B0-----:R-:W3:Y:S04]  /*60c0*/  LDL R12, [R1+0x108] ;  /* 0x00010800010c7983 */ /* 0x001ee80000100800 */
[----:B------:R-:W-:Y:S04]  /*60d0*/  STL.64 [R1+0x48], R2 ;  /* 0x0000480201007387 */ /* 0x000fe80000100a00 */
[----:B------:R-:W2:Y:S04]  /*60e0*/  LDL R13, [R1+0x10c] ;  /* 0x00010c00010d7983 */ /* 0x000ea80000100800 */
[----:B------:R-:W-:Y:S04]  /*60f0*/  STL [R1+0x58], R17 ;  /* 0x0000581101007387 */ /* 0x000fe80000100800 */
[----:B------:R0:W-:Y:S04]  /*6100*/  STL.64 [R1+0xc38], R16 ;  /* 0x000c381001007387 */ /* 0x0001e80000100a00 */
[----:B0-----:R-:W2:Y:S01]  /*6110*/  LDL R17, [R1+0xa0] ;  /* 0x0000a00001117983 */ /* 0x001ea20000100800 */
[----:B------:R-:W-:-:S03]  /*6120*/  IMAD.WIDE R2, R8, 0x2, R6 ;  /* 0x0000000208027825 */ /* 0x000fc600078e0206 */
[----:B------:R0:W-:Y:S04]  /*6130*/  STL.64 [R1+0xc40], R8 ;  /* 0x000c400801007387 */ /* 0x0001e80000100a00 */
[----:B------:R1:W-:Y:S04]  /*6140*/  STL.64 [R1+0x40], R2 ;  /* 0x0000400201007387 */ /* 0x0003e80000100a00 */
[----:B------:R-:W-:Y:S01]  /*6150*/  STL.64 [R1+0xc48], R10 ;  /* 0x000c480a01007387 */ /* 0x000fe20000100a00 */
[----:B0-----:R-:W-:-:S04]  /*6160*/  IMAD.WIDE R8, R10, 0x2, R6 ;  /* 0x000000020a087825 */ /* 0x001fc800078e0206 */
[--C-:B-1----:R-:W-:Y:S01]  /*6170*/  IMAD.WIDE R2, R14, 0x2, R6.reuse ;  /* 0x000000020e027825 */ /* 0x102fe200078e0206 */
[----:B------:R0:W-:Y:S04]  /*6180*/  STL.64 [R1+0x38], R8 ;  /* 0x0000380801007387 */ /* 0x0001e80000100a00 */
[----:B------:R-:W-:Y:S04]  /*6190*/  STL.64 [R1+0xc50], R14 ;  /* 0x000c500e01007387 */ /* 0x000fe80000100a00 */
[----:B------:R1:W-:Y:S01]  /*61a0*/  STL.64 [R1+0x30], R2 ;  /* 0x0000300201007387 */ /* 0x0003e20000100a00 */
[----:B0-----:R-:W-:-:S05]  /*61b0*/  IMAD.WIDE R8, R15, 0x2, R6 ;  /* 0x000000020f087825 */ /* 0x001fca00078e0206 */
[----:B------:R0:W-:Y:S01]  /*61c0*/  STL.64 [R1+0x28], R8 ;  /* 0x0000280801007387 */ /* 0x0001e20000100a00 */
[----:B-1----:R-:W-:-:S03]  /*61d0*/  IMAD.WIDE R2, R18, 0x2, R6 ;  /* 0x0000000212027825 */ /* 0x002fc600078e0206 */
[----:B----4-:R-:W-:Y:S04]  /*61e0*/  STL.64 [R1+0xc58], R18 ;  /* 0x000c581201007387 */ /* 0x010fe80000100a00 */
[----:B------:R1:W-:Y:S01]  /*61f0*/  STL.64 [R1+0x20], R2 ;  /* 0x0000200201007387 */ /* 0x0003e20000100a00 */
[----:B0-----:R-:W-:-:S04]  /*6200*/  IMAD.WIDE R8, R19, 0x2, R6 ;  /* 0x0000000213087825 */ /* 0x001fc800078e0206 */
[--C-:B------:R-:W-:Y:S01]  /*6210*/  IMAD.WIDE R10, R22, 0x2, R6.reuse ;  /* 0x00000002160a7825 */ /* 0x100fe200078e0206 */
[----:B------:R0:W-:Y:S03]  /*6220*/  STL.64 [R1+0x18], R8 ;  /* 0x0000180801007387 */ /* 0x0001e60000100a00 */
[--C-:B-1----:R-:W-:Y:S01]  /*6230*/  IMAD.WIDE R2, R20, 0x2, R6.reuse ;  /* 0x0000000214027825 */ /* 0x102fe200078e0206 */
[----:B------:R-:W-:Y:S04]  /*6240*/  STL.64 [R1+0xc60], R20 ;  /* 0x000c601401007387 */ /* 0x000fe80000100a00 */
[----:B------:R1:W-:Y:S01]  /*6250*/  STL.64 [R1+0x10], R2 ;  /* 0x0000100201007387 */ /* 0x0003e20000100a00 */
[----:B0-----:R-:W-:-:S03]  /*6260*/  IMAD.WIDE R8, R26, 0x2, R6 ;  /* 0x000000021a087825 */ /* 0x001fc600078e0206 */
[----:B------:R-:W-:Y:S04]  /*6270*/  STL.64 [R1+0x8], R10 ;  /* 0x0000080a01007387 */ /* 0x000fe80000100a00 */
[----:B------:R-:W-:Y:S01]  /*6280*/  STL.64 [R1+0xc68], R26 ;  /* 0x000c681a01007387 */ /* 0x000fe20000100a00 */
[----:B-1----:R-:W-:-:S03]  /*6290*/  IMAD.WIDE R2, R27, 0x2, R6 ;  /* 0x000000021b027825 */ /* 0x002fc600078e0206 */
[----:B------:R-:W-:Y:S04]  /*62a0*/  STL.64 [R1], R8 ;  /* 0x0000000801007387 */ /* 0x000fe80000100a00 */
[----:B------:R3:W-:Y:S02]  /*62b0*/  STL.64 [R1+0xb98], R2 ;  /* 0x000b980201007387 */ /* 0x0007e40000100a00 */
[----:B---3--:R-:W-:-:S04]  /*62c0*/  IMAD.WIDE R2, R12, 0x2, R6 ;  /* 0x000000020c027825 */ /* 0x008fc800078e0206 */
[----:B--2---:R-:W-:-:S04]  /*62d0*/  IMAD.WIDE R8, R13, 0x2, R6 ;  /* 0x000000020d087825 */ /* 0x004fc800078e0206 */
[----:B------:R-:W-:-:S05]  /*62e0*/  IMAD.WIDE R10, R17, 0x2, R6 ;  /* 0x00000002110a7825 */ /* 0x000fca00078e0206 */
[----:B------:R0:W-:Y:S04]  /*62f0*/  STL.64 [R1+0x80], R10 ;  /* 0x0000800a01007387 */ /* 0x0001e80000100a00 */
[----:B------:R1:W-:Y:S04]  /*6300*/  STL.64 [R1+0x98], R2 ;  /* 0x0000980201007387 */ /* 0x0003e80000100a00 */
[----:B------:R2:W-:Y:S01]  /*6310*/  STL.64 [R1+0xa8], R8 ;  /* 0x0000a80801007387 */ /* 0x0005e20000100a00 */
[----:B0-----:R-:W-:-:S04]  /*6320*/  IMAD.WIDE R10, R25, 0x2, R6 ;  /* 0x00000002190a7825 */ /* 0x001fc800078e0206 */
[--C-:B-1----:R-:W-:Y:S01]  /*6330*/  IMAD.WIDE R2, R24, 0x2, R6.reuse ;  /* 0x0000000218027825 */ /* 0x102fe200078e0206 */
[----:B------:R0:W-:Y:S03]  /*6340*/  STL.64 [R1+0xc0], R10 ;  /* 0x0000c00a01007387 */ /* 0x0001e60000100a00 */
[--C-:B--2---:R-:W-:Y:S01]  /*6350*/  IMAD.WIDE R8, R28, 0x2, R6.reuse ;  /* 0x000000021c087825 */ /* 0x104fe200078e0206 */
[----:B------:R1:W-:Y:S04]  /*6360*/  STL.64 [R1+0xd0], R2 ;  /* 0x0000d00201007387 */ /* 0x0003e80000100a00 */
[----:B------:R2:W-:Y:S01]  /*6370*/  STL.64 [R1+0xe8], R8 ;  /* 0x0000e80801007387 */ /* 0x0005e20000100a00 */
[----:B0-----:R-:W-:-:S04]  /*6380*/  IMAD.WIDE R10, R29, 0x2, R6 ;  /* 0x000000021d0a7825 */ /* 0x001fc800078e0206 */
[--C-:B-1----:R-:W-:Y:S01]  /*6390*/  IMAD.WIDE R2, R23, 0x2, R6.reuse ;  /* 0x0000000217027825 */ /* 0x102fe200078e0206 */
[----:B------:R-:W-:Y:S03]  /*63a0*/  STL.64 [R1+0x100], R10 ;  /* 0x0001000a01007387 */ /* 0x000fe60000100a00 */
[--C-:B--2---:R-:W-:Y:S01]  /*63b0*/  IMAD.WIDE R8, R5, 0x2, R6.reuse ;  /* 0x0000000205087825 */ /* 0x104fe200078e0206 */
[----:B------:R0:W-:Y:S04]  /*63c0*/  STL.64 [R1+0x110], R2 ;  /* 0x0001100201007387 */ /* 0x0001e80000100a00 */
[----:B0-----:R-:W2:Y:S04]  /*63d0*/  LDL R2, [R1+0x144] ;  /* 0x0001440001027983 */ /* 0x001ea80000100800 */
[----:B------:R-:W-:Y:S04]  /*63e0*/  STL.64 [R1+0x120], R8 ;  /* 0x0001200801007387 */ /* 0x000fe80000100a00 */
[----:B------:R-:W3:Y:S01]  /*63f0*/  LDL R3, [R1+0x148] ;  /* 0x0001480001037983 */ /* 0x000ee20000100800 */
[----:B------:R-:W-:-:S05]  /*6400*/  IMAD.WIDE R4, R4, 0x2, R6 ;  /* 0x0000000204047825 */ /* 0x000fca00078e0206 */
[----:B------:R-:W-:Y:S04]  /*6410*/  STL.64 [R1+0x138], R4 ;  /* 0x0001380401007387 */ /* 0x000fe80000100a00 */
[----:B---3--:R-:W-:Y:S04]  /*6420*/  STL [R1+0xc84], R3 ;  /* 0x000c840301007387 */ /* 0x008fe80000100800 */
[----:B------:R-:W3:Y:S04]  /*6430*/  LDL R27, [R1+0x198] ;  /* 0x00019800011b7983 */ /* 0x000ee80000100800 */
[----:B------:R-:W4:Y:S04]  /*6440*/  LDL R26, [R1+0x188] ;  /* 0x00018800011a7983 */ /* 0x000f280000100800 */
[----:B---3--:R0:W-:Y:S04]  /*6450*/  STL [R1+0xc70], R27 ;  /* 0x000c701b01007387 */ /* 0x0081e80000100800 */
[----:B0-----:R-:W3:Y:S04]  /*6460*/  LDL R27, [R1+0x178] ;  /* 0x00017800011b7983 */ /* 0x001ee80000100800 */
[----:B----4-:R0:W-:Y:S04]  /*6470*/  STL [R1+0xc74], R26 ;  /* 0x000c741a01007387 */ /* 0x0101e80000100800 */
[----:B0-----:R-:W4:Y:S04]  /*6480*/  LDL R26, [R1+0x170] ;  /* 0x00017000011a7983 */ /* 0x001f280000100800 */
[----:B---3--:R0:W-:Y:S04]  /*6490*/  STL [R1+0xc78], R27 ;  /* 0x000c781b01007387 */ /* 0x0081e80000100800 */
[----:B0-----:R-:W3:Y:S01]  /*64a0*/  LDL R27, [R1+0x160] ;  /* 0x00016000011b7983 */ /* 0x001ee20000100800 */
[----:B--2---:R-:W-:-:S03]  /*64b0*/  IMAD.WIDE R2, R2, 0x2, R6 ;  /* 0x0000000202027825 */ /* 0x004fc600078e0206 */
[----:B----4-:R0:W-:Y:S04]  /*64c0*/  STL [R1+0xc7c], R26 ;  /* 0x000c7c1a01007387 */ /* 0x0101e80000100800 */
[----:B0-----:R-:W2:Y:S04]  /*64d0*/  LDL R26, [R1+0x158] ;  /* 0x00015800011a7983 */ /* 0x001ea80000100800 */
[----:B---3--:R-:W-:Y:S04]  /*64e0*/  STL [R1+0xc80], R27 ;  /* 0x000c801b01007387 */ /* 0x008fe80000100800 */
[----:B------:R-:W3:Y:S04]  /*64f0*/  LDL R20, [R1+0x1a0] ;  /* 0x0001a00001147983 */ /* 0x000ee80000100800 */
[----:B------:R-:W4:Y:S04]  /*6500*/  LDL R21, [R1+0x1b0] ;  /* 0x0001b00001157983 */ /* 0x000f280000100800 */
[----:B------:R-:W3:Y:S04]  /*6510*/  LDL R18, [R1+0x1b8] ;  /* 0x0001b80001127983 */ /* 0x000ee80000100800 */
        /* <DEDUP_REMOVED lines=18> */
[----:B------:R0:W-:Y:S04]  /*6640*/  STL.64 [R1+0x150], R2 ;  /* 0x0001500201007387 */ /* 0x0001e80000100a00 */
[----:B0-----:R-:W3:Y:S01]  /*6650*/  LDL.LU R3, [R1+0xc84] ;  /* 0x000c840001037983 */ /* 0x001ee20000300800 */
[----:B--2---:R-:W-:-:S04]  /*6660*/  IMAD.WIDE R26, R26, 0x2, R6 ;  /* 0x000000021a1a7825 */ /* 0x004fc800078e0206 */
[----:B---3--:R-:W-:-:S05]  /*6670*/  IMAD.WIDE R2, R3, 0x2, R6 ;  /* 0x0000000203027825 */ /* 0x008fca00078e0206 */
[----:B------:R0:W-:Y:S04]  /*6680*/  STL.64 [R1+0x168], R2 ;  /* 0x0001680201007387 */ /* 0x0001e80000100a00 */
[----:B0-----:R-:W2:Y:S04]  /*6690*/  LDL.LU R2, [R1+0x7c] ;  /* 0x00007c0001027983 */ /* 0x001ea80000300800 */
[----:B------:R-:W3:Y:S04]  /*66a0*/  LDL.LU R3, [R1+0x78] ;  /* 0x0000780001037983 */ /* 0x000ee80000300800 */
[----:B------:R0:W-:Y:S04]  /*66b0*/  STL.64 [R1+0x180], R26 ;  /* 0x0001801a01007387 */ /* 0x0001e80000100a00 */
[----:B0-----:R-:W2:Y:S02]  /*66c0*/  LDL.LU R27, [R1+0xc80] ;  /* 0x000c8000011b7983 */ /* 0x001ea40000300800 */
[----:B--2---:R-:W-:-:S05]  /*66d0*/  IMAD.WIDE R26, R27, 0x2, R6 ;  /* 0x000000021b1a7825 */ /* 0x004fca00078e0206 */
        /* <DEDUP_REMOVED lines=12> */
[----:B------:R0:W-:Y:S02]  /*67a0*/  STL.64 [R1+0x1f8], R26 ;  /* 0x0001f81a01007387 */ /* 0x0001e40000100a00 */
[----:B0-----:R-:W-:-:S04]  /*67b0*/  IMAD.WIDE R26, R20, 0x2, R6 ;  /* 0x00000002141a7825 */ /* 0x001fc800078e0206 */
[--C-:B----4-:R-:W-:Y:S01]  /*67c0*/  IMAD.WIDE R20, R21, 0x2, R6.reuse ;  /* 0x0000000215147825 */ /* 0x110fe200078e0206 */
[----:B------:R0:W-:Y:S04]  /*67d0*/  STL.64 [R1+0x228], R26 ;  /* 0x0002281a01007387 */ /* 0x0001e80000100a00 */
[----:B0-----:R-:W2:Y:S04]  /*67e0*/  LDL.LU.64 R26, [R1+0xc68] ;  /* 0x000c6800011a7983 */ /* 0x001ea80000300a00 */
[----:B------:R0:W-:Y:S02]  /*67f0*/  STL.64 [R1+0x240], R20 ;  /* 0x0002401401007387 */ /* 0x0001e40000100a00 */
[----:B0-----:R-:W-:-:S04]  /*6800*/  IMAD.WIDE R20, R18, 0x2, R6 ;  /* 0x0000000212147825 */ /* 0x001fc800078e0206 */
[--C-:B------:R-:W-:Y:S01]  /*6810*/  IMAD.WIDE R18, R19, 0x2, R6.reuse ;  /* 0x0000000213127825 */ /* 0x100fe200078e0206 */
[----:B------:R0:W-:Y:S04]  /*6820*/  STL.64 [R1+0x258], R20 ;  /* 0x0002581401007387 */ /* 0x0001e80000100a00 */
[----:B0-----:R-:W4:Y:S04]  /*6830*/  LDL.LU.64 R20, [R1+0xc60] ;  /* 0x000c600001147983 */ /* 0x001f280000300a00 */
[----:B------:R0:W-:Y:S02]  /*6840*/  STL.64 [R1+0x270], R18 ;  /* 0x0002701201007387 */ /* 0x0001e40000100a00 */
[----:B0-----:R-:W-:-:S04]  /*6850*/  IMAD.WIDE R18, R14, 0x2, R6 ;  /* 0x000000020e127825 */ /* 0x001fc800078e0206 */
[--C-:B------:R-:W-:Y:S01]  /*6860*/  IMAD.WIDE R14, R15, 0x2, R6.reuse ;  /* 0x000000020f0e7825 */ /* 0x100fe200078e0206 */
[----:B------:R0:W-:Y:S04]  /*6870*/  STL.64 [R1+0x280], R18 ;  /* 0x0002801201007387 */ /* 0x0001e80000100a00 */
[----:B0-----:R-:W2:Y:S04]  /*6880*/  LDL.LU.64 R18, [R1+0xc58] ;  /* 0x000c580001127983 */ /* 0x001ea80000300a00 */
        /* <DEDUP_REMOVED lines=29> */
[----:B0-----:R-:W2:Y:S04]  /*6a60*/  LDL.LU R25, [R1+0xc28] ;  /* 0x000c280001197983 */ /* 0x001ea80000300800 */
[----:B------:R0:W-:Y:S02]  /*6a70*/  STL.64 [R1+0x330], R28 ;  /* 0x0003301c01007387 */ /* 0x0001e40000100a00 */
[----:B0-----:R-:W-:-:S05]  /*6a80*/  IMAD.WIDE R28, R23, 0x2, R6 ;  /* 0x00000002171c7825 */ /* 0x001fca00078e0206 */
[----:B------:R0:W-:Y:S02]  /*6a90*/  STL.64 [R1+0x338], R28 ;  /* 0x0003381c01007387 */ /* 0x0001e40000100a00 */
[----:B0-----:R-:W-:-:S04]  /*6aa0*/  IMAD.WIDE R28, R5, 0x2, R6 ;  /* 0x00000002051c7825 */ /* 0x001fc800078e0206 */
[--C-:B------:R-:W-:Y:S01]  /*6ab0*/  IMAD.WIDE R4, R4, 0x2, R6.reuse ;  /* 0x0000000204047825 */ /* 0x100fe200078e0206 */
[----:B------:R0:W-:Y:S04]  /*6ac0*/  STL.64 [R1+0x5a0], R28 ;  /* 0x0005a01c01007387 */ /* 0x0001e80000100a00 */
[----:B0-----:R-:W2:Y:S04]  /*6ad0*/  LDL.LU.64 R28, [R1+0xc20] ;  /* 0x000c2000011c7983 */ /* 0x001ea80000300a00 */
[----:B------:R0:W-:Y:S04]  /*6ae0*/  STL.64 [R1+0x5b0], R4 ;  /* 0x0005b00401007387 */ /* 0x0001e80000100a00 */
[----:B0-----:R-:W2:Y:S02]  /*6af0*/  LDL.LU R5, [R1+0xc1c] ;  /* 0x000c1c0001057983 */ /* 0x001ea40000300800 */
[----:B--2---:R-:W-:-:S05]  /*6b00*/  IMAD.WIDE R4, R5, 0x2, R6 ;  /* 0x0000000205047825 */ /* 0x004fca00078e0206 */
[----:B------:R0:W-:Y:S04]  /*6b10*/  STL.64 [R1+0x5c0], R4 ;  /* 0x0005c00401007387 */ /* 0x0001e80000100a00 */
[----:B0-----:R-:W2:Y:S02]  /*6b20*/  LDL.LU R4, [R1+0xc18] ;  /* 0x000c180001047983 */ /* 0x001ea40000300800 */
[----:B--2---:R-:W-:-:S05]  /*6b30*/  IMAD.WIDE R4, R4, 0x2, R6 ;  /* 0x0000000204047825 */ /* 0x004fca00078e0206 */
[----:B------:R0:W-:Y:S02]  /*6b40*/  STL.64 [R1+0x5d0], R4 ;  /* 0x0005d00401007387 */ /* 0x0001e40000100a00 */
[----:B0-----:R-:W-:-:S05]  /*6b50*/  IMAD.WIDE R4, R2, 0x2, R6 ;  /* 0x0000000202047825 */ /* 0x001fca00078e0206 */
[----:B------:R3:W-:Y:S02]  /*6b60*/  STL.64 [R1+0x5e0], R4 ;  /* 0x0005e00401007387 */ /* 0x0007e40000100a00 */
[----:B---3--:R-:W-:-:S05]  /*6b70*/  IMAD.WIDE R4, R3, 0x2, R6 ;  /* 0x0000000203047825 */ /* 0x008fca00078e0206 */
[----:B------:R0:W-:Y:S04]  /*6b80*/  STL.64 [R1+0x5f0], R4 ;  /* 0x0005f00401007387 */ /* 0x0001e80000100a00 */
[----:B0-----:R-:W2:Y:S04]  /*6b90*/  LDL.LU.64 R4, [R1+0xc10] ;  /* 0x000c100001047983 */ /* 0x001ea80000300a00 */
[----:B------:R0:W-:Y:S02]  /*6ba0*/  STL.64 [R1+0xbd8], R2 ;  /* 0x000bd80201007387 */ /* 0x0001e40000100a00 */
[----:B0-----:R-:W-:-:S05]  /*6bb0*/  IMAD.WIDE R2, R9, 0x2, R6 ;  /* 0x0000000209027825 */ /* 0x001fca00078e0206 */
[----:B------:R0:W-:Y:S02]  /*6bc0*/  STL.64 [R1+0x600], R2 ;  /* 0x0006000201007387 */ /* 0x0001e40000100a00 */
[----:B0-----:R-:W-:-:S05]  /*6bd0*/  IMAD.WIDE R2, R12, 0x2, R6 ;  /* 0x000000020c027825 */ /* 0x001fca00078e0206 */
[----:B------:R4:W-:Y:S02]  /*6be0*/  STL.64 [R1+0x610], R2 ;  /* 0x0006100201007387 */ /* 0x0009e40000100a00 */
[----:B----4-:R-:W-:-:S05]  /*6bf0*/  IMAD.WIDE R2, R21, 0x2, R6 ;  /* 0x0000000215027825 */ /* 0x010fca00078e0206 */
[----:B------:R0:W-:Y:S02]  /*6c00*/  STL.64 [R1+0x620], R2 ;  /* 0x0006200201007387 */ /* 0x0001e40000100a00 */
[----:B0-----:R-:W-:-:S05]  /*6c10*/  IMAD.WIDE R2, R16, 0x2, R6 ;  /* 0x0000000210027825 */ /* 0x001fca00078e0206 */
[----:B------:R0:W-:Y:S01]  /*6c20*/  STL.64 [R1+0x630], R2 ;  /* 0x0006300201007387 */ /* 0x0001e20000100a00 */
[----:B------:R-:W-:-:S04]  /*6c30*/  IMAD.WIDE R24, R25, 0x2, R6 ;  /* 0x0000000219187825 */ /* 0x000fc800078e0206 */
[----:B0-----:R-:W-:-:S05]  /*6c40*/  IMAD.WIDE R2, R29, 0x2, R6 ;  /* 0x000000021d027825 */ /* 0x001fca00078e0206 */
[----:B------:R0:W-:Y:S01]  /*6c50*/  STL.64 [R1+0x640], R2 ;  /* 0x0006400201007387 */ /* 0x0001e20000100a00 */
[----:B------:R-:W-:-:S04]  /*6c60*/  IMAD.WIDE R16, R17, 0x2, R6 ;  /* 0x0000000211107825 */ /* 0x000fc800078e0206 */
[----:B0-----:R-:W-:-:S05]  /*6c70*/  IMAD.WIDE R2, R28, 0x2, R6 ;  /* 0x000000021c027825 */ /* 0x001fca00078e0206 */
[----:B------:R0:W-:Y:S04]  /*6c80*/  STL.64 [R1+0x650], R2 ;  /* 0x0006500201007387 */ /* 0x0001e80000100a00 */
[----:B------:R-:W-:Y:S04]  /*6c90*/  STL.64 [R1+0x660], R24 ;  /* 0x0006601801007387 */ /* 0x000fe80000100a00 */
[----:B------:R1:W-:Y:S01]  /*6ca0*/  STL.64 [R1+0x670], R16 ;  /* 0x0006701001007387 */ /* 0x0003e20000100a00 */
[----:B0-----:R-:W-:-:S04]  /*6cb0*/  IMAD.WIDE R2, R0, 0x2, R6 ;  /* 0x0000000200027825 */ /* 0x001fc800078e0206 */
[----:B--2---:R-:W-:-:S04]  /*6cc0*/  IMAD.WIDE R28, R11, 0x2, R4 ;  /* 0x000000020b1c7825 */ /* 0x004fc800078e0204 */
[--C-:B------:R-:W-:Y:S01]  /*6cd0*/  IMAD.WIDE R6, R13, 0x2, R4.reuse ;  /* 0x000000020d067825 */ /* 0x100fe200078e0204 */
[----:B------:R-:W-:Y:S03]  /*6ce0*/  STL.64 [R1+0xba8], R28 ;  /* 0x000ba81c01007387 */ /* 0x000fe60000100a00 */
[--C-:B------:R-:W-:Y:S01]  /*6cf0*/  IMAD.WIDE R8, R8, 0x2, R4.reuse ;  /* 0x0000000208087825 */ /* 0x100fe200078e0204 */
[----:B------:R0:W-:Y:S03]  /*6d00*/  STL.64 [R1+0x680], R2 ;  /* 0x0006800201007387 */ /* 0x0001e60000100a00 */
[--C-:B------:R-:W-:Y:S01]  /*6d10*/  IMAD.WIDE R10, R10, 0x2, R4.reuse ;  /* 0x000000020a0a7825 */ /* 0x100fe200078e0204 */
[----:B------:R-:W-:Y:S03]  /*6d20*/  STL.64 [R1+0xba0], R6 ;  /* 0x000ba00601007387 */ /* 0x000fe60000100a00 */
[--C-:B------:R-:W-:Y:S01]  /*6d30*/  IMAD.WIDE R12, R14, 0x2, R4.reuse ;  /* 0x000000020e0c7825 */ /* 0x100fe200078e0204 */
[----:B------:R-:W-:Y:S03]  /*6d40*/  STL.64 [R1+0xbb0], R8 ;  /* 0x000bb00801007387 */ /* 0x000fe60000100a00 */
[--C-:B------:R-:W-:Y:S01]  /*6d50*/  IMAD.WIDE R14, R15, 0x2, R4.reuse ;  /* 0x000000020f0e7825 */ /* 0x100fe200078e0204 */
[----:B------:R-:W-:Y:S04]  /*6d60*/  STL.64 [R1+0xbb8], R10 ;  /* 0x000bb80a01007387 */ /* 0x000fe80000100a00 */
[----:B------:R-:W-:Y:S01]  /*6d70*/  STL.64 [R1+0xbc0], R12 ;  /* 0x000bc00c01007387 */ /* 0x000fe20000100a00 */
[----:B-1----:R-:W-:-:S03]  /*6d80*/  IMAD.WIDE R16, R18, 0x2, R4 ;  /* 0x0000000212107825 */ /* 0x002fc600078e0204 */
[----:B0-----:R-:W2:Y:S04]  /*6d90*/  LDL.LU R3, [R1+0xa0] ;  /* 0x0000a00001037983 */ /* 0x001ea80000300800 */
[----:B------:R0:W-:Y:S01]  /*6da0*/  STL.64 [R1+0xbc8], R14 ;  /* 0x000bc80e01007387 */ /* 0x0001e20000100a00 */
[----:B------:R-:W-:-:S03]  /*6db0*/  IMAD.WIDE R18, R19, 0x2, R4 ;  /* 0x0000000213127825 */ /* 0x000fc600078e0204 */
[----:B0-----:R-:W3:Y:S04]  /*6dc0*/  LDL.LU R14, [R1+0x12c] ;  /* 0x00012c00010e7983 */ /* 0x001ee80000300800 */
[----:B------:R-:W4:Y:S04]  /*6dd0*/  LDL.LU R15, [R1+0x130] ;  /* 0x00013000010f7983 */ /* 0x000f280000300800 */
[----:B------:R-:W3:Y:S04]  /*6de0*/  LDL.LU R12, [R1+0x134] ;  /* 0x00013400010c7983 */ /* 0x000ee80000300800 */
[----:B------:R-:W3:Y:S04]  /*6df0*/  LDL.LU R11, [R1+0x140] ;  /* 0x00014000010b7983 */ /* 0x000ee80000300800 */
[----:B------:R-:W3:Y:S04]  /*6e00*/  LDL.LU R8, [R1+0x144] ;  /* 0x0001440001087983 */ /* 0x000ee80000300800 */
[----:B------:R-:W3:Y:S04]  /*6e10*/  LDL.LU R9, [R1+0x148] ;  /* 0x0001480001097983 */ /* 0x000ee80000300800 */
[----:B------:R0:W-:Y:S01]  /*6e20*/  STL.64 [R1+0xbd0], R16 ;  /* 0x000bd01001007387 */ /* 0x0001e20000100a00 */
[----:B------:R-:W-:-:S03]  /*6e30*/  IMAD.WIDE R20, R20, 0x2, R4 ;  /* 0x0000000214147825 */ /* 0x000fc600078e0204 */
[----:B0-----:R-:W3:Y:S04]  /*6e40*/  LDL.LU R16, [R1+0x11c] ;  /* 0x00011c0001107983 */ /* 0x001ee80000300800 */
[----:B------:R-:W3:Y:S04]  /*6e50*/  LDL.LU R17, [R1+0x128] ;  /* 0x0001280001117983 */ /* 0x000ee80000300800 */
[----:B------:R-:W3:Y:S04]  /*6e60*/  LDL.LU R13, [R1+0x158] ;  /* 0x00015800010d7983 */ /* 0x000ee80000300800 */
[----:B------:R-:W3:Y:S04]  /*6e70*/  LDL.LU R10, [R1+0x160] ;  /* 0x00016000010a7983 */ /* 0x000ee80000300800 */
[----:B------:R-:W3:Y:S04]  /*6e80*/  LDL.LU R6, [R1+0x170] ;  /* 0x0001700001067983 */ /* 0x000ee80000300800 */
[----:B------:R-:W3:Y:S04]  /*6e90*/  LDL.LU R7, [R1+0x178] ;  /* 0x0001780001077983 */ /* 0x000ee80000300800 */
[----:B------:R-:W3:Y:S04]  /*6ea0*/  LDL.LU R28, [R1+0x188] ;  /* 0x00018800011c7983 */ /* 0x000ee80000300800 */
[----:B------:R-:W3:Y:S04]  /*6eb0*/  LDL.LU R29, [R1+0x198] ;  /* 0x00019800011d7983 */ /* 0x000ee80000300800 */
[----:B------:R0:W-:Y:S04]  /*6ec0*/  STL.64 [R1+0xbe0], R18 ;  /* 0x000be01201007387 */ /* 0x0001e80000100a00 */
[----:B0-----:R-:W3:Y:S04]  /*6ed0*/  LDL.LU R18, [R1+0x10c] ;  /* 0x00010c0001127983 */ /* 0x001ee80000300800 */
[----:B------:R-:W3:Y:S04]  /*6ee0*/  LDL.LU R19, [R1+0x118] ;  /* 0x0001180001137983 */ /* 0x000ee80000300800 */
[----:B------:R0:W-:Y:S04]  /*6ef0*/  STL.64 [R1+0xbe8], R20 ;  /* 0x000be81401007387 */ /* 0x0001e80000100a00 */
[----:B0-----:R-:W3:Y:S01]  /*6f00*/  LDL.LU R21, [R1+0x108] ;  /* 0x0001080001157983 */ /* 0x001ee20000300800 */
[----:B------:R-:W-:-:S04]  /*6f10*/  IMAD.WIDE R22, R22, 0x2, R4 ;  /* 0x0000000216167825 */ /* 0x000fc800078e0204 */
[--C-:B------:R-:W-:Y:S01]  /*6f20*/  IMAD.WIDE R24, R26, 0x2, R4.reuse ;  /* 0x000000021a187825 */ /* 0x100fe200078e0204 */
[----:B------:R-:W-:Y:S03]  /*6f30*/  STL.64 [R1+0xbf0], R22 ;  /* 0x000bf01601007387 */ /* 0x000fe60000100a00 */
[--C-:B------:R-:W-:Y:S01]  /*6f40*/  IMAD.WIDE R26, R27, 0x2, R4.reuse ;  /* 0x000000021b1a7825 */ /* 0x100fe200078e0204 */
[----:B------:R-:W4:Y:S04]  /*6f50*/  LDL.LU R2, [R1+0x1a0] ;  /* 0x0001a00001027983 */ /* 0x000f280000300800 */
[----:B------:R2:W-:Y:S04]  /*6f60*/  STL.64 [R1+0xbf8], R24 ;  /* 0x000bf81801007387 */ /* 0x0005e80000100a00 */
[----:B------:R-:W-:Y:S01]  /*6f70*/  STL.64 [R1+0xc00], R26 ;  /* 0x000c001a01007387 */ /* 0x000fe20000100a00 */
[----:B--2---:R-:W-:-:S03]  /*6f80*/  IMAD.WIDE R24, R3, 0x2, R4 ;  /* 0x0000000203187825 */ /* 0x004fc600078e0204 */
[----:B------:R-:W2:Y:S04]  /*6f90*/  LDL.LU R3, [R1+0x1b0] ;  /* 0x0001b00001037983 */ /* 0x000ea80000300800 */
[----:B------:R-:W-:Y:S01]  /*6fa0*/  STL.64 [R1+0x88], R24 ;  /* 0x0000881801007387 */ /* 0x000fe20000100a00 */
[----:B---3--:R-:W-:-:S04]  /*6fb0*/  IMAD.WIDE R22, R21, 0x2, R4 ;  /* 0x0000000215167825 */ /* 0x008fc800078e0204 */
[--C-:B------:R-:W-:Y:S01]  /*6fc0*/  IMAD.WIDE R20, R18, 0x2, R4.reuse ;  /* 0x0000000212147825 */ /* 0x100fe200078e0204 */
[----:B------:R0:W-:Y:S03]  /*6fd0*/  STL.64 [R1+0xa0], R22 ;  /* 0x0000a01601007387 */ /* 0x0001e60000100a00 */
[--C-:B------:R-:W-:Y:S01]  /*6fe0*/  IMAD.WIDE R18, R19, 0x2, R4.reuse ;  /* 0x0000000213127825 */ /* 0x100fe200078e0204 */
[----:B------:R1:W-:Y:S04]  /*6ff0*/  STL.64 [R1+0xb0], R20 ;  /* 0x0000b01401007387 */ /* 0x0003e80000100a00 */
[----:B------:R3:W-:Y:S01]  /*7000*/  STL.64 [R1+0xc8], R18 ;  /* 0x0000c81201007387 */ /* 0x0007e20000100a00 */
[----:B0-----:R-:W-:-:S04]  /*7010*/  IMAD.WIDE R22, R16, 0x2, R4 ;  /* 0x0000000210167825 */ /* 0x001fc800078e0204 */
[--C-:B-1----:R-:W-:Y:S01]  /*7020*/  IMAD.WIDE R20, R17, 0x2, R4.reuse ;  /* 0x0000000211147825 */ /* 0x102fe200078e0204 */
[----:B------:R-:W-:Y:S03]  /*7030*/  STL.64 [R1+0xd8], R22 ;  /* 0x0000d81601007387 */ /* 0x000fe60000100a00 */
[--C-:B---3--:R-:W-:Y:S01]  /*7040*/  IMAD.WIDE R18, R14, 0x2, R4.reuse ;  /* 0x000000020e127825 */ /* 0x108fe200078e0204 */
[----:B------:R-:W-:Y:S03]  /*7050*/  STL.64 [R1+0xf0], R20 ;  /* 0x0000f01401007387 */ /* 0x000fe60000100a00 */
[--C-:B----4-:R-:W-:Y:S01]  /*7060*/  IMAD.WIDE R16, R15, 0x2, R4.reuse ;  /* 0x000000020f107825 */ /* 0x110fe200078e0204 */
        /* <DEDUP_REMOVED lines=8> */
[----:B------:R-:W3:Y:S04]  /*70f0*/  LDL.LU R11, [R1+0x1b8] ;  /* 0x0001b800010b7983 */ /* 0x000ee80000300800 */
[----:B------:R0:W-:Y:S04]  /*7100*/  STL.64 [R1+0x140], R16 ;  /* 0x0001401001007387 */ /* 0x0001e80000100a00 */
[----:B------:R-:W4:Y:S04]  /*7110*/  LDL.LU R8, [R1+0x1c8] ;  /* 0x0001c80001087983 */ /* 0x000f280000300800 */
[----:B------:R1:W-:Y:S04]  /*7120*/  STL.64 [R1+0x148], R14 ;  /* 0x0001480e01007387 */ /* 0x0003e80000100a00 */
[----:B------:R-:W4:Y:S01]  /*7130*/  LDL.LU R9, [R1+0x1d0] ;  /* 0x0001d00001097983 */ /* 0x000f220000300800 */
[----:B0-----:R-:W-:-:S04]  /*7140*/  IMAD.WIDE R16, R6, 0x2, R4 ;  /* 0x0000000206107825 */ /* 0x001fc800078e0204 */
[----:B-1----:R-:W-:-:S04]  /*7150*/  IMAD.WIDE R14, R13, 0x2, R4 ;  /* 0x000000020d0e7825 */ /* 0x002fc800078e0204 */
[--C-:B------:R-:W-:Y:S01]  /*7160*/  IMAD.WIDE R12, R10, 0x2, R4.reuse ;  /* 0x000000020a0c7825 */ /* 0x100fe200078e0204 */
[----:B------:R0:W-:Y:S04]  /*7170*/  STL.64 [R1+0x158], R14 ;  /* 0x0001580e01007387 */ /* 0x0001e80000100a00 */
[----:B------:R1:W-:Y:S04]  /*7180*/  STL.64 [R1+0x160], R12 ;  /* 0x0001600c01007387 */ /* 0x0003e80000100a00 */
[----:B------:R-:W-:Y:S01]  /*7190*/  STL.64 [R1+0x170], R16 ;  /* 0x0001701001007387 */ /* 0x000fe20000100a00 */
[----:B0-----:R-:W-:-:S04]  /*71a0*/  IMAD.WIDE R14, R7, 0x2, R4 ;  /* 0x00000002070e7825 */ /* 0x001fc800078e0204 */
[--C-:B-1----:R-:W-:Y:S01]  /*71b0*/  IMAD.WIDE R12, R28, 0x2, R4.reuse ;  /* 0x000000021c0c7825 */ /* 0x102fe200078e0204 */
[----:B------:R-:W-:Y:S03]  /*71c0*/  STL.64 [R1+0x178], R14 ;  /* 0x0001780e01007387 */ /* 0x000fe60000100a00 */
[--C-:B------:R-:W-:Y:S01]  /*71d0*/  IMAD.WIDE R6, R29, 0x2, R4.reuse ;  /* 0x000000021d067825 */ /* 0x100fe200078e0204 */
[----:B------:R-:W4:Y:S04]  /*71e0*/  LDL.LU R26, [R1+0x1e8] ;  /* 0x0001e800011a7983 */ /* 0x000f280000300800 */
[----:B------:R-:W-:Y:S04]  /*71f0*/  STL.64 [R1+0x188], R12 ;  /* 0x0001880c01007387 */ /* 0x000fe80000100a00 */
[----:B------:R-:W4:Y:S04]  /*7200*/  LDL.LU R28, [R1+0x1f0] ;  /* 0x0001f000011c7983 */ /* 0x000f280000300800 */
[----:B------:R0:W-:Y:S04]  /*7210*/  STL.64 [R1+0x198], R6 ;  /* 0x0001980601007387 */ /* 0x0001e80000100a00 */
[----:B------:R-:W4:Y:S01]  /*7220*/  LDL.LU R29, [R1+0x200] ;  /* 0x00020000011d7983 */ /* 0x000f220000300800 */
[----:B0-----:R-:W-:-:S04]  /*7230*/  IMAD.WIDE R6, R2, 0x2, R4 ;  /* 0x0000000202067825 */ /* 0x001fc800078e0204 */
[----:B--2---:R-:W-:-:S04]  /*7240*/  IMAD.WIDE R2, R3, 0x2, R4 ;  /* 0x0000000203027825 */ /* 0x004fc800078e0204 */
[----:B---3--:R-:W-:-:S04]  /*7250*/  IMAD.WIDE R12, R11, 0x2, R4 ;  /* 0x000000020b0c7825 */ /* 0x008fc800078e0204 */
[----:B----4-:R-:W-:-:S04]  /*7260*/  IMAD.WIDE R10, R8, 0x2, R4 ;  /* 0x00000002080a7825 */ /* 0x010fc800078e0204 */
[--C-:B------:R-:W-:Y:S01]  /*7270*/  IMAD.WIDE R8, R9, 0x2, R4.reuse ;  /* 0x0000000209087825 */ /* 0x100fe200078e0204 */
[----:B------:R-:W-:Y:S04]  /*7280*/  STL [R1+0xc08], R29 ;  /* 0x000c081d01007387 */ /* 0x000fe80000100800 */
[----:B------:R-:W-:Y:S04]  /*7290*/  STL [R1+0xc0c], R28 ;  /* 0x000c0c1c01007387 */ /* 0x000fe80000100800 */
[----:B------:R-:W2:Y:S04]  /*72a0*/  LDL.LU R27, [R1+0x208] ;  /* 0x00020800011b7983 */ /* 0x000ea80000300800 */
[----:B------:R-:W3:Y:S04]  /*72b0*/  LDL.LU R24, [R1+0x214] ;  /* 0x0002140001187983 */ /* 0x000ee80000300800 */
[----:B------:R0:W-:Y:S04]  /*72c0*/  STL.64 [R1+0x1a0], R6 ;  /* 0x0001a00601007387 */ /* 0x0001e80000100a00 */
[----:B0-----:R-:W4:Y:S04]  /*72d0*/  LDL.LU R6, [R1+0x220] ;  /* 0x0002200001067983 */ /* 0x001f280000300800 */
[----:B------:R-:W2:Y:S04]  /*72e0*/  LDL.LU R7, [R1+0x248] ;  /* 0x0002480001077983 */ /* 0x000ea80000300800 */
[----:B------:R-:W2:Y:S04]  /*72f0*/  LDL.LU R25, [R1+0x250] ;  /* 0x0002500001197983 */ /* 0x000ea80000300800 */
[----:B------:R-:W2:Y:S04]  /*7300*/  LDL.LU R22, [R1+0x260] ;  /* 0x0002600001167983 */ /* 0x000ea80000300800 */
[----:B------:R0:W-:Y:S04]  /*7310*/  STL.64 [R1+0x1b0], R2 ;  /* 0x0001b00201007387 */ /* 0x0001e80000100a00 */
[----:B------:R-:W2:Y:S04]  /*7320*/  LDL.LU R23, [R1+0x268] ;  /* 0x0002680001177983 */ /* 0x000ea80000300800 */
[----:B------:R-:W2:Y:S04]  /*7330*/  LDL.LU R20, [R1+0x278] ;  /* 0x0002780001147983 */ /* 0x000ea80000300800 */
[----:B------:R-:W2:Y:S04]  /*7340*/  LDL.LU R21, [R1+0xf8] ;  /* 0x0000f80001157983 */ /* 0x000ea80000300800 */
[----:B------:R-:W2:Y:S04]  /*7350*/  LDL.LU R18, [R1+0xe4] ;  /* 0x0000e40001127983 */ /* 0x000ea80000300800 */
[----:B------:R-:W2:Y:S04]  /*7360*/  LDL.LU R19, [R1+0xe0] ;  /* 0x0000e00001137983 */ /* 0x000ea80000300800 */
[----:B------:R-:W2:Y:S04]  /*7370*/  LDL.LU R16, [R1+0xbc] ;  /* 0x0000bc0001107983 */ /* 0x000ea80000300800 */
[----:B0-----:R-:W2:Y:S04]  /*7380*/  LDL.LU R2, [R1+0xb8] ;  /* 0x0000b80001027983 */ /* 0x001ea80000300800 */
[----:B------:R-:W2:Y:S04]  /*7390*/  LDL.LU R3, [R1+0x94] ;  /* 0x0000940001037983 */ /* 0x000ea80000300800 */
[----:B------:R-:W2:Y:S04]  /*73a0*/  LDL.LU R17, [R1+0x90] ;  /* 0x0000900001117983 */ /* 0x000ea80000300800 */
[----:B------:R0:W-:Y:S04]  /*73b0*/  STL.64 [R1+0x1b8], R12 ;  /* 0x0001b80c01007387 */ /* 0x0001e80000100a00 */
[----:B------:R-:W2:Y:S04]  /*73c0*/  LDL.LU R14, [R1+0x74] ;  /* 0x00007400010e7983 */ /* 0x000ea80000300800 */
[----:B------:R1:W-:Y:S01]  /*73d0*/  STL.64 [R1+0x1c8], R10 ;  /* 0x0001c80a01007387 */ /* 0x0003e20000100a00 */
[----:B------:R-:W-:-:S03]  /*73e0*/  IMAD.WIDE R28, R26, 0x2, R4 ;  /* 0x000000021a1c7825 */ /* 0x000fc600078e0204 */
[----:B------:R-:W2:Y:S04]  /*73f0*/  LDL.LU R15, [R1+0x70] ;  /* 0x00007000010f7983 */ /* 0x000ea80000300800 */
[----:B------:R1:W-:Y:S04]  /*7400*/  STL.64 [R1+0x1d8], R8 ;  /* 0x0001d80801007387 */ /* 0x0003e80000100a00 */
[----:B0-----:R-:W2:Y:S04]  /*7410*/  LDL.LU R12, [R1+0x6c] ;  /* 0x00006c00010c7983 */ /* 0x001ea80000300800 */
[----:B------:R-:W2:Y:S04]  /*7420*/  LDL.LU R13, [R1+0x68] ;  /* 0x00006800010d7983 */ /* 0x000ea80000300800 */
[----:B-1----:R-:W2:Y:S04]  /*7430*/  LDL.LU R10, [R1+0x64] ;  /* 0x00006400010a7983 */ /* 0x002ea80000300800 */
[----:B------:R-:W2:Y:S04]  /*7440*/  LDL.LU R11, [R1+0x60] ;  /* 0x00006000010b7983 */ /* 0x000ea80000300800 */
[----:B------:R-:W2:Y:S04]  /*7450*/  LDL.LU R8, [R1+0x5c] ;  /* 0x00005c0001087983 */ /* 0x000ea80000300800 */
[----:B------:R-:W2:Y:S04]  /*7460*/  LDL.LU R9, [R1+0x58] ;  /* 0x0000580001097983 */ /* 0x000ea80000300800 */
[----:B------:R0:W-:Y:S04]  /*7470*/  STL.64 [R1+0x1e8], R28 ;  /* 0x0001e81c01007387 */ /* 0x0001e80000100a00 */
[----:B0-----:R-:W2:Y:S02]  /*7480*/  LDL.LU R28, [R1+0xc0c] ;  /* 0x000c0c00011c7983 */ /* 0x001ea40000300800 */
[----:B--2---:R-:W-:-:S05]  /*7490*/  IMAD.WIDE R28, R28, 0x2, R4 ;  /* 0x000000021c1c7825 */ /* 0x004fca00078e0204 */
[----:B------:R0:W-:Y:S04]  /*74a0*/  STL.64 [R1+0x1f0], R28 ;  /* 0x0001f01c01007387 */ /* 0x0001e80000100a00 */
[----:B0-----:R-:W2:Y:S01]  /*74b0*/  LDL.LU R29, [R1+0xc08] ;  /* 0x000c0800011d7983 */ /* 0x001ea20000300800 */
[----:B------:R-:W-:-:S04]  /*74c0*/  IMAD.WIDE R26, R27, 0x2, R4 ;  /* 0x000000021b1a7825 */ /* 0x000fc800078e0204 */
[----:B--2---:R-:W-:-:S05]  /*74d0*/  IMAD.WIDE R28, R29, 0x2, R4 ;  /* 0x000000021d1c7825 */ /* 0x004fca00078e0204 */
[----:B------:R0:W-:Y:S04]  /*74e0*/  STL.64 [R1+0x200], R28 ;  /* 0x0002001c01007387 */ /* 0x0001e80000100a00 */
[----:B0-----:R-:W2:Y:S04]  /*74f0*/  LDL.LU.64 R28, [R1+0x50] ;  /* 0x00005000011c7983 */ /* 0x001ea80000300a00 */
[----:B------:R3:W-:Y:S02]  /*7500*/  STL.64 [R1+0x218], R26 ;  /* 0x0002181a01007387 */ /* 0x0007e40000100a00 */
[----:B---3--:R-:W-:-:S05]  /*7510*/  IMAD.WIDE R26, R24, 0x2, R4 ;  /* 0x00000002181a7825 */ /* 0x008fca00078e0204 */
[----:B------:R4:W-:Y:S01]  /*7520*/  STL.64 [R1+0x230], R26 ;  /* 0x0002301a01007387 */ /* 0x0009e20000100a00 */
[----:B------:R-:W-:-:S04]  /*7530*/  IMAD.WIDE R24, R25, 0x2, R4 ;  /* 0x0000000219187825 */ /* 0x000fc800078e0204 */
[----:B----4-:R-:W-:-:S04]  /*7540*/  IMAD.WIDE R26, R6, 0x2, R4 ;  /* 0x00000002061a7825 */ /* 0x010fc800078e0204 */
[--C-:B------:R-:W-:Y:S01]  /*7550*/  IMAD.WIDE R6, R7, 0x2, R4.reuse ;  /* 0x0000000207067825 */ /* 0x100fe200078e0204 */
[----:B------:R0:W-:Y:S04]  /*7560*/  STL.64 [R1+0x238], R26 ;  /* 0x0002381a01007387 */ /* 0x0001e80000100a00 */
[----:B0-----:R-:W3:Y:S04]  /*7570*/  LDL.LU.64 R26, [R1+0xc00] ;  /* 0x000c0000011a7983 */ /* 0x001ee80000300a00 */
        /* <DEDUP_REMOVED lines=25> */
[----:B0-----:R-:W2:Y:S01]  /*7710*/  LDL.LU.64 R2, [R1+0xbd8] ;  /* 0x000bd80001027983 */ /* 0x001ea20000300a00 */
[----:B------:R-:W-:-:S05]  /*7720*/  IMAD.WIDE R16, R17, 0x2, R4 ;  /* 0x0000000211107825 */ /* 0x000fca00078e0204 */
[----:B------:R2:W-:Y:S02]  /*7730*/  STL.64 [R1+0x90], R16 ;  /* 0x0000901001007387 */ /* 0x0005e40000100a00 */
[----:B--2---:R-:W-:-:S05]  /*7740*/  IMAD.WIDE R16, R2, 0x2, R4 ;  /* 0x0000000202107825 */ /* 0x004fca00078e0204 */
[----:B------:R0:W-:Y:S02]  /*7750*/  STL.64 [R1+0x2d0], R16 ;  /* 0x0002d01001007387 */ /* 0x0001e40000100a00 */
[--C-:B0-----:R-:W-:Y:S02]  /*7760*/  IMAD.WIDE R16, R3, 0x2, R4.reuse ;  /* 0x0000000203107825 */ /* 0x101fe400078e0204 */
[----:B------:R-:W2:Y:S04]  /*7770*/  LDL.LU.64 R2, [R1+0x30] ;  /* 0x0000300001027983 */ /* 0x000ea80000300a00 */
        /* <DEDUP_REMOVED lines=18> */
[----:B------:R0:W-:Y:S03]  /*78a0*/  STL.64 [R1+0x320], R10 ;  /* 0x0003200a01007387 */ /* 0x0001e60000100a00 */
[----:B------:R-:W-:-:S04]  /*78b0*/  IMAD.WIDE R4, R0, 0x2, R4 ;  /* 0x0000000200047825 */ /* 0x000fc800078e0204 */
[----:B------:R-:W-:Y:S01]  /*78c0*/  IMAD.MOV.U32 R0, RZ, RZ, R29 ;  /* 0x000000ffff007224 */ /* 0x000fe200078e001d */
[----:B0-----:R-:W2:Y:S04]  /*78d0*/  LDL.LU.64 R10, [R1+0xbb8] ;  /* 0x000bb800010a7983 */ /* 0x001ea80000300a00 */
[----:B------:R0:W-:Y:S04]  /*78e0*/  STL.64 [R1+0x58], R8 ;  /* 0x0000580801007387 */ /* 0x0001e80000100a00 */
[----:B0-----:R-:W2:Y:S04]  /*78f0*/  LDL.LU.64 R8, [R1+0xbb0] ;  /* 0x000bb00001087983 */ /* 0x001ea80000300a00 */
[----:B------:R0:W-:Y:S04]  /*7900*/  STL.64 [R1+0xb80], R4 ;  /* 0x000b800401007387 */ /* 0x0001e80000100a00 */
[----:B0-----:R-:W2:Y:S04]  /*7910*/  LDL.LU.64 R4, [R1+0x38] ;  /* 0x0000380001047983 */ /* 0x001ea80000300a00 */
[----:B------:R0:W-:Y:S04]  /*7920*/  STL [R1+0xb38], R28 ;  /* 0x000b381c01007387 */ /* 0x0001e80000100800 */
[----:B0-----:R-:W2:Y:S04]  /*7930*/  LDL.LU.64 R28, [R1+0xba8] ;  /* 0x000ba800011c7983 */ /* 0x001ea80000300a00 */
[----:B--2---:R-:W-:Y:S04]  /*7940*/  STL [R1+0xb34], R28 ;  /* 0x000b341c01007387 */ /* 0x004fe80000100800 */
[----:B------:R4:W-:Y:S04]  /*7950*/  STL [R1+0xb30], R0 ;  /* 0x000b300001007387 */ /* 0x0009e80000100800 */
[----:B------:R0:W-:Y:S01]  /*7960*/  STL [R1+0xb28], R29 ;  /* 0x000b281d01007387 */ /* 0x0001e20000100800 */
[----:B----4-:R-:W-:-:S03]  /*7970*/  IMAD.MOV.U32 R0, RZ, RZ, R7 ;  /* 0x000000ffff007224 */ /* 0x010fc600078e0007 */
[----:B0-----:R-:W2:Y:S04]  /*7980*/  LDL.LU.64 R28, [R1+0x40] ;  /* 0x00004000011c7983 */ /* 0x001ea80000300a00 */
[----:B------:R0:W-:Y:S04]  /*7990*/  STL [R1+0xb2c], R6 ;  /* 0x000b2c0601007387 */ /* 0x0001e80000100800 */
[----:B0-----:R-:W4:Y:S04]  /*79a0*/  LDL.LU.64 R6, [R1+0xba0] ;  /* 0x000ba00001067983 */ /* 0x001f280000300a00 */
[----:B----4-:R-:W-:Y:S04]  /*79b0*/  STL [R1+0xb24], R6 ;  /* 0x000b240601007387 */ /* 0x010fe80000100800 */
[----:B------:R2:W-:Y:S04]  /*79c0*/  STL [R1+0xb20], R0 ;  /* 0x000b200001007387 */ /* 0x0005e80000100800 */
[----:B------:R0:W-:Y:S01]  /*79d0*/  STL [R1+0xb18], R7 ;  /* 0x000b180701007387 */ /* 0x0001e20000100800 */
[----:B--2---:R-:W-:-:S03]  /*79e0*/  IMAD.MOV.U32 R0, RZ, RZ, R29 ;  /* 0x000000ffff007224 */ /* 0x004fc600078e001d */
[----:B0-----:R-:W2:Y:S04]  /*79f0*/  LDL.LU.64 R6, [R1+0x10] ;  /* 0x0000100001067983 */ /* 0x001ea80000300a00 */
[----:B------:R0:W-:Y:S04]  /*7a00*/  STL [R1+0xb1c], R28 ;  /* 0x000b1c1c01007387 */ /* 0x0001e80000100800 */
[----:B------:R-:W-:Y:S04]  /*7a10*/  STL [R1+0xb14], R8 ;  /* 0x000b140801007387 */ /* 0x000fe80000100800 */
[----:B------:R1:W-:Y:S04]  /*7a20*/  STL [R1+0xb10], R0 ;  /* 0x000b100001007387 */ /* 0x0003e80000100800 */
[----:B0-----:R-:W4:Y:S04]  /*7a30*/  LDL.LU.64 R28, [R1+0x8] ;  /* 0x00000800011c7983 */ /* 0x001f280000300a00 */
[----:B------:R0:W-:Y:S01]  /*7a40*/  STL [R1+0xb08], R9 ;  /* 0x000b080901007387 */ /* 0x0001e20000100800 */
[----:B-1----:R-:W-:-:S03]  /*7a50*/  IMAD.MOV.U32 R0, RZ, RZ, R5 ;  /* 0x000000ffff007224 */ /* 0x002fc600078e0005 */
[----:B0-----:R-:W2:Y:S04]  /*7a60*/  LDL.LU.64 R8, [R1+0x18] ;  /* 0x0000180001087983 */ /* 0x001ea80000300a00 */
[----:B------:R-:W-:Y:S04]  /*7a70*/  STL [R1+0xb0c], R4 ;  /* 0x000b0c0401007387 */ /* 0x000fe80000100800 */
[----:B------:R-:W-:Y:S04]  /*7a80*/  STL [R1+0xb04], R10 ;  /* 0x000b040a01007387 */ /* 0x000fe80000100800 */
[----:B------:R0:W-:Y:S04]  /*7a90*/  STL [R1+0xb00], R0 ;  /* 0x000b000001007387 */ /* 0x0001e80000100800 */
[----:B------:R1:W-:Y:S01]  /*7aa0*/  STL [R1+0xaf8], R11 ;  /* 0x000af80b01007387 */ /* 0x0003e20000100800 */
[----:B0-----:R-:W-:-:S03]  /*7ab0*/  IMAD.MOV.U32 R0, RZ, RZ, R3 ;  /* 0x000000ffff007224 */ /* 0x001fc600078e0003 */
[----:B-1----:R-:W2:Y:S04]  /*7ac0*/  LDL.LU.64 R10, [R1+0x20] ;  /* 0x00002000010a7983 */ /* 0x002ea80000300a00 */
[----:B------:R0:W-:Y:S04]  /*7ad0*/  STL [R1+0xafc], R2 ;  /* 0x000afc0201007387 */ /* 0x0001e80000100800 */
[----:B------:R-:W2:Y:S04]  /*7ae0*/  LDL.LU.64 R4, [R1] ;  /* 0x0000000001047983 */ /* 0x000ea80000300a00 */
[----:B0-----:R-:W2:Y:S04]  /*7af0*/  LDL.LU.64 R2, [R1+0xb98] ;  /* 0x000b980001027983 */ /* 0x001ea80000300a00 */
[----:B------:R-:W-:Y:S04]  /*7b00*/  STL [R1+0xaf4], R12 ;  /* 0x000af40c01007387 */ /* 0x000fe80000100800 */
[----:B------:R-:W-:Y:S04]  /*7b10*/  STL [R1+0xaf0], R0 ;  /* 0x000af00001007387 */ /* 0x000fe80000100800 */
[----:B------:R0:W-:Y:S04]  /*7b20*/  STL [R1+0xae8], R13 ;  /* 0x000ae80d01007387 */ /* 0x0001e80000100800 */
[----:B0-----:R-:W2:Y:S02]  /*7b30*/  LDL.LU.64 R12, [R1+0x28] ;  /* 0x00002800010c7983 */ /* 0x001ea40000300a00 */
[----:B--2---:R-:W-:-:S02]  /*7b40*/  IMAD.MOV.U32 R0, RZ, RZ, R13 ;  /* 0x000000ffff007224 */ /* 0x004fc400078e000d */
[----:B------:R-:W-:Y:S04]  /*7b50*/  STL [R1+0xaec], R12 ;  /* 0x000aec0c01007387 */ /* 0x000fe80000100800 */
[----:B------:R-:W-:Y:S04]  /*7b60*/  STL [R1+0xae4], R14 ;  /* 0x000ae40e01007387 */ /* 0x000fe80000100800 */
[----:B------:R0:W-:Y:S04]  /*7b70*/  STL [R1+0xae0], R0 ;  /* 0x000ae00001007387 */ /* 0x0001e80000100800 */
[----:B------:R-:W-:Y:S01]  /*7b80*/  STL [R1+0xad8], R15 ;  /* 0x000ad80f01007387 */ /* 0x000fe20000100800 */
[----:B0-----:R-:W-:-:S03]  /*7b90*/  IMAD.MOV.U32 R0, RZ, RZ, R11 ;  /* 0x000000ffff007224 */ /* 0x001fc600078e000b */
[----:B------:R-:W-:Y:S04]  /*7ba0*/  STL [R1+0xadc], R10 ;  /* 0x000adc0a01007387 */ /* 0x000fe80000100800 */
[----:B------:R-:W-:Y:S04]  /*7bb0*/  STL [R1+0xad4], R16 ;  /* 0x000ad41001007387 */ /* 0x000fe80000100800 */
[----:B------:R0:W-:Y:S04]  /*7bc0*/  STL [R1+0xad0], R0 ;  /* 0x000ad00001007387 */ /* 0x0001e80000100800 */
[----:B------:R1:W-:Y:S01]  /*7bd0*/  STL [R1+0xac8], R17 ;  /* 0x000ac81101007387 */ /* 0x0003e20000100800 */
[----:B0-----:R-:W-:-:S03]  /*7be0*/  IMAD.MOV.U32 R0, RZ, RZ, R9 ;  /* 0x000000ffff007224 */ /* 0x001fc600078e0009 */
[----:B-1----:R-:W2:Y:S04]  /*7bf0*/  LDL.LU.64 R16, [R1+0x80] ;  /* 0x0000800001107983 */ /* 0x002ea80000300a00 */
[----:B------:R-:W-:Y:S04]  /*7c00*/  STL [R1+0xacc], R8 ;  /* 0x000acc0801007387 */ /* 0x000fe80000100800 */
[----:B------:R-:W-:Y:S04]  /*7c10*/  STL [R1+0xac4], R18 ;  /* 0x000ac41201007387 */ /* 0x000fe80000100800 */
[----:B------:R0:W-:Y:S04]  /*7c20*/  STL [R1+0xac0], R0 ;  /* 0x000ac00001007387 */ /* 0x0001e80000100800 */
[----:B------:R-:W-:Y:S01]  /*7c30*/  STL [R1+0xab8], R19 ;  /* 0x000ab81301007387 */ /* 0x000fe20000100800 */
[----:B0-----:R-:W-:-:S03]  /*7c40*/  IMAD.MOV.U32 R0, RZ, RZ, R7 ;  /* 0x000000ffff007224 */ /* 0x001fc600078e0007 */
[----:B------:R-:W-:Y:S04]  /*7c50*/  STL [R1+0xabc], R6 ;  /* 0x000abc0601007387 */ /* 0x000fe80000100800 */
[----:B------:R-:W2:Y:S04]  /*7c60*/  LDL.LU.64 R14, [R1+0xa0] ;  /* 0x0000a000010e7983 */ /* 0x000ea80000300a00 */
[----:B------:R4:W-:Y:S04]  /*7c70*/  STL [R1+0xab0], R0 ;  /* 0x000ab00001007387 */ /* 0x0009e80000100800 */
[----:B------:R-:W-:Y:S04]  /*7c80*/  STL [R1+0xab4], R20 ;  /* 0x000ab41401007387 */ /* 0x000fe80000100800 */
[----:B------:R0:W-:Y:S01]  /*7c90*/  STL [R1+0xaa8], R21 ;  /* 0x000aa81501007387 */ /* 0x0001e20000100800 */
[----:B----4-:R-:W-:-:S03]  /*7ca0*/  IMAD.MOV.U32 R0, RZ, RZ, R29 ;  /* 0x000000ffff007224 */ /* 0x010fc600078e001d */
[----:B0-----:R-:W4:Y:S04]  /*7cb0*/  LDL.LU.64 R20, [R1+0x98] ;  /* 0x0000980001147983 */ /* 0x001f280000300a00 */
[----:B------:R-:W4:Y:S04]  /*7cc0*/  LDL.LU.64 R18, [R1+0xa8] ;  /* 0x0000a80001127983 */ /* 0x000f280000300a00 */
[----:B------:R-:W-:Y:S04]  /*7cd0*/  STL [R1+0xaac], R28 ;  /* 0x000aac1c01007387 */ /* 0x000fe80000100800 */
[----:B------:R-:W4:Y:S04]  /*7ce0*/  LDL.LU.64 R12, [R1+0xb0] ;  /* 0x0000b000010c7983 */ /* 0x000f280000300a00 */
[----:B------:R-:W-:Y:S04]  /*7cf0*/  STL [R1+0xaa0], R0 ;  /* 0x000aa00001007387 */ /* 0x000fe80000100800 */
[----:B------:R-:W-:Y:S04]  /*7d00*/  STL [R1+0xaa4], R22 ;  /* 0x000aa41601007387 */ /* 0x000fe80000100800 */
[----:B------:R0:W-:Y:S04]  /*7d10*/  STL [R1+0xa98], R23 ;  /* 0x000a981701007387 */ /* 0x0001e80000100800 */
[----:B0-----:R-:W4:Y:S04]  /*7d20*/  LDL.LU.64 R22, [R1+0x88] ;  /* 0x0000880001167983 */ /* 0x001f280000300a00 */
[----:B------:R-:W4:Y:S01]  /*7d30*/  LDL.LU.64 R10, [R1+0xc0] ;  /* 0x0000c000010a7983 */ /* 0x000f220000300a00 */
[----:B------:R-:W-:-:S03]  /*7d40*/  IMAD.MOV.U32 R0, RZ, RZ, R5 ;  /* 0x000000ffff007224 */ /* 0x000fc600078e0005 */
[----:B------:R0:W-:Y:S04]  /*7d50*/  STL [R1+0xa9c], R4 ;  /* 0x000a9c0401007387 */ /* 0x0001e80000100800 */
[----:B------:R-:W4:Y:S04]  /*7d60*/  LDL.LU.64 R8, [R1+0xc8] ;  /* 0x0000c80001087983 */ /* 0x000f280000300a00 */
[----:B------:R1:W-:Y:S04]  /*7d70*/  STL [R1+0xa90], R0 ;  /* 0x000a900001007387 */ /* 0x0003e80000100800 */
[----:B------:R-:W-:Y:S04]  /*7d80*/  STL [R1+0xa94], R24 ;  /* 0x000a941801007387 */ /* 0x000fe80000100800 */
[----:B------:R-:W-:Y:S04]  /*7d90*/  STL [R1+0xa88], R25 ;  /* 0x000a881901007387 */ /* 0x000fe80000100800 */
[----:B------:R-:W4:Y:S04]  /*7da0*/  LDL.LU.64 R6, [R1+0xd0] ;  /* 0x0000d00001067983 */ /* 0x000f280000300a00 */
[----:B------:R-:W-:Y:S04]  /*7db0*/  STL [R1+0xa8c], R2 ;  /* 0x000a8c0201007387 */ /* 0x000fe80000100800 */
[----:B------:R-:W-:Y:S04]  /*7dc0*/  STL [R1+0xa80], R3 ;  /* 0x000a800301007387 */ /* 0x000fe80000100800 */
[----:B------:R-:W4:Y:S04]  /*7dd0*/  LDL.LU.64 R28, [R1+0xd8] ;  /* 0x0000d800011c7983 */ /* 0x000f280000300a00 */
[----:B---3--:R-:W-:Y:S04]  /*7de0*/  STL [R1+0xa84], R26 ;  /* 0x000a841a01007387 */ /* 0x008fe80000100800 */
[----:B------:R-:W-:Y:S04]  /*7df0*/  STL [R1+0x344], R27 ;  /* 0x0003441b01007387 */ /* 0x000fe80000100800 */
[----:B0-----:R-:W3:Y:S04]  /*7e00*/  LDL.LU.64 R4, [R1+0xe8] ;  /* 0x0000e80001047983 */ /* 0x001ee80000300a00 */
[----:B--2---:R0:W-:Y:S01]  /*7e10*/  STL [R1+0x34c], R16 ;  /* 0x00034c1001007387 */ /* 0x0041e20000100800 */
[----:B-1----:R-:W-:-:S03]  /*7e20*/  IMAD.MOV.U32 R0, RZ, RZ, R17 ;  /* 0x000000ffff007224 */ /* 0x002fc600078e0011 */
[----:B0-----:R-:W2:Y:S04]  /*7e30*/  LDL.LU.64 R16, [R1+0xf0] ;  /* 0x0000f00001107983 */ /* 0x001ea80000300a00 */
[----:B------:R0:W-:Y:S04]  /*7e40*/  STL [R1+0x348], R0 ;  /* 0x0003480001007387 */ /* 0x0001e80000100800 */
[----:B----4-:R1:W-:Y:S01]  /*7e50*/  STL [R1+0x354], R22 ;  /* 0x0003541601007387 */ /* 0x0103e20000100800 */
[----:B0-----:R-:W-:-:S03]  /*7e60*/  IMAD.MOV.U32 R0, RZ, RZ, R23 ;  /* 0x000000ffff007224 */ /* 0x001fc600078e0017 */
[----:B-1----:R-:W4:Y:S04]  /*7e70*/  LDL.LU.64 R22, [R1+0x100] ;  /* 0x0001000001167983 */ /* 0x002f280000300a00 */
[----:B------:R0:W-:Y:S04]  /*7e80*/  STL [R1+0x350], R0 ;  /* 0x0003500001007387 */ /* 0x0001e80000100800 */
[----:B------:R1:W-:Y:S01]  /*7e90*/  STL [R1+0x35c], R20 ;  /* 0x00035c1401007387 */ /* 0x0003e20000100800 */
        /* <DEDUP_REMOVED lines=31> */
[----:B---3--:R1:W-:Y:S01]  /*8090*/  STL [R1+0x39c], R4 ;  /* 0x00039c0401007387 */ /* 0x0083e20000100800 */
[----:B0-----:R-:W-:-:S03]  /*80a0*/  IMAD.MOV.U32 R0, RZ, RZ, R5 ;  /* 0x000000ffff007224 */ /* 0x001fc600078e0005 */
[----:B-1----:R-:W3:Y:S04]  /*80b0*/  LDL.LU.64 R4, [R1+0x140] ;  /* 0x0001400001047983 */ /* 0x002ee80000300a00 */
[----:B------:R0:W-:Y:S04]  /*80c0*/  STL [R1+0x398], R0 ;  /* 0x0003980001007387 */ /* 0x0001e80000100800 */
[----:B--2---:R1:W-:Y:S01]  /*80d0*/  STL [R1+0x3a4], R16 ;  /* 0x0003a41001007387 */ /* 0x0043e20000100800 */
[----:B0-----:R-:W-:-:S03]  /*80e0*/  IMAD.MOV.U32 R0, RZ, RZ, R17 ;  /* 0x000000ffff007224 */ /* 0x001fc600078e0011 */
[----:B-1----:R-:W2:Y:S04]  /*80f0*/  LDL.LU.64 R16, [R1+0x168] ;  /* 0x0001680001107983 */ /* 0x002ea80000300a00 */
        /* <DEDUP_REMOVED lines=101> */
[----:B------:R-:W-:Y:S04]  /*8750*/  STL [R1+0x474], R18 ;  /* 0x0004741201007387 */ /* 0x000fe80000100800 */
[----:B------:R-:W4:Y:S01]  /*8760*/  LDL.LU.64 R24, [R1+0x298] ;  /* 0x0002980001187983 */ /* 0x000f220000300a00 */
[----:B0-----:R-:W-:-:S05]  /*8770*/  IMAD.MOV.U32 R0, RZ, RZ, R19 ;  /* 0x000000ffff007224 */ /* 0x001fca00078e0013 */
        /* <DEDUP_REMOVED lines=12> */
[----:B------:R0:W-:Y:S02]  /*8840*/  STL [R1+0x488], R0 ;  /* 0x0004880001007387 */ /* 0x0001e40000100800 */
[----:B0-----:R-:W-:Y:S02]  /*8850*/  IMAD.MOV.U32 R0, RZ, RZ, R7 ;  /* 0x000000ffff007224 */ /* 0x001fe400078e0007 */
[----:B------:R-:W-:Y:S04]  /*8860*/  STL [R1+0x494], R6 ;  /* 0x0004940601007387 */ /* 0x000fe80000100800 */
[----:B------:R-:W4:Y:S04]  /*8870*/  LDL.LU.64 R8, [R1+0x2b0] ;  /* 0x0002b00001087983 */ /* 0x000f280000300a00 */
[----:B------:R0:W-:Y:S04]  /*8880*/  STL [R1+0x490], R0 ;  /* 0x0004900001007387 */ /* 0x0001e80000100800 */
[----:B------:R1:W-:Y:S01]  /*8890*/  STL [R1+0x49c], R28 ;  /* 0x00049c1c01007387 */ /* 0x0003e20000100800 */
[----:B0-----:R-:W-:-:S03]  /*88a0*/  IMAD.MOV.U32 R0, RZ, RZ, R29 ;  /* 0x000000ffff007224 */ /* 0x001fc600078e001d */
[----:B------:R-:W4:Y:S04]  /*88b0*/  LDL.LU.64 R6, [R1+0x218] ;  /* 0x0002180001067983 */ /* 0x000f280000300a00 */
[----:B---3--:R-:W-:Y:S04]  /*88c0*/  STL [R1+0x4a4], R4 ;  /* 0x0004a40401007387 */ /* 0x008fe80000100800 */
[----:B------:R0:W-:Y:S04]  /*88d0*/  STL [R1+0x498], R0 ;  /* 0x0004980001007387 */ /* 0x0001e80000100800 */
[----:B-1----:R-:W3:Y:S01]  /*88e0*/  LDL.LU.64 R28, [R1+0x2c0] ;  /* 0x0002c000011c7983 */ /* 0x002ee20000300a00 */
[----:B0-----:R-:W-:-:S03]  /*88f0*/  IMAD.MOV.U32 R0, RZ, RZ, R5 ;  /* 0x000000ffff007224 */ /* 0x001fc600078e0005 */
[----:B--2---:R-:W-:Y:S04]  /*8900*/  STL [R1+0x4ac], R16 ;  /* 0x0004ac1001007387 */ /* 0x004fe80000100800 */
[----:B------:R0:W-:Y:S04]  /*8910*/  STL [R1+0x4a0], R0 ;  /* 0x0004a00001007387 */ /* 0x0001e80000100800 */
[----:B------:R-:W2:Y:S01]  /*8920*/  LDL.LU.64 R4, [R1+0x230] ;  /* 0x0002300001047983 */ /* 0x000ea20000300a00 */
[----:B0-----:R-:W-:-:S03]  /*8930*/  IMAD.MOV.U32 R0, RZ, RZ, R17 ;  /* 0x000000ffff007224 */ /* 0x001fc600078e0011 */
[----:B----4-:R-:W-:Y:S04]  /*8940*/  STL [R1+0x4b4], R22 ;  /* 0x0004b41601007387 */ /* 0x010fe80000100800 */
[----:B------:R0:W-:Y:S04]  /*8950*/  STL [R1+0x4a8], R0 ;  /* 0x0004a80001007387 */ /* 0x0001e80000100800 */
[----:B------:R-:W4:Y:S01]  /*8960*/  LDL.LU.64 R16, [R1+0x2d8] ;  /* 0x0002d80001107983 */ /* 0x000f220000300a00 */
[----:B0-----:R-:W-:-:S03]  /*8970*/  IMAD.MOV.U32 R0, RZ, RZ, R23 ;  /* 0x000000ffff007224 */ /* 0x001fc600078e0017 */
[----:B------:R-:W-:Y:S04]  /*8980*/  STL [R1+0x4bc], R20 ;  /* 0x0004bc1401007387 */ /* 0x000fe80000100800 */
        /* <DEDUP_REMOVED lines=12> */
[----:B------:R0:W-:Y:S02]  /*8a50*/  STL [R1+0x4c8], R0 ;  /* 0x0004c80001007387 */ /* 0x0001e40000100800 */
[----:B0-----:R-:W-:Y:S02]  /*8a60*/  IMAD.MOV.U32 R0, RZ, RZ, R13 ;  /* 0x000000ffff007224 */ /* 0x001fe400078e000d */
[----:B------:R-:W4:Y:S04]  /*8a70*/  LDL.LU.64 R12, [R1+0x2f0] ;  /* 0x0002f000010c7983 */ /* 0x000f280000300a00 */
        /* <DEDUP_REMOVED lines=11> */
[----:B------:R-:W-:Y:S04]  /*8b30*/  STL [R1+0x4f4], R6 ;  /* 0x0004f40601007387 */ /* 0x000fe80000100800 */
[----:B------:R0:W-:Y:S04]  /*8b40*/  STL [R1+0x4e8], R0 ;  /* 0x0004e80001007387 */ /* 0x0001e80000100800 */
[----:B-1----:R-:W4:Y:S01]  /*8b50*/  LDL.LU.64 R8, [R1+0x260] ;  /* 0x0002600001087983 */ /* 0x002f220000300a00 */
[----:B0-----:R-:W-:-:S03]  /*8b60*/  IMAD.MOV.U32 R0, RZ, RZ, R7 ;  /* 0x000000ffff007224 */ /* 0x001fc600078e0007 */
[----:B---3--:R-:W-:Y:S04]  /*8b70*/  STL [R1+0x4fc], R28 ;  /* 0x0004fc1c01007387 */ /* 0x008fe80000100800 */
[----:B------:R0:W-:Y:S04]  /*8b80*/  STL [R1+0x4f0], R0 ;  /* 0x0004f00001007387 */ /* 0x0001e80000100800 */
[----:B------:R-:W3:Y:S01]  /*8b90*/  LDL.LU.64 R6, [R1+0x308] ;  /* 0x0003080001067983 */ /* 0x000ee20000300a00 */
        /* <DEDUP_REMOVED lines=16> */
[----:B0-----:R-:W-:-:S05]  /*8ca0*/  IMAD.MOV.U32 R0, RZ, RZ, R21 ;  /* 0x000000ffff007224 */ /* 0x001fca00078e0015 */
[----:B------:R0:W-:Y:S04]  /*8cb0*/  STL [R1+0x518], R0 ;  /* 0x0005180001007387 */ /* 0x0001e80000100800 */
[----:B------:R1:W-:Y:S04]  /*8cc0*/  STL [R1+0x524], R14 ;  /* 0x0005240e01007387 */ /* 0x0003e80000100800 */
[----:B------:R-:W4:Y:S01]  /*8cd0*/  LDL.LU.64 R24, [R1+0xf8] ;  /* 0x0000f80001187983 */ /* 0x000f220000300a00 */
[----:B0-----:R-:W-:-:S03]  /*8ce0*/  IMAD.MOV.U32 R0, RZ, RZ, R15 ;  /* 0x000000ffff007224 */ /* 0x001fc600078e000f */
[----:B-1----:R-:W4:Y:S04]  /*8cf0*/  LDL.LU.64 R14, [R1+0x330] ;  /* 0x00033000010e7983 */ /* 0x002f280000300a00 */
[----:B------:R0:W-:Y:S04]  /*8d00*/  STL [R1+0x520], R0 ;  /* 0x0005200001007387 */ /* 0x0001e80000100800 */
[----:B------:R1:W-:Y:S01]  /*8d10*/  STL [R1+0x52c], R12 ;  /* 0x00052c0c01007387 */ /* 0x0003e20000100800 */
[----:B0-----:R-:W-:-:S03]  /*8d20*/  IMAD.MOV.U32 R0, RZ, RZ, R13 ;  /* 0x000000ffff007224 */ /* 0x001fc600078e000d */
[----:B------:R-:W4:Y:S04]  /*8d30*/  LDL.LU.64 R22, [R1+0x290] ;  /* 0x0002900001167983 */ /* 0x000f280000300a00 */
[----:B------:R-:W-:Y:S04]  /*8d40*/  STL [R1+0x534], R10 ;  /* 0x0005340a01007387 */ /* 0x000fe80000100800 */
[----:B------:R0:W-:Y:S04]  /*8d50*/  STL [R1+0x528], R0 ;  /* 0x0005280001007387 */ /* 0x0001e80000100800 */
[----:B-1----:R-:W4:Y:S01]  /*8d60*/  LDL.LU.64 R12, [R1+0x338] ;  /* 0x00033800010c7983 */ /* 0x002f220000300a00 */
[----:B0-----:R-:W-:-:S03]  /*8d70*/  IMAD.MOV.U32 R0, RZ, RZ, R11 ;  /* 0x000000ffff007224 */ /* 0x001fc600078e000b */
[----:B------:R-:W-:Y:S04]  /*8d80*/  STL [R1+0x53c], R18 ;  /* 0x00053c1201007387 */ /* 0x000fe80000100800 */
[----:B------:R0:W-:Y:S04]  /*8d90*/  STL [R1+0x530], R0 ;  /* 0x0005300001007387 */ /* 0x0001e80000100800 */
[----:B------:R-:W4:Y:S04]  /*8da0*/  LDL.LU.64 R10, [R1+0xe0] ;  /* 0x0000e000010a7983 */ /* 0x000f280000300a00 */
[----:B------:R-:W4:Y:S01]  /*8db0*/  LDL.LU.64 R20, [R1+0x5a0] ;  /* 0x0005a00001147983 */ /* 0x000f220000300a00 */
[----:B0-----:R-:W-:-:S05]  /*8dc0*/  IMAD.MOV.U32 R0, RZ, RZ, R19 ;  /* 0x000000ffff007224 */ /* 0x001fca00078e0013 */
        /* <DEDUP_REMOVED lines=11> */
[----:B------:R-:W2:Y:S04]  /*8e80*/  LDL.LU.64 R18, [R1+0xb8] ;  /* 0x0000b80001127983 */ /* 0x000ea80000300a00 */
[----:B----4-:R-:W-:Y:S04]  /*8e90*/  STL [R1+0x55c], R4 ;  /* 0x00055c0401007387 */ /* 0x010fe80000100800 */
[----:B------:R0:W-:Y:S04]  /*8ea0*/  STL [R1+0x550], R0 ;  /* 0x0005500001007387 */ /* 0x0001e80000100800 */
[----:B-1----:R-:W4:Y:S01]  /*8eb0*/  LDL.LU.64 R28, [R1+0x5c0] ;  /* 0x0005c000011c7983 */ /* 0x002f220000300a00 */
[----:B0-----:R-:W-:-:S03]  /*8ec0*/  IMAD.MOV.U32 R0, RZ, RZ, R5 ;  /* 0x000000ffff007224 */ /* 0x001fc600078e0005 */
[----:B------:R-:W-:Y:S04]  /*8ed0*/  STL [R1+0x564], R16 ;  /* 0x0005641001007387 */ /* 0x000fe80000100800 */
[----:B------:R0:W-:Y:S04]  /*8ee0*/  STL [R1+0x558], R0 ;  /* 0x0005580001007387 */ /* 0x0001e80000100800 */
[----:B------:R-:W4:Y:S01]  /*8ef0*/  LDL.LU.64 R4, [R1+0x2b8] ;  /* 0x0002b80001047983 */ /* 0x000f220000300a00 */
[----:B0-----:R-:W-:-:S03]  /*8f00*/  IMAD.MOV.U32 R0, RZ, RZ, R17 ;  /* 0x000000ffff007224 */ /* 0x001fc600078e0011 */
[----:B------:R-:W4:Y:S04]  /*8f10*/  LDL.LU.64 R16, [R1+0x5d0] ;  /* 0x0005d00001107983 */ /* 0x000f280000300a00 */
[----:B------:R0:W-:Y:S04]  /*8f20*/  STL [R1+0x560], R0 ;  /* 0x0005600001007387 */ /* 0x0001e80000100800 */
[----:B------:R-:W-:Y:S01]  /*8f30*/  STL [R1+0x56c], R2 ;  /* 0x00056c0201007387 */ /* 0x000fe20000100800 */
[----:B0-----:R-:W-:-:S03]  /*8f40*/  IMAD.MOV.U32 R0, RZ, RZ, R3 ;  /* 0x000000ffff007224 */ /* 0x001fc600078e0003 */
[----:B------:R-:W-:Y:S04]  /*8f50*/  STL [R1+0x574], R24 ;  /* 0x0005741801007387 */ /* 0x000fe80000100800 */
[----:B------:R0:W-:Y:S04]  /*8f60*/  STL [R1+0x568], R0 ;  /* 0x0005680001007387 */ /* 0x0001e80000100800 */
[----:B------:R-:W-:Y:S01]  /*8f70*/  STL [R1+0x57c], R14 ;  /* 0x00057c0e01007387 */ /* 0x000fe20000100800 */
[----:B0-----:R-:W-:-:S05]  /*8f80*/  IMAD.MOV.U32 R0, RZ, RZ, R25 ;  /* 0x000000ffff007224 */ /* 0x001fca00078e0019 */
[----:B------:R0:W-:Y:S04]  /*8f90*/  STL [R1+0x570], R0 ;  /* 0x0005700001007387 */ /* 0x0001e80000100800 */
[----:B------:R-:W-:Y:S01]  /*8fa0*/  STL [R1+0x584], R22 ;  /* 0x0005841601007387 */ /* 0x000fe20000100800 */
[----:B0-----:R-:W-:-:S05]  /*8fb0*/  IMAD.MOV.U32 R0, RZ, RZ, R15 ;  /* 0x000000ffff007224 */ /* 0x001fca00078e000f */
        /* <DEDUP_REMOVED lines=10> */
[----:B------:R-:W-:Y:S04]  /*9060*/  STL [R1+0x59c], R20 ;  /* 0x00059c1401007387 */ /* 0x000fe80000100800 */
[----:B------:R0:W-:Y:S04]  /*9070*/  STL [R1+0x590], R0 ;  /* 0x0005900001007387 */ /* 0x0001e80000100800 */
[----:B-1----:R-:W4:Y:S01]  /*9080*/  LDL.LU.64 R10, [R1+0x2d0] ;  /* 0x0002d000010a7983 */ /* 0x002f220000300a00 */
[----:B0-----:R-:W-:-:S03]  /*9090*/  IMAD.MOV.U32 R0, RZ, RZ, R21 ;  /* 0x000000ffff007224 */ /* 0x001fc600078e0015 */
[----:B------:R-:W-:Y:S04]  /*90a0*/  STL [R1+0x5a4], R8 ;  /* 0x0005a40801007387 */ /* 0x000fe80000100800 */
[----:B------:R0:W-:Y:S02]  /*90b0*/  STL [R1+0x598], R0 ;  /* 0x0005980001007387 */ /* 0x0001e40000100800 */
[----:B0-----:R-:W-:Y:S02]  /*90c0*/  IMAD.MOV.U32 R0, RZ, RZ, R9 ;  /* 0x000000ffff007224 */ /* 0x001fe400078e0009 */
[----:B------:R-:W4:Y:S04]  /*90d0*/  LDL.LU.64 R8, [R1+0x5f0] ;  /* 0x0005f00001087983 */ /* 0x000f280000300a00 */
[----:B------:R0:W-:Y:S04]  /*90e0*/  STL [R1+0x5a0], R0 ;  /* 0x0005a00001007387 */ /* 0x0001e80000100800 */
[----:B---3--:R1:W-:Y:S01]  /*90f0*/  STL [R1+0x5ac], R6 ;  /* 0x0005ac0601007387 */ /* 0x0083e20000100800 */
[----:B0-----:R-:W-:-:S03]  /*9100*/  IMAD.MOV.U32 R0, RZ, RZ, R7 ;  /* 0x000000ffff007224 */ /* 0x001fc600078e0007 */
[----:B--2---:R-:W-:Y:S04]  /*9110*/  STL [R1+0x5b4], R18 ;  /* 0x0005b41201007387 */ /* 0x004fe80000100800 */
[----:B------:R0:W-:Y:S04]  /*9120*/  STL [R1+0x5a8], R0 ;  /* 0x0005a80001007387 */ /* 0x0001e80000100800 */
[----:B-1----:R-:W2:Y:S01]  /*9130*/  LDL.LU.64 R6, [R1+0x78] ;  /* 0x0000780001067983 */ /* 0x002ea20000300a00 */
[----:B0-----:R-:W-:-:S03]  /*9140*/  IMAD.MOV.U32 R0, RZ, RZ, R19 ;  /* 0x000000ffff007224 */ /* 0x001fc600078e0013 */
[----:B----4-:R-:W-:Y:S04]  /*9150*/  STL [R1+0x5bc], R28 ;  /* 0x0005bc1c01007387 */ /* 0x010fe80000100800 */
[----:B------:R0:W-:Y:S02]  /*9160*/  STL [R1+0x5b0], R0 ;  /* 0x0005b00001007387 */ /* 0x0001e40000100800 */
[----:B0-----:R-:W-:Y:S02]  /*9170*/  IMAD.MOV.U32 R0, RZ, RZ, R29 ;  /* 0x000000ffff007224 */ /* 0x001fe400078e001d */
[----:B------:R-:W3:Y:S04]  /*9180*/  LDL.LU.64 R28, [R1+0x600] ;  /* 0x00060000011c7983 */ /* 0x000ee80000300a00 */
[----:B------:R0:W-:Y:S04]  /*9190*/  STL [R1+0x5b8], R0 ;  /* 0x0005b80001007387 */ /* 0x0001e80000100800 */
[----:B------:R1:W-:Y:S01]  /*91a0*/  STL [R1+0x5c4], R4 ;  /* 0x0005c40401007387 */ /* 0x0003e20000100800 */
[----:B0-----:R-:W-:-:S03]  /*91b0*/  IMAD.MOV.U32 R0, RZ, RZ, R5 ;  /* 0x000000ffff007224 */ /* 0x001fc600078e0005 */
[----:B------:R-:W-:Y:S04]  /*91c0*/  STL [R1+0x5cc], R16 ;  /* 0x0005cc1001007387 */ /* 0x000fe80000100800 */
[----:B------:R-:W-:Y:S04]  /*91d0*/  STL [R1+0x5c0], R0 ;  /* 0x0005c00001007387 */ /* 0x000fe80000100800 */
[----:B-1----:R-:W4:Y:S04]  /*91e0*/  LDL.LU.64 R4, [R1+0x70] ;  /* 0x0000700001047983 */ /* 0x002f280000300a00 */
[----:B----4-:R0:W-:Y:S04]  /*91f0*/  STL.64 [R1+0xb88], R4 ;  /* 0x000b880401007387 */ /* 0x0101e80000100a00 */
[----:B0-----:R-:W4:Y:S01]  /*9200*/  LDL.LU.64 R4, [R1+0x610] ;  /* 0x0006100001047983 */ /* 0x001f220000300a00 */
[----:B------:R-:W-:-:S03]  /*9210*/  IMAD.MOV.U32 R0, RZ, RZ, R17 ;  /* 0x000000ffff007224 */ /* 0x000fc600078e0011 */
[----:B----4-:R0:W-:Y:S04]  /*9220*/  STL.64 [R1+0xb90], R4 ;  /* 0x000b900401007387 */ /* 0x0101e80000100a00 */
[----:B0-----:R-:W4:Y:S04]  /*9230*/  LDL.LU.64 R4, [R1+0x2e8] ;  /* 0x0002e80001047983 */ /* 0x001f280000300a00 */
[----:B------:R-:W4:Y:S04]  /*9240*/  LDL.LU.64 R26, [R1+0x620] ;  /* 0x00062000011a7983 */ /* 0x000f280000300a00 */
[----:B------:R0:W-:Y:S04]  /*9250*/  STL [R1+0x5c8], R0 ;  /* 0x0005c80001007387 */ /* 0x0001e80000100800 */
[----:B------:R-:W-:Y:S04]  /*9260*/  STL [R1+0x5d4], R14 ;  /* 0x0005d40e01007387 */ /* 0x000fe80000100800 */
[----:B------:R-:W4:Y:S01]  /*9270*/  LDL.LU.64 R2, [R1+0x2f8] ;  /* 0x0002f80001027983 */ /* 0x000f220000300a00 */
[----:B0-----:R-:W-:-:S03]  /*9280*/  IMAD.MOV.U32 R0, RZ, RZ, R15 ;  /* 0x000000ffff007224 */ /* 0x001fc600078e000f */
        /* <DEDUP_REMOVED lines=17> */
[----:B--2---:R1:W-:Y:S04]  /*93a0*/  STL [R1+0x5f4], R6 ;  /* 0x0005f40601007387 */ /* 0x0043e80000100800 */
[----:B------:R-:W2:Y:S01]  /*93b0*/  LDL.LU.64 R10, [R1+0x320] ;  /* 0x00032000010a7983 */ /* 0x000ea20000300a00 */
[----:B0-----:R-:W-:-:S03]  /*93c0*/  IMAD.MOV.U32 R0, RZ, RZ, R7 ;  /* 0x000000ffff007224 */ /* 0x001fc600078e0007 */
[----:B------:R-:W2:Y:S04]  /*93d0*/  LDL.LU.64 R8, [R1+0x670] ;  /* 0x0006700001087983 */ /* 0x000ea80000300a00 */
[----:B------:R0:W-:Y:S04]  /*93e0*/  STL [R1+0x5f0], R0 ;  /* 0x0005f00001007387 */ /* 0x0001e80000100800 */
[----:B---3--:R3:W-:Y:S04]  /*93f0*/  STL [R1+0x5fc], R28 ;  /* 0x0005fc1c01007387 */ /* 0x0087e80000100800 */
[----:B-1----:R-:W2:Y:S01]  /*9400*/  LDL.LU.64 R6, [R1+0x58] ;  /* 0x0000580001067983 */ /* 0x002ea20000300a00 */
[----:B0-----:R-:W-:-:S03]  /*9410*/  IMAD.MOV.U32 R0, RZ, RZ, R29 ;  /* 0x000000ffff007224 */ /* 0x001fc600078e001d */
[----:B---3--:R-:W3:Y:S04]  /*9420*/  LDL.LU.64 R28, [R1+0x680] ;  /* 0x00068000011c7983 */ /* 0x008ee80000300a00 */
[----:B------:R0:W-:Y:S04]  /*9430*/  STL [R1+0x5f8], R0 ;  /* 0x0005f80001007387 */ /* 0x0001e80000100800 */
[----:B----4-:R1:W-:Y:S01]  /*9440*/  STL [R1+0x604], R4 ;  /* 0x0006040401007387 */ /* 0x0103e20000100800 */
[----:B0-----:R-:W-:-:S03]  /*9450*/  IMAD.MOV.U32 R0, RZ, RZ, R5 ;  /* 0x000000ffff007224 */ /* 0x001fc600078e0005 */
[----:B-1----:R-:W4:Y:S04]  /*9460*/  LDL.LU.64 R4, [R1+0xb90] ;  /* 0x000b900001047983 */ /* 0x002f280000300a00 */
[----:B----4-:R-:W-:Y:S04]  /*9470*/  STL [R1+0x60c], R4 ;  /* 0x00060c0401007387 */ /* 0x010fe80000100800 */
[----:B------:R0:W-:Y:S02]  /*9480*/  STL [R1+0x600], R0 ;  /* 0x0006000001007387 */ /* 0x0001e40000100800 */
[----:B0-----:R-:W-:-:S02]  /*9490*/  IMAD.MOV.U32 R0, RZ, RZ, R5 ;  /* 0x000000ffff007224 */ /* 0x001fc400078e0005 */
[----:B------:R-:W4:Y:S04]  /*94a0*/  LDL.LU.64 R4, [R1+0xb88] ;  /* 0x000b880001047983 */ /* 0x000f280000300a00 */
[----:B----4-:R-:W-:Y:S04]  /*94b0*/  STL [R1+0x614], R4 ;  /* 0x0006140401007387 */ /* 0x010fe80000100800 */
[----:B------:R0:W-:Y:S02]  /*94c0*/  STL [R1+0x608], R0 ;  /* 0x0006080001007387 */ /* 0x0001e40000100800 */
[----:B0-----:R-:W-:-:S02]  /*94d0*/  IMAD.MOV.U32 R0, RZ, RZ, R5 ;  /* 0x000000ffff007224 */ /* 0x001fc400078e0005 */
[----:B------:R-:W4:Y:S04]  /*94e0*/  LDL.LU.64 R4, [R1+0xb80] ;  /* 0x000b800001047983 */ /* 0x000f280000300a00 */
[----:B------:R-:W-:Y:S04]  /*94f0*/  STL [R1+0x61c], R26 ;  /* 0x00061c1a01007387 */ /* 0x000fe80000100800 */
[----:B------:R0:W-:Y:S04]  /*9500*/  STL [R1+0x610], R0 ;  /* 0x0006100001007387 */ /* 0x0001e80000100800 */
[----:B------:R-:W-:Y:S01]  /*9510*/  STL [R1+0x624], R2 ;  /* 0x0006240201007387 */ /* 0x000fe20000100800 */
[----:B0-----:R-:W-:-:S05]  /*9520*/  IMAD.MOV.U32 R0, RZ, RZ, R27 ;  /* 0x000000ffff007224 */ /* 0x001fca00078e001b */
[----:B------:R0:W-:Y:S04]  /*9530*/  STL [R1+0x618], R0 ;  /* 0x0006180001007387 */ /* 0x0001e80000100800 */
[----:B------:R-:W-:Y:S01]  /*9540*/  STL [R1+0x62c], R24 ;  /* 0x00062c1801007387 */ /* 0x000fe20000100800 */
[----:B0-----:R-:W-:Y:S02]  /*9550*/  IMAD.MOV.U32 R0, RZ, RZ, R3 ;  /* 0x000000ffff007224 */ /* 0x001fe400078e0003 */
[----:B------:R-:W0:Y:S03]  /*9560*/  LDC R3, c[0x0][0x3a8] ;  /* 0x0000ea00ff037b82 */ /* 0x000e260000000800 */
[----:B------:R1:W-:Y:S04]  /*9570*/  STL [R1+0x620], R0 ;  /* 0x0006200001007387 */ /* 0x0003e80000100800 */
[----:B------:R-:W-:Y:S01]  /*9580*/  STL [R1+0x634], R22 ;  /* 0x0006341601007387 */ /* 0x000fe20000100800 */
[----:B-1----:R-:W-:-:S05]  /*9590*/  IMAD.MOV.U32 R0, RZ, RZ, R25 ;  /* 0x000000ffff007224 */ /* 0x002fca00078e0019 */
        /* <DEDUP_REMOVED lines=16> */
[----:B--2---:R-:W-:Y:S01]  /*96a0*/  STL [R1+0x664], R10 ;  /* 0x0006640a01007387 */ /* 0x004fe20000100800 */
        /* <DEDUP_REMOVED lines=8> */
[----:B---3--:R-:W-:Y:S01]  /*9730*/  STL [R1+0x67c], R28 ;  /* 0x00067c1c01007387 */ /* 0x008fe20000100800 */
[----:B-1----:R-:W-:-:S05]  /*9740*/  IMAD.MOV.U32 R0, RZ, RZ, R7 ;  /* 0x000000ffff007224 */ /* 0x002fca00078e0007 */
[----:B------:R1:W-:Y:S02]  /*9750*/  STL [R1+0x670], R0 ;  /* 0x0006700001007387 */ /* 0x0003e40000100800 */
[----:B-1----:R-:W-:Y:S02]  /*9760*/  IMAD.MOV.U32 R0, RZ, RZ, R29 ;  /* 0x000000ffff007224 */ /* 0x002fe400078e001d */
[C---:B0-----:R-:W-:Y:S02]  /*9770*/  IMAD R28, R3.reuse, 0x5f, RZ ;  /* 0x0000005f031c7824 */ /* 0x041fe400078e02ff */
[C---:B------:R-:W-:Y:S02]  /*9780*/  IMAD R25, R3.reuse, 0x5b, RZ ;  /* 0x0000005b03197824 */ /* 0x040fe400078e02ff */
[----:B------:R-:W-:Y:S01]  /*9790*/  IMAD R22, R3, 0x57, RZ ;  /* 0x0000005703167824 */ /* 0x000fe200078e02ff */
[----:B----4-:R-:W-:Y:S04]  /*97a0*/  STL [R1+0x684], R4 ;  /* 0x0006840401007387 */ /* 0x010fe80000100800 */
[----:B------:R0:W-:Y:S04]  /*97b0*/  STL [R1+0x678], R0 ;  /* 0x0006780001007387 */ /* 0x0001e80000100800 */
[----:B------:R-:W-:Y:S04]  /*97c0*/  STL [R1+0x680], R5 ;  /* 0x0006800501007387 */ /* 0x000fe80000100800 */
[----:B------:R-:W-:Y:S01]  /*97d0*/  STL [R1+0x340], RZ ;  /* 0x000340ff01007387 */ /* 0x000fe20000100800 */
[----:B0-----:R-:W0:Y:S03]  /*97e0*/  LDC R0, c[0x0][0x3ac] ;  /* 0x0000eb00ff007b82 */ /* 0x001e260000000800 */
[----:B------:R-:W-:Y:S04]  /*97f0*/  STL [R1+0x1e0], RZ ;  /* 0x0001e0ff01007387 */ /* 0x000fe80000100800 */
        /* <DEDUP_REMOVED lines=23> */
[----:B------:R-:W-:Y:S01]  /*9970*/  STL [R1+0x150], RZ ;  /* 0x000150ff01007387 */ /* 0x000fe20000100800 */
[----:B0-----:R-:W-:-:S03]  /*9980*/  IMAD.SHL.U32 R0, R0, 0x80, RZ ;  /* 0x0000008000007824 */ /* 0x001fc600078e00ff */
[----:B------:R-:W-:Y:S04]  /*9990*/  STL [R1+0x154], RZ ;  /* 0x000154ff01007387 */ /* 0x000fe80000100800 */
[----:B------:R-:W-:Y:S04]  /*99a0*/  STL [R1+0x158], RZ ;  /* 0x000158ff01007387 */ /* 0x000fe80000100800 */
[----:B------:R-:W-:Y:S04]  /*99b0*/  STL [R1+0x15c], RZ ;  /* 0x00015cff01007387 */ /* 0x000fe80000100800 */
[----:B------:R-:W-:Y:S04]  /*99c0*/  STL [R1+0x100], RZ ;  /* 0x000100ff01007387 */ /* 0x000fe80000100800 */
[----:B------:R-:W-:Y:S01]  /*99d0*/  STL [R1+0x104], RZ ;  /* 0x000104ff01007387 */ /* 0x000fe20000100800 */
[----:B------:R-:W-:-:S03]  /*99e0*/  SHF.R.S32.HI R2, RZ, 0x1f, R0 ;  /* 0x0000001fff027819 */ /* 0x000fc60000011400 */
[----:B------:R-:W-:Y:S04]  /*99f0*/  STL [R1+0x108], RZ ;  /* 0x000108ff01007387 */ /* 0x000fe80000100800 */
[----:B------:R-:W-:Y:S04]  /*9a00*/  STL [R1+0x10c], RZ ;  /* 0x00010cff01007387 */ /* 0x000fe80000100800 */
[----:B------:R-:W-:Y:S04]  /*9a10*/  STL [R1+0x1a0], RZ ;  /* 0x0001a0ff01007387 */ /* 0x000fe80000100800 */
[----:B------:R-:W-:Y:S01]  /*9a20*/  STL [R1+0x1a4], RZ ;  /* 0x0001a4ff01007387 */ /* 0x000fe20000100800 */
[----:B------:R-:W-:-:S03]  /*9a30*/  SHF.L.U64.HI R2, R0, 0x1, R2 ;  /* 0x0000000100027819 */ /* 0x000fc60000010202 */
[----:B------:R-:W-:Y:S04]  /*9a40*/  STL [R1+0x1a8], RZ ;  /* 0x0001a8ff01007387 */ /* 0x000fe80000100800 */
[----:B------:R-:W-:Y:S04]  /*9a50*/  STL [R1+0x1ac], RZ ;  /* 0x0001acff01007387 */ /* 0x000fe80000100800 */
[----:B------:R-:W-:Y:S04]  /*9a60*/  STL [R1+0x170], RZ ;  /* 0x000170ff01007387 */ /* 0x000fe80000100800 */
[----:B------:R-:W-:Y:S04]  /*9a70*/  STL [R1+0x174], RZ ;  /* 0x000174ff01007387 */ /* 0x000fe80000100800 */
[----:B------:R-:W-:Y:S04]  /*9a80*/  STL [R1+0x178], RZ ;  /* 0x000178ff01007387 */ /* 0x000fe80000100800 */
[----:B------:R-:W-:Y:S04]  /*9a90*/  STL [R1+0xb70], R28 ;  /* 0x000b701c01007387 */ /* 0x000fe80000100800 */
[----:B------:R-:W-:Y:S04]  /*9aa0*/  STL [R1+0xb74], R25 ;  /* 0x000b741901007387 */ /* 0x000fe80000100800 */
[----:B------:R-:W-:Y:S04]  /*9ab0*/  STL [R1+0xb78], R22 ;  /* 0x000b781601007387 */ /* 0x000fe80000100800 */
[----:B------:R0:W-:Y:S04]  /*9ac0*/  STL [R1+0xb6c], R2 ;  /* 0x000b6c0201007387 */ /* 0x0001e80000100800 */
[----:B0-----:R-:W2:Y:S01]  /*9ad0*/  LDL R2, [R1+0x210] ;  /* 0x0002100001027983 */ /* 0x001ea20000100800 */
[----:B------:R-:W-:-:S05]  /*9ae0*/  IMAD.SHL.U32 R4, R3, 0x80, RZ ;  /* 0x0000008003047824 */ /* 0x000fca00078e00ff */
[----:B------:R-:W-:-:S04]  /*9af0*/  SHF.R.S32.HI R14, RZ, 0x1f, R4 ;  /* 0x0000001fff0e7819 */ /* 0x000fc80000011404 */
[----:B------:R-:W-:Y:S02]  /*9b00*/  SHF.L.U64.HI R0, R4, 0x1, R14 ;  /* 0x0000000104007819 */ /* 0x000fe4000001020e */
[----:B------:R-:W3:Y:S01]  /*9b10*/  LDL R4, [R1+0x20c] ;  /* 0x00020c0001047983 */ /* 0x000ee20000100800 */
[C---:B------:R-:W-:Y:S02]  /*9b20*/  IMAD R22, R3.reuse, 0xfe, RZ ;  /* 0x000000fe03167824 */ /* 0x040fe400078e02ff */
[C---:B------:R-:W-:Y:S02]  /*9b30*/  IMAD R28, R3.reuse, 0xfa, RZ ;  /* 0x000000fa031c7824 */ /* 0x040fe400078e02ff */
[C---:B------:R-:W-:Y:S02]  /*9b40*/  IMAD R25, R3.reuse, 0xae, RZ ;  /* 0x000000ae03197824 */ /* 0x040fe400078e02ff */
[C---:B------:R-:W-:Y:S02]  /*9b50*/  IMAD R19, R3.reuse, 0x53, RZ ;  /* 0x0000005303137824 */ /* 0x040fe400078e02ff */
[----:B------:R-:W-:-:S02]  /*9b60*/  IMAD R29, R3, 0xa6, RZ ;  /* 0x000000a6031d7824 */ /* 0x000fc400078e02ff */
[C---:B------:R-:W-:Y:S02]  /*9b70*/  IMAD R27, R3.reuse, 0xa2, RZ ;  /* 0x000000a2031b7824 */ /* 0x040fe400078e02ff */
        /* <DEDUP_REMOVED lines=18> */
[----:B------:R-:W-:Y:S01]  /*9ca0*/  IMAD R14, R3, 0xf2, RZ ;  /* 0x000000f2030e7824 */ /* 0x000fe200078e02ff */
[-C--:B--2---:R-:W-:Y:S02]  /*9cb0*/  IADD3 R22, P2, PT, R22, R2.reuse, RZ ;  /* 0x0000000216167210 */ /* 0x084fe40007f5e0ff */
[----:B------:R-:W-:-:S03]  /*9cc0*/  IADD3 R28, P4, PT, R28, R2, RZ ;  /* 0x000000021c1c7210 */ /* 0x000fc60007f9e0ff */
[----:B------:R0:W-:Y:S04]  /*9cd0*/  STL [R1+0x68c], R22 ;  /* 0x00068c1601007387 */ /* 0x0001e80000100800 */
[----:B------:R1:W-:Y:S01]  /*9ce0*/  STL [R1+0x69c], R28 ;  /* 0x00069c1c01007387 */ /* 0x0003e20000100800 */
[C---:B0-----:R-:W-:Y:S02]  /*9cf0*/  IMAD R22, R3.reuse, 0xee, RZ ;  /* 0x000000ee03167824 */ /* 0x041fe400078e02ff */
[----:B-1----:R-:W-:Y:S02]  /*9d00*/  IMAD R28, R3, 0xea, RZ ;  /* 0x000000ea031c7824 */ /* 0x002fe400078e02ff */
[----:B------:R-:W0:Y:S02]  /*9d10*/  LDC R3, c[0x0][0x3a8] ;  /* 0x0000ea00ff037b82 */ /* 0x000e240000000800 */
[----:B0-----:R-:W-:-:S05]  /*9d20*/  IMAD R3, R3, 0xf6, RZ ;  /* 0x000000f603037824 */ /* 0x001fca00078e02ff */
[----:B------:R-:W-:-:S05]  /*9d30*/  IADD3 R3, P5, PT, R3, R2, RZ ;  /* 0x0000000203037210 */ /* 0x000fca0007fbe0ff */
[----:B------:R0:W-:Y:S02]  /*9d40*/  STL [R1+0x6ac], R3 ;  /* 0x0006ac0301007387 */ /* 0x0001e40000100800 */
[----:B0-----:R-:W0:Y:S01]  /*9d50*/  LDC R3, c[0x0][0x3a8] ;  /* 0x0000ea00ff037b82 */ /* 0x001e220000000800 */
[-C--:B------:R-:W-:Y:S02]  /*9d60*/  IADD3 R14, P6, PT, R14, R2.reuse, RZ ;  /* 0x000000020e0e7210 */ /* 0x080fe40007fde0ff */
[-C--:B------:R-:W-:Y:S02]  /*9d70*/  IADD3 R22, P0, PT, R22, R2.reuse, RZ ;  /* 0x0000000216167210 */ /* 0x080fe40007f1e0ff */
[----:B------:R-:W-:Y:S01]  /*9d80*/  IADD3 R28, P3, PT, R28, R2, RZ ;  /* 0x000000021c1c7210 */ /* 0x000fe20007f7e0ff */
[----:B------:R0:W-:Y:S04]  /*9d90*/  STL [R1+0x6bc], R14 ;  /* 0x0006bc0e01007387 */ /* 0x0001e80000100800 */
[----:B------:R1:W-:Y:S04]  /*9da0*/  STL [R1+0x6cc], R22 ;  /* 0x0006cc1601007387 */ /* 0x0003e80000100800 */
[----:B------:R2:W-:Y:S01]  /*9db0*/  STL [R1+0x6dc], R28 ;  /* 0x0006dc1c01007387 */ /* 0x0005e20000100800 */
[----:B0-----:R-:W-:-:S02]  /*9dc0*/  IMAD R14, R3, 0x7f, RZ ;  /* 0x0000007f030e7824 */ /* 0x001fc400078e02ff */
[C---:B-1----:R-:W-:Y:S02]  /*9dd0*/  IMAD R22, R3.reuse, 0xe2, RZ ;  /* 0x000000e203167824 */ /* 0x042fe400078e02ff */
[----:B--2---:R-:W-:Y:S02]  /*9de0*/  IMAD R28, R3, 0x7d, RZ ;  /* 0x0000007d031c7824 */ /* 0x004fe400078e02ff */
[----:B------:R-:W0:Y:S02]  /*9df0*/  LDC R3, c[0x0][0x3a8] ;  /* 0x0000ea00ff037b82 */ /* 0x000e240000000800 */
[----:B0-----:R-:W-:-:S05]  /*9e00*/  IMAD R3, R3, 0xe6, RZ ;  /* 0x000000e603037824 */ /* 0x001fca00078e02ff */
[----:B------:R-:W-:-:S05]  /*9e10*/  IADD3 R3, P1, PT, R3, R2, RZ ;  /* 0x0000000203037210 */ /* 0x000fca0007f3e0ff */
[----:B------:R0:W-:Y:S02]  /*9e20*/  STL [R1+0x6ec], R3 ;  /* 0x0006ec0301007387 */ /* 0x0001e40000100800 */
[----:B0-----:R-:W0:Y:S01]  /*9e30*/  LDC R3, c[0x0][0x3a8] ;  /* 0x0000ea00ff037b82 */ /* 0x001e220000000800 */
[----:B---3--:R-:W-:Y:S02]  /*9e40*/  LEA.HI.X.SX32 R14, R14, R4, 0x1, P2 ;  /* 0x000000040e0e7211 */ /* 0x008fe400010f0eff */
[----:B------:R-:W-:Y:S02]  /*9e50*/  IADD3 R22, P2, PT, R22, R2, RZ ;  /* 0x0000000216167210 */ /* 0x000fe40007f5e0ff */
[----:B------:R-:W-:Y:S01]  /*9e60*/  LEA.HI.X.SX32 R28, R28, R4, 0x1, P4 ;  /* 0x000000041c1c7211 */ /* 0x000fe200020f0eff */
        /* <DEDUP_REMOVED lines=11> */
[----:B------:R-:W-:Y:S02]  /*9f20*/  LEA.HI.X.SX32 R14, R14, R4, 0x1, P5 ;  /* 0x000000040e0e7211 */ /* 0x000fe400028f0eff */
        /* <DEDUP_REMOVED lines=64> */
[----:B------:R-:W0:Y:S01]  /*a330*/  LDC R3, c[0x0][0x3a8] ;  /* 0x0000ea00ff037b82 */ /* 0x000e220000000800 */
[----:B------:R-:W-:Y:S02]  /*a340*/  IADD3 R22, P0, PT, R22, R2, RZ ;  /* 0x0000000216167210 */ /* 0x000fe40007f1e0ff */
[----:B------:R-:W-:-:S03]  /*a350*/  LEA.HI.X.SX32 R28, R28, R4, 0x1, P1 ;  /* 0x000000041c1c7211 */ /* 0x000fc600008f0eff */
[----:B------:R1:W-:Y:S04]  /*a360*/  STL [R1+0x7ac], R22 ;  /* 0x0007ac1601007387 */ /* 0x0003e80000100800 */
[----:B-1----:R-:W2:Y:S01]  /*a370*/  LDL.LU R22, [R1+0xb78] ;  /* 0x000b780001167983 */ /* 0x002ea20000300800 */
[----:B0-----:R-:W-:-:S05]  /*a380*/  IMAD R3, R3, 0x67, RZ ;  /* 0x0000006703037824 */ /* 0x001fca00078e02ff */
[----:B------:R-:W-:Y:S02]  /*a390*/  LEA.HI.X.SX32 R3, R3, R4, 0x1, P3 ;  /* 0x0000000403037211 */ /* 0x000fe400018f0eff */
[----:B------:R-:W-:-:S03]  /*a3a0*/  IADD3 R14, P3, PT, R14, R2, RZ ;  /* 0x000000020e0e7210 */ /* 0x000fc60007f7e0ff */
[----:B------:R0:W-:Y:S04]  /*a3b0*/  STL [R1+0x748], R3 ;  /* 0x0007480301007387 */ /* 0x0001e80000100800 */
[----:B------:R-:W-:Y:S04]  /*a3c0*/  STL [R1+0x7bc], R14 ;  /* 0x0007bc0e01007387 */ /* 0x000fe80000100800 */
[----:B------:R1:W-:Y:S01]  /*a3d0*/  STL [R1+0x758], R28 ;  /* 0x0007581c01007387 */ /* 0x0003e20000100800 */
[----:B------:R-:W-:Y:S01]  /*a3e0*/  IADD3 R25, P1, PT, R25, R2, RZ ;  /* 0x0000000219197210 */ /* 0x000fe20007f3e0ff */
[----:B0-----:R-:W0:Y:S08]  /*a3f0*/  LDC R3, c[0x0][0x3a8] ;  /* 0x0000ea00ff037b82 */ /* 0x001e300000000800 */
[----:B-1----:R-:W1:Y:S01]  /*a400*/  LDC R28, c[0x0][0x3a8] ;  /* 0x0000ea00ff1c7b82 */ /* 0x002e620000000800 */
[----:B------:R3:W-:Y:S04]  /*a410*/  STL [R1+0x7cc], R25 ;  /* 0x0007cc1901007387 */ /* 0x0007e80000100800 */
[----:B---3--:R-:W3:Y:S01]  /*a420*/  LDL.LU R25, [R1+0xb74] ;  /* 0x000b740001197983 */ /* 0x008ee20000300800 */
[----:B-1----:R-:W-:-:S05]  /*a430*/  IMAD R28, R28, 0x63, RZ ;  /* 0x000000631c1c7824 */ /* 0x002fca00078e02ff */
[----:B------:R-:W-:-:S05]  /*a440*/  LEA.HI.X.SX32 R28, R28, R4, 0x1, P2 ;  /* 0x000000041c1c7211 */ /* 0x000fca00010f0eff */
[----:B------:R1:W-:Y:S04]  /*a450*/  STL [R1+0x768], R28 ;  /* 0x0007681c01007387 */ /* 0x0003e80000100800 */
[----:B-1----:R-:W4:Y:S01]  /*a460*/  LDL.LU R28, [R1+0xb70] ;  /* 0x000b7000011c7983 */ /* 0x002f220000300800 */
[----:B0-----:R-:W-:Y:S02]  /*a470*/  IMAD R14, R3, 0x61, RZ ;  /* 0x00000061030e7824 */ /* 0x001fe400078e02ff */
[----:B------:R-:W0:Y:S02]  /*a480*/  LDC R3, c[0x0][0x3a8] ;  /* 0x0000ea00ff037b82 */ /* 0x000e240000000800 */
[----:B0-----:R-:W-:-:S05]  /*a490*/  IMAD R3, R3, 0xaa, RZ ;  /* 0x000000aa03037824 */ /* 0x001fca00078e02ff */
[----:B------:R-:W-:-:S05]  /*a4a0*/  IADD3 R3, P2, PT, R3, R2, RZ ;  /* 0x0000000203037210 */ /* 0x000fca0007f5e0ff */
[----:B------:R0:W-:Y:S02]  /*a4b0*/  STL [R1+0x7dc], R3 ;  /* 0x0007dc0301007387 */ /* 0x0001e40000100800 */
[----:B0-----:R-:W0:Y:S01]  /*a4c0*/  LDC R3, c[0x0][0x3a8] ;  /* 0x0000ea00ff037b82 */ /* 0x001e220000000800 */
[----:B------:R-:W-:Y:S02]  /*a4d0*/  LEA.HI.X.SX32 R14, R14, R4, 0x1, P4 ;  /* 0x000000040e0e7211 */ /* 0x000fe400020f0eff */
[----:B------:R-:W-:-:S03]  /*a4e0*/  IADD3 R29, P4, PT, R29, R2, RZ ;  /* 0x000000021d1d7210 */ /* 0x000fc60007f9e0ff */
[----:B------:R0:W-:Y:S04]  /*a4f0*/  STL [R1+0x778], R14 ;  /* 0x0007780e01007387 */ /* 0x0001e80000100800 */
[----:B------:R-:W-:Y:S01]  /*a500*/  STL [R1+0x7ec], R29 ;  /* 0x0007ec1d01007387 */ /* 0x000fe20000100800 */
[----:B0-----:R-:W-:-:S05]  /*a510*/  IMAD R14, R3, 0x5d, RZ ;  /* 0x0000005d030e7824 */ /* 0x001fca00078e02ff */
[----:B------:R-:W-:Y:S02]  /*a520*/  LEA.HI.X.SX32 R14, R14, R4, 0x1, P6 ;  /* 0x000000040e0e7211 */ /* 0x000fe400030f0eff */
[----:B------:R-:W-:Y:S02]  /*a530*/  IADD3 R26, P6, PT, R26, R2, RZ ;  /* 0x000000021a1a7210 */ /* 0x000fe40007fde0ff */
[----:B------:R-:W-:Y:S02]  /*a540*/  LEA.HI.X.SX32 R19, R19, R4, 0x1, P4 ;  /* 0x0000000413137211 */ /* 0x000fe400020f0eff */
[----:B------:R-:W-:Y:S02]  /*a550*/  IADD3 R18, P4, PT, R18, R2, RZ ;  /* 0x0000000212127210 */ /* 0x000fe40007f9e0ff */
[----:B------:R-:W-:Y:S02]  /*a560*/  LEA.HI.X.SX32 R16, R16, R4, 0x1, P6 ;  /* 0x0000000410107211 */ /* 0x000fe400030f0eff */
[----:B------:R-:W-:-:S02]  /*a570*/  IADD3 R15, P6, PT, R15, R2, RZ ;  /* 0x000000020f0f7210 */ /* 0x000fc40007fde0ff */
[----:B--2---:R-:W-:Y:S02]  /*a580*/  LEA.HI.X.SX32 R22, R22, R4, 0x1, P1 ;  /* 0x0000000416167211 */ /* 0x004fe400008f0eff */
[----:B------:R-:W-:Y:S02]  /*a590*/  IADD3 R21, P1, PT, R21, R2, RZ ;  /* 0x0000000215157210 */ /* 0x000fe40007f3e0ff */
[----:B---3--:R-:W-:Y:S02]  /*a5a0*/  LEA.HI.X.SX32 R25, R25, R4, 0x1, P0 ;  /* 0x0000000419197211 */ /* 0x008fe400000f0eff */
[----:B------:R-:W-:Y:S02]  /*a5b0*/  IADD3 R24, P0, PT, R24, R2, RZ ;  /* 0x0000000218187210 */ /* 0x000fe40007f1e0ff */
[----:B----4-:R-:W-:Y:S02]  /*a5c0*/  LEA.HI.X.SX32 R28, R28, R4, 0x1, P5 ;  /* 0x000000041c1c7211 */ /* 0x010fe400028f0eff */
[----:B------:R-:W-:-:S03]  /*a5d0*/  IADD3 R27, P5, PT, R27, R2, RZ ;  /* 0x000000021b1b7210 */ /* 0x000fc60007fbe0ff */
[----:B------:R-:W-:Y:S04]  /*a5e0*/  STL [R1+0x788], R28 ;  /* 0x0007881c01007387 */ /* 0x000fe80000100800 */
[----:B------:R-:W-:Y:S04]  /*a5f0*/  STL [R1+0x7fc], R27 ;  /* 0x0007fc1b01007387 */ /* 0x000fe80000100800 */
[----:B------:R0:W-:Y:S02]  /*a600*/  STL [R1+0x798], R14 ;  /* 0x0007980e01007387 */ /* 0x0001e40000100800 */
[----:B0-----:R-:W-:-:S02]  /*a610*/  IMAD R14, R3, 0x59, RZ ;  /* 0x00000059030e7824 */ /* 0x001fc400078e02ff */
[----:B------:R-:W-:Y:S03]  /*a620*/  STL [R1+0x80c], R26 ;  /* 0x00080c1a01007387 */ /* 0x000fe60000100800 */
[----:B------:R-:W-:Y:S01]  /*a630*/  LEA.HI.X.SX32 R14, R14, R4, 0x1, P3 ;  /* 0x000000040e0e7211 */ /* 0x000fe200018f0eff */
[----:B------:R-:W-:Y:S04]  /*a640*/  STL [R1+0x7a8], R25 ;  /* 0x0007a81901007387 */ /* 0x000fe80000100800 */
[----:B------:R-:W-:Y:S01]  /*a650*/  STL [R1+0x81c], R24 ;  /* 0x00081c1801007387 */ /* 0x000fe20000100800 */
[----:B------:R-:W-:-:S03]  /*a660*/  IADD3 R23, P3, PT, R23, R2, RZ ;  /* 0x0000000217177210 */ /* 0x000fc60007f7e0ff */
[----:B------:R0:W-:Y:S02]  /*a670*/  STL [R1+0x7b8], R14 ;  /* 0x0007b80e01007387 */ /* 0x0001e40000100800 */
[----:B0-----:R-:W-:Y:S02]  /*a680*/  IMAD R14, R3, 0x55, RZ ;  /* 0x00000055030e7824 */ /* 0x001fe400078e02ff */
        /* <DEDUP_REMOVED lines=19> */
[----:B------:R0:W-:Y:S01]  /*a7c0*/  STL [R1+0x818], R14 ;  /* 0x0008180e01007387 */ /* 0x0001e20000100800 */
[----:B------:R-:W-:Y:S02]  /*a7d0*/  LEA.HI.X.SX32 R12, R12, R4, 0x1, P3 ;  /* 0x000000040c0c7211 */ /* 0x000fe400018f0eff */
[----:B------:R-:W-:Y:S01]  /*a7e0*/  IADD3 R11, P3, PT, R11, R2, RZ ;  /* 0x000000020b0b7210 */ /* 0x000fe20007f7e0ff */
[----:B0-----:R-:W-:Y:S01]  /*a7f0*/  IMAD R14, R3, 0x49, RZ ;  /* 0x00000049030e7824 */ /* 0x001fe200078e02ff */
[----:B------:R-:W-:Y:S04]  /*a800*/  STL [R1+0x694], R13 ;  /* 0x0006940d01007387 */ /* 0x000fe80000100800 */
        /* <DEDUP_REMOVED lines=9> */
[----:B------:R-:W-:Y:S02]  /*a8a0*/  LEA.HI.X.SX32 R14, R14, R4, 0x1, P4 ;  /* 0x000000040e0e7211 */ /* 0x000fe400020f0eff */
[----:B------:R-:W-:Y:S01]  /*a8b0*/  IADD3 R5, P4, PT, R5, R2, RZ ;  /* 0x0000000205057210 */ /* 0x000fe20007f9e0ff */
[----:B------:R-:W-:Y:S01]  /*a8c0*/  STL [R1+0x848], R9 ;  /* 0x0008480901007387 */ /* 0x000fe20000100800 */
[----:B------:R-:W-:-:S03]  /*a8d0*/  LEA.HI.X.SX32 R6, R6, R4, 0x1, P5 ;  /* 0x0000000406067211 */ /* 0x000fc600028f0eff */
[----:B------:R-:W-:Y:S04]  /*a8e0*/  STL [R1+0x6f4], R8 ;  /* 0x0006f40801007387 */ /* 0x000fe80000100800 */
[----:B------:R0:W-:Y:S04]  /*a8f0*/  STL [R1+0x858], R14 ;  /* 0x0008580e01007387 */ /* 0x0001e80000100800 */
[----:B------:R1:W-:Y:S01]  /*a900*/  STL [R1+0x714], R5 ;  /* 0x0007140501007387 */ /* 0x0003e20000100800 */
[C---:B0-----:R-:W-:Y:S02]  /*a910*/  IMAD R14, R3.reuse, 0x41, RZ ;  /* 0x00000041030e7824 */ /* 0x041fe400078e02ff */
[----:B-1----:R-:W-:Y:S01]  /*a920*/  IMAD R5, R3, 0x7e, RZ ;  /* 0x0000007e03057824 */ /* 0x002fe200078e02ff */
[----:B------:R0:W-:Y:S02]  /*a930*/  STL [R1+0x868], R6 ;  /* 0x0008680601007387 */ /* 0x0001e40000100800 */
[----:B------:R-:W-:-:S02]  /*a940*/  LEA.HI.X.SX32 R14, R14, R4, 0x1, P6 ;  /* 0x000000040e0e7211 */ /* 0x000fc400030f0eff */
[-C--:B------:R-:W-:Y:S02]  /*a950*/  IADD3 R7, P6, PT, R7, R2.reuse, RZ ;  /* 0x0000000207077210 */ /* 0x080fe40007fde0ff */
[----:B0-----:R-:W-:-:S05]  /*a960*/  IADD3 R6, P5, PT, R5, R2, RZ ;  /* 0x0000000205067210 */ /* 0x001fca0007fbe0ff */
[----:B------:R0:W-:Y:S04]  /*a970*/  STL [R1+0x88c], R6 ;  /* 0x00088c0601007387 */ /* 0x0001e80000100800 */
[----:B------:R-:W-:Y:S04]  /*a980*/  STL [R1+0x878], R14 ;  /* 0x0008780e01007387 */ /* 0x000fe80000100800 */
[----:B------:R1:W-:Y:S01]  /*a990*/  STL [R1+0x734], R7 ;  /* 0x0007340701007387 */ /* 0x0003e20000100800 */
[----:B0-----:R-:W-:Y:S01]  /*a9a0*/  IMAD R6, R3, 0x7a, RZ ;  /* 0x0000007a03067824 */ /* 0x001fe200078e02ff */
[----:B-1----:R-:W-:Y:S01]  /*a9b0*/  LEA.HI.X.SX32 R7, R5, R4, 0x1, P0 ;  /* 0x0000000405077211 */ /* 0x002fe200000f0eff */
[----:B------:R-:W-:-:S02]  /*a9c0*/  IMAD R5, R3, 0x3f, RZ ;  /* 0x0000003f03057824 */ /* 0x000fc400078e02ff */
[----:B------:R-:W-:Y:S02]  /*a9d0*/  IMAD R14, R3, 0xcc, RZ ;  /* 0x000000cc030e7824 */ /* 0x000fe400078e02ff */
[----:B------:R0:W-:Y:S01]  /*a9e0*/  STL [R1+0x690], R7 ;  /* 0x0006900701007387 */ /* 0x0001e20000100800 */
[----:B------:R-:W-:Y:S02]  /*a9f0*/  LEA.HI.X.SX32 R5, R5, R4, 0x1, P5 ;  /* 0x0000000405057211 */ /* 0x000fe400028f0eff */
[-C--:B------:R-:W-:Y:S02]  /*aa00*/  IADD3 R14, P5, PT, R14, R2.reuse, RZ ;  /* 0x000000020e0e7210 */ /* 0x080fe40007fbe0ff */
[C---:B0-----:R-:W-:Y:S02]  /*aa10*/  IADD3 R7, P0, PT, R6.reuse, R2, RZ ;  /* 0x0000000206077210 */ /* 0x041fe40007f1e0ff */
[----:B------:R-:W-:-:S03]  /*aa20*/  LEA.HI.X.SX32 R6, R6, R4, 0x1, P3 ;  /* 0x0000000406067211 */ /* 0x000fc600018f0eff */
[----:B------:R0:W-:Y:S04]  /*aa30*/  STL [R1+0x89c], R7 ;  /* 0x00089c0701007387 */ /* 0x0001e80000100800 */
[----:B------:R1:W-:Y:S01]  /*aa40*/  STL [R1+0x888], R5 ;  /* 0x0008880501007387 */ /* 0x0003e20000100800 */
[----:B0-----:R-:W-:-:S03]  /*aa50*/  IMAD R7, R3, 0x76, RZ ;  /* 0x0000007603077824 */ /* 0x001fc600078e02ff */
[----:B------:R0:W-:Y:S01]  /*aa60*/  STL [R1+0x754], R14 ;  /* 0x0007540e01007387 */ /* 0x0001e20000100800 */
[----:B-1----:R-:W-:-:S03]  /*aa70*/  IMAD R5, R3, 0x3d, RZ ;  /* 0x0000003d03057824 */ /* 0x002fc600078e02ff */
[----:B------:R1:W-:Y:S01]  /*aa80*/  STL [R1+0x6b0], R6 ;  /* 0x0006b00601007387 */ /* 0x0003e20000100800 */
[----:B0-----:R-:W-:Y:S01]  /*aa90*/  IMAD R14, R3, 0xc4, RZ ;  /* 0x000000c4030e7824 */ /* 0x001fe200078e02ff */
[----:B-1----:R-:W-:Y:S02]  /*aaa0*/  IADD3 R6, P3, PT, R7, R2, RZ ;  /* 0x0000000207067210 */ /* 0x002fe40007f7e0ff */
[-C--:B------:R-:W-:Y:S01]  /*aab0*/  LEA.HI.X.SX32 R5, R5, R4.reuse, 0x1, P0 ;  /* 0x0000000405057211 */ /* 0x080fe200000f0eff */
[----:B------:R-:W-:Y:S02]  /*aac0*/  IMAD R8, R3, 0x72, RZ ;  /* 0x0000007203087824 */ /* 0x000fe400078e02ff */
[----:B------:R0:W-:Y:S01]  /*aad0*/  STL [R1+0x8ac], R6 ;  /* 0x0008ac0601007387 */ /* 0x0001e20000100800 */
[----:B------:R-:W-:-:S03]  /*aae0*/  LEA.HI.X.SX32 R7, R7, R4, 0x1, P1 ;  /* 0x0000000407077211 */ /* 0x000fc600008f0eff */
[----:B------:R1:W-:Y:S01]  /*aaf0*/  STL [R1+0x898], R5 ;  /* 0x0008980501007387 */ /* 0x0003e20000100800 */
[-C--:B0-----:R-:W-:Y:S01]  /*ab00*/  IADD3 R6, P0, PT, R14, R2.reuse, RZ ;  /* 0x000000020e067210 */ /* 0x081fe20007f1e0ff */
[C---:B------:R-:W-:Y:S02]  /*ab10*/  IMAD R14, R3.reuse, 0xbc, RZ ;  /* 0x000000bc030e7824 */ /* 0x040fe400078e02ff */
[----:B-1----:R-:W-:Y:S02]  /*ab20*/  IMAD R5, R3, 0x3b, RZ ;  /* 0x0000003b03057824 */ /* 0x002fe400078e02ff */
[----:B------:R0:W-:Y:S04]  /*ab30*/  STL [R1+0x774], R6 ;  /* 0x0007740601007387 */ /* 0x0001e80000100800 */
[----:B------:R1:W-:Y:S01]  /*ab40*/  STL [R1+0x6d0], R7 ;  /* 0x0006d00701007387 */ /* 0x0003e20000100800 */
[----:B0-----:R-:W-:-:S02]  /*ab50*/  IADD3 R6, P1, PT, R8, R2, RZ ;  /* 0x0000000208067210 */ /* 0x001fc40007f3e0ff */
[----:B-1----:R-:W-:-:S03]  /*ab60*/  LEA.HI.X.SX32 R7, R5, R4, 0x1, P3 ;  /* 0x0000000405077211 */ /* 0x002fc600018f0eff */
[----:B------:R0:W-:Y:S01]  /*ab70*/  STL [R1+0x8bc], R6 ;  /* 0x0008bc0601007387 */ /* 0x0001e20000100800 */
[----:B------:R-:W-:-:S03]  /*ab80*/  IMAD R9, R3, 0x6e, RZ ;  /* 0x0000006e03097824 */ /* 0x000fc600078e02ff */
[----:B------:R1:W-:Y:S01]  /*ab90*/  STL [R1+0x8a8], R7 ;  /* 0x0008a80701007387 */ /* 0x0003e20000100800 */
[----:B0-----:R-:W-:Y:S01]  /*aba0*/  IADD3 R6, P3, PT, R14, R2, RZ ;  /* 0x000000020e067210 */ /* 0x001fe20007f7e0ff */
[C---:B------:R-:W-:Y:S02]  /*abb0*/  IMAD R5, R3.reuse, 0x39, RZ ;  /* 0x0000003903057824 */ /* 0x040fe400078e02ff */
[----:B------:R-:W-:Y:S02]  /*abc0*/  IMAD R14, R3, 0xb4, RZ ;  /* 0x000000b4030e7824 */ /* 0x000fe400078e02ff */
[----:B------:R0:W-:Y:S01]  /*abd0*/  STL [R1+0x794], R6 ;  /* 0x0007940601007387 */ /* 0x0001e20000100800 */
[-C--:B-1----:R-:W-:Y:S02]  /*abe0*/  LEA.HI.X.SX32 R7, R5, R4.reuse, 0x1, P1 ;  /* 0x0000000405077211 */ /* 0x082fe400008f0eff */
[----:B0-----:R-:W-:Y:S02]  /*abf0*/  LEA.HI.X.SX32 R6, R8, R4, 0x1, P2 ;  /* 0x0000000408067211 */ /* 0x001fe400010f0eff */
[----:B------:R-:W-:-:S03]  /*ac00*/  IADD3 R8, P2, PT, R9, R2, RZ ;  /* 0x0000000209087210 */ /* 0x000fc60007f5e0ff */
[----:B------:R0:W-:Y:S01]  /*ac10*/  STL [R1+0x6f0], R6 ;  /* 0x0006f00601007387 */ /* 0x0001e20000100800 */
[----:B------:R-:W-:-:S03]  /*ac20*/  IMAD R10, R3, 0x6a, RZ ;  /* 0x0000006a030a7824 */ /* 0x000fc600078e02ff */
[----:B------:R-:W-:Y:S01]  /*ac30*/  STL [R1+0x8cc], R8 ;  /* 0x0008cc0801007387 */ /* 0x000fe20000100800 */
[----:B0-----:R-:W-:-:S03]  /*ac40*/  IADD3 R6, P1, PT, R14, R2, RZ ;  /* 0x000000020e067210 */ /* 0x001fc60007f3e0ff */
[----:B------:R-:W-:Y:S01]  /*ac50*/  STL [R1+0x8b8], R7 ;  /* 0x0008b80701007387 */ /* 0x000fe20000100800 */
[----:B------:R-:W-:-:S03]  /*ac60*/  IMAD R5, R3, 0x37, RZ ;  /* 0x0000003703057824 */ /* 0x000fc600078e02ff */
[----:B------:R0:W-:Y:S01]  /*ac70*/  STL [R1+0x7b4], R6 ;  /* 0x0007b40601007387 */ /* 0x0001e20000100800 */
[----:B------:R-:W-:Y:S01]  /*ac80*/  IMAD R14, R3, 0xac, RZ ;  /* 0x000000ac030e7824 */ /* 0x000fe200078e02ff */
[----:B0-----:R-:W-:Y:S02]  /*ac90*/  LEA.HI.X.SX32 R6, R9, R4, 0x1, P4 ;  /* 0x0000000409067211 */ /* 0x001fe400020f0eff */
[----:B------:R-:W-:Y:S02]  /*aca0*/  IADD3 R8, P4, PT, R10, R2, RZ ;  /* 0x000000020a087210 */ /* 0x000fe40007f9e0ff */
[----:B------:R-:W-:Y:S01]  /*acb0*/  LEA.HI.X.SX32 R7, R5, R4, 0x1, P2 ;  /* 0x0000000405077211 */ /* 0x000fe200010f0eff */
        /* <DEDUP_REMOVED lines=80> */
[C---:B------:R-:W-:Y:S01]  /*b1c0*/  IMAD R5, R3.reuse, 0x27, RZ ;  /* 0x0000002703057824 */ /* 0x040fe200078e02ff */
[----:B0-----:R-:W-:Y:S02]  /*b1d0*/  IADD3 R6, P2, PT, R14, R2, RZ ;  /* 0x000000020e067210 */ /* 0x001fe40007f5e0ff */
[----:B------:R0:W-:Y:S01]  /*b1e0*/  STL [R1+0x938], R7 ;  /* 0x0009380701007387 */ /* 0x0001e20000100800 */
[----:B------:R-:W-:-:S03]  /*b1f0*/  IMAD R14, R3, 0xd8, RZ ;  /* 0x000000d8030e7824 */ /* 0x000fc600078e02ff */
[----:B------:R1:W-:Y:S01]  /*b200*/  STL [R1+0x6e4], R6 ;  /* 0x0006e40601007387 */ /* 0x0003e20000100800 */
[----:B------:R-:W-:Y:S01]  /*b210*/  IMAD R20, R3, 0x46, RZ ;  /* 0x0000004603147824 */ /* 0x000fe200078e02ff */
[-C--:B0-----:R-:W-:Y:S02]  /*b220*/  LEA.HI.X.SX32 R7, R5, R4.reuse, 0x1, P4 ;  /* 0x0000000405077211 */ /* 0x081fe400020f0eff */
[----:B-1----:R-:W-:Y:S02]  /*b230*/  LEA.HI.X.SX32 R6, R18, R4, 0x1, P6 ;  /* 0x0000000412067211 */ /* 0x002fe400030f0eff */
[-C--:B------:R-:W-:Y:S01]  /*b240*/  IADD3 R8, P6, PT, R19, R2.reuse, RZ ;  /* 0x0000000213087210 */ /* 0x080fe20007fde0ff */
[C---:B------:R-:W-:Y:S02]  /*b250*/  IMAD R5, R3.reuse, 0x25, RZ ;  /* 0x0000002503057824 */ /* 0x040fe400078e02ff */
[----:B------:R0:W-:Y:S04]  /*b260*/  STL [R1+0x810], R6 ;  /* 0x0008100601007387 */ /* 0x0001e80000100800 */
[----:B------:R1:W-:Y:S01]  /*b270*/  STL [R1+0x95c], R8 ;  /* 0x00095c0801007387 */ /* 0x0003e20000100800 */
[----:B0-----:R-:W-:Y:S01]  /*b280*/  IADD3 R6, P4, PT, R14, R2, RZ ;  /* 0x000000020e067210 */ /* 0x001fe20007f9e0ff */
[----:B------:R-:W-:-:S02]  /*b290*/  IMAD R14, R3, 0xc8, RZ ;  /* 0x000000c8030e7824 */ /* 0x000fc400078e02ff */
[----:B------:R0:W-:Y:S01]  /*b2a0*/  STL [R1+0x948], R7 ;  /* 0x0009480701007387 */ /* 0x0001e20000100800 */
[----:B-1----:R-:W-:-:S03]  /*b2b0*/  LEA.HI.X.SX32 R8, R19, R4, 0x1, P5 ;  /* 0x0000000413087211 */ /* 0x002fc600028f0eff */
[----:B------:R1:W-:Y:S01]  /*b2c0*/  STL [R1+0x724], R6 ;  /* 0x0007240601007387 */ /* 0x0003e20000100800 */
[----:B------:R-:W-:Y:S01]  /*b2d0*/  IMAD R21, R3, 0x42, RZ ;  /* 0x0000004203157824 */ /* 0x000fe200078e02ff */
[----:B0-----:R-:W-:Y:S02]  /*b2e0*/  IADD3 R7, P5, PT, R20, R2, RZ ;  /* 0x0000000214077210 */ /* 0x001fe40007fbe0ff */
[----:B------:R-:W-:Y:S01]  /*b2f0*/  STL [R1+0x830], R8 ;  /* 0x0008300801007387 */ /* 0x000fe20000100800 */
[----:B-1----:R-:W-:Y:S02]  /*b300*/  LEA.HI.X.SX32 R6, R5, R4, 0x1, P6 ;  /* 0x0000000405067211 */ /* 0x002fe400030f0eff */
[----:B------:R-:W-:Y:S01]  /*b310*/  IADD3 R5, P6, PT, R14, R2, RZ ;  /* 0x000000020e057210 */ /* 0x000fe20007fde0ff */
[----:B------:R0:W-:Y:S01]  /*b320*/  STL [R1+0x96c], R7 ;  /* 0x00096c0701007387 */ /* 0x0001e20000100800 */
[----:B------:R-:W-:-:S03]  /*b330*/  IMAD R14, R3, 0x23, RZ ;  /* 0x00000023030e7824 */ /* 0x000fc600078e02ff */
[----:B------:R1:W-:Y:S04]  /*b340*/  STL [R1+0x958], R6 ;  /* 0x0009580601007387 */ /* 0x0003e80000100800 */
[----:B------:R2:W-:Y:S01]  /*b350*/  STL [R1+0x764], R5 ;  /* 0x0007640501007387 */ /* 0x0005e20000100800 */
[----:B0-----:R-:W-:Y:S02]  /*b360*/  LEA.HI.X.SX32 R7, R20, R4, 0x1, P0 ;  /* 0x0000000414077211 */ /* 0x001fe400000f0eff */
[----:B-1----:R-:W-:-:S03]  /*b370*/  IADD3 R6, P0, PT, R21, R2, RZ ;  /* 0x0000000215067210 */ /* 0x002fc60007f1e0ff */
[----:B------:R0:W-:Y:S01]  /*b380*/  STL [R1+0x850], R7 ;  /* 0x0008500701007387 */ /* 0x0001e20000100800 */
[----:B--2---:R-:W-:-:S03]  /*b390*/  IMAD R5, R3, 0xb8, RZ ;  /* 0x000000b803057824 */ /* 0x004fc600078e02ff */
[----:B------:R1:W-:Y:S01]  /*b3a0*/  STL [R1+0x97c], R6 ;  /* 0x00097c0601007387 */ /* 0x0003e20000100800 */
[C---:B------:R-:W-:Y:S01]  /*b3b0*/  IMAD R22, R3.reuse, 0x7c, RZ ;  /* 0x0000007c03167824 */ /* 0x040fe200078e02ff */
[----:B0-----:R-:W-:Y:S01]  /*b3c0*/  LEA.HI.X.SX32 R7, R14, R4, 0x1, P5 ;  /* 0x000000040e077211 */ /* 0x001fe200028f0eff */
[----:B------:R-:W-:Y:S01]  /*b3d0*/  IMAD R14, R3, 0x21, RZ ;  /* 0x00000021030e7824 */ /* 0x000fe200078e02ff */
[----:B-1----:R-:W-:-:S03]  /*b3e0*/  IADD3 R6, P5, PT, R5, R2, RZ ;  /* 0x0000000205067210 */ /* 0x002fc60007fbe0ff */
[----:B------:R0:W-:Y:S01]  /*b3f0*/  STL [R1+0x968], R7 ;  /* 0x0009680701007387 */ /* 0x0001e20000100800 */
[----:B------:R-:W-:Y:S01]  /*b400*/  LEA.HI.X.SX32 R5, R21, R4, 0x1, P3 ;  /* 0x0000000415057211 */ /* 0x000fe200018f0eff */
[----:B------:R-:W-:Y:S02]  /*b410*/  IMAD R23, R3, 0x3e, RZ ;  /* 0x0000003e03177824 */ /* 0x000fe400078e02ff */
[----:B------:R1:W-:Y:S01]  /*b420*/  STL [R1+0x7a4], R6 ;  /* 0x0007a40601007387 */ /* 0x0003e20000100800 */
[----:B0-----:R-:W-:-:S03]  /*b430*/  IADD3 R7, P3, PT, R22, R2, RZ ;  /* 0x0000000216077210 */ /* 0x001fc60007f7e0ff */
[----:B------:R0:W-:Y:S01]  /*b440*/  STL [R1+0x870], R5 ;  /* 0x0008700501007387 */ /* 0x0001e20000100800 */
[----:B-1----:R-:W-:-:S03]  /*b450*/  LEA.HI.X.SX32 R6, R14, R4, 0x1, P0 ;  /* 0x000000040e067211 */ /* 0x002fc600000f0eff */
[----:B------:R1:W-:Y:S01]  /*b460*/  STL [R1+0x894], R7 ;  /* 0x0008940701007387 */ /* 0x0003e20000100800 */
[----:B------:R-:W-:-:S03]  /*b470*/  IMAD R24, R3, 0x74, RZ ;  /* 0x0000007403187824 */ /* 0x000fc600078e02ff */
[----:B------:R2:W-:Y:S01]  /*b480*/  STL [R1+0x978], R6 ;  /* 0x0009780601007387 */ /* 0x0005e20000100800 */
[----:B0-----:R-:W-:Y:S01]  /*b490*/  IMAD R5, R3, 0xa8, RZ ;  /* 0x000000a803057824 */ /* 0x001fe200078e02ff */
[----:B-1----:R-:W-:Y:S02]  /*b4a0*/  IADD3 R7, P0, PT, R23, R2, RZ ;  /* 0x0000000217077210 */ /* 0x002fe40007f1e0ff */
[----:B--2---:R-:W-:-:S03]  /*b4b0*/  LEA.HI.X.SX32 R6, R22, R4, 0x1, P1 ;  /* 0x0000000416067211 */ /* 0x004fc600008f0eff */
[----:B------:R0:W-:Y:S01]  /*b4c0*/  STL [R1+0x98c], R7 ;  /* 0x00098c0701007387 */ /* 0x0001e20000100800 */
[----:B------:R-:W-:-:S03]  /*b4d0*/  IMAD R14, R3, 0x1f, RZ ;  /* 0x0000001f030e7824 */ /* 0x000fc600078e02ff */
[----:B------:R1:W-:Y:S01]  /*b4e0*/  STL [R1+0x6a0], R6 ;  /* 0x0006a00601007387 */ /* 0x0003e20000100800 */
[----:B------:R-:W-:Y:S01]  /*b4f0*/  IMAD R25, R3, 0x3a, RZ ;  /* 0x0000003a03197824 */ /* 0x000fe200078e02ff */
[----:B0-----:R-:W-:Y:S02]  /*b500*/  IADD3 R7, P1, PT, R5, R2, RZ ;  /* 0x0000000205077210 */ /* 0x001fe40007f3e0ff */
[----:B------:R-:W-:Y:S02]  /*b510*/  LEA.HI.X.SX32 R5, R23, R4, 0x1, P3 ;  /* 0x0000000417057211 */ /* 0x000fe400018f0eff */
[----:B-1----:R-:W-:Y:S01]  /*b520*/  IADD3 R6, P3, PT, R24, R2, RZ ;  /* 0x0000000218067210 */ /* 0x002fe20007f7e0ff */
[----:B------:R0:W-:Y:S04]  /*b530*/  STL [R1+0x7e4], R7 ;  /* 0x0007e40701007387 */ /* 0x0001e80000100800 */
[----:B------:R1:W-:Y:S04]  /*b540*/  STL [R1+0x890], R5 ;  /* 0x0008900501007387 */ /* 0x0003e80000100800 */
[----:B------:R2:W-:Y:S01]  /*b550*/  STL [R1+0x8b4], R6 ;  /* 0x0008b40601007387 */ /* 0x0005e20000100800 */
[----:B0-----:R-:W-:Y:S01]  /*b560*/  LEA.HI.X.SX32 R7, R14, R4, 0x1, P0 ;  /* 0x000000040e077211 */ /* 0x001fe200000f0eff */
[----:B-1----:R-:W-:Y:S01]  /*b570*/  IMAD R5, R3, 0x98, RZ ;  /* 0x0000009803057824 */ /* 0x002fe200078e02ff */
[----:B--2---:R-:W-:-:S03]  /*b580*/  IADD3 R6, P0, PT, R25, R2, RZ ;  /* 0x0000000219067210 */ /* 0x004fc60007f1e0ff */
[----:B------:R0:W-:Y:S01]  /*b590*/  STL [R1+0x988], R7 ;  /* 0x0009880701007387 */ /* 0x0001e20000100800 */
[----:B------:R-:W-:-:S03]  /*b5a0*/  IMAD R26, R3, 0x6c, RZ ;  /* 0x0000006c031a7824 */ /* 0x000fc600078e02ff */
[----:B------:R1:W-:Y:S01]  /*b5b0*/  STL [R1+0x99c], R6 ;  /* 0x00099c0601007387 */ /* 0x0003e20000100800 */
[----:B------:R-:W-:Y:S01]  /*b5c0*/  IMAD R14, R3, 0x1d, RZ ;  /* 0x0000001d030e7824 */ /* 0x000fe200078e02ff */
[----:B0-----:R-:W-:Y:S02]  /*b5d0*/  LEA.HI.X.SX32 R7, R24, R4, 0x1, P2 ;  /* 0x0000000418077211 */ /* 0x001fe400010f0eff */
        /* <DEDUP_REMOVED lines=13> */
[----:B--2---:R-:W-:Y:S01]  /*b6b0*/  LEA.HI.X.SX32 R6, R26, R4, 0x1, P4 ;  /* 0x000000041a067211 */ /* 0x004fe200020f0eff */
[----:B------:R-:W-:Y:S01]  /*b6c0*/  IMAD R14, R3, 0x1b, RZ ;  /* 0x0000001b030e7824 */ /* 0x000fe200078e02ff */
[----:B------:R-:W-:Y:S01]  /*b6d0*/  IADD3 R5, P4, PT, R5, R2, RZ ;  /* 0x0000000205057210 */ /* 0x000fe20007f9e0ff */
[----:B------:R0:W-:Y:S01]  /*b6e0*/  STL [R1+0x9ac], R7 ;  /* 0x0009ac0701007387 */ /* 0x0001e20000100800 */
[----:B------:R-:W-:-:S03]  /*b6f0*/  IMAD R29, R3, 0x32, RZ ;  /* 0x00000032031d7824 */ /* 0x000fc600078e02ff */
[----:B------:R1:W-:Y:S01]  /*b700*/  STL [R1+0x720], R6 ;  /* 0x0007200601007387 */ /* 0x0003e20000100800 */
[----:B0-----:R-:W-:-:S03]  /*b710*/  LEA.HI.X.SX32 R7, R27, R4, 0x1, P3 ;  /* 0x000000041b077211 */ /* 0x001fc600018f0eff */
[----:B------:R0:W-:Y:S01]  /*b720*/  STL [R1+0x864], R5 ;  /* 0x0008640501007387 */ /* 0x0001e20000100800 */
[----:B-1----:R-:W-:-:S03]  /*b730*/  IADD3 R6, P3, PT, R28, R2, RZ ;  /* 0x000000021c067210 */ /* 0x002fc60007f7e0ff */
[----:B------:R1:W-:Y:S04]  /*b740*/  STL [R1+0x8d0], R7 ;  /* 0x0008d00701007387 */ /* 0x0003e80000100800 */
[----:B------:R2:W-:Y:S01]  /*b750*/  STL [R1+0x8f4], R6 ;  /* 0x0008f40601007387 */ /* 0x0005e20000100800 */
[-C--:B0-----:R-:W-:Y:S01]  /*b760*/  LEA.HI.X.SX32 R5, R14, R4.reuse, 0x1, P0 ;  /* 0x000000040e057211 */ /* 0x081fe200000f0eff */
[----:B------:R-:W-:Y:S01]  /*b770*/  IMAD R14, R3, 0xf0, RZ ;  /* 0x000000f0030e7824 */ /* 0x000fe200078e02ff */
[----:B-1----:R-:W-:-:S03]  /*b780*/  LEA.HI.X.SX32 R7, R28, R4, 0x1, P6 ;  /* 0x000000041c077211 */ /* 0x002fc600030f0eff */
[----:B------:R0:W-:Y:S01]  /*b790*/  STL [R1+0x9a8], R5 ;  /* 0x0009a80501007387 */ /* 0x0001e20000100800 */
[C---:B--2---:R-:W-:Y:S02]  /*b7a0*/  IADD3 R6, P0, PT, R29.reuse, R2, RZ ;  /* 0x000000021d067210 */ /* 0x044fe40007f1e0ff */
[----:B------:R-:W-:-:S03]  /*b7b0*/  LEA.HI.X.SX32 R9, R29, R4, 0x1, P3 ;  /* 0x000000041d097211 */ /* 0x000fc600018f0eff */
[----:B------:R1:W-:Y:S01]  /*b7c0*/  STL [R1+0x9bc], R6 ;  /* 0x0009bc0601007387 */ /* 0x0003e20000100800 */
[----:B0-----:R-:W-:-:S03]  /*b7d0*/  IMAD R5, R3, 0x5c, RZ ;  /* 0x0000005c03057824 */ /* 0x001fc600078e02ff */
[----:B------:R0:W-:Y:S02]  /*b7e0*/  STL [R1+0x760], R7 ;  /* 0x0007600701007387 */ /* 0x0001e40000100800 */
[-C--:B------:R-:W-:Y:S02]  /*b7f0*/  IADD3 R8, P3, PT, R5, R2.reuse, RZ ;  /* 0x0000000205087210 */ /* 0x080fe40007f7e0ff */
[----:B-1----:R-:W-:Y:S01]  /*b800*/  IADD3 R6, P6, PT, R14, R2, RZ ;  /* 0x000000020e067210 */ /* 0x002fe20007fde0ff */
[C---:B------:R-:W-:Y:S02]  /*b810*/  IMAD R14, R3.reuse, 0x19, RZ ;  /* 0x00000019030e7824 */ /* 0x040fe400078e02ff */
[C---:B0-----:R-:W-:Y:S02]  /*b820*/  IMAD R7, R3.reuse, 0x2e, RZ ;  /* 0x0000002e03077824 */ /* 0x041fe400078e02ff */
[----:B------:R0:W-:Y:S04]  /*b830*/  STL [R1+0x6c4], R6 ;  /* 0x0006c40601007387 */ /* 0x0001e80000100800 */
[----:B------:R-:W-:Y:S04]  /*b840*/  STL [R1+0x8f0], R9 ;  /* 0x0008f00901007387 */ /* 0x000fe80000100800 */
[----:B------:R1:W-:Y:S01]  /*b850*/  STL [R1+0x914], R8 ;  /* 0x0009140801007387 */ /* 0x0003e20000100800 */
[----:B0-----:R-:W-:Y:S01]  /*b860*/  LEA.HI.X.SX32 R6, R14, R4, 0x1, P0 ;  /* 0x000000040e067211 */ /* 0x001fe200000f0eff */
[----:B------:R-:W-:Y:S01]  /*b870*/  IMAD R14, R3, 0xd0, RZ ;  /* 0x000000d0030e7824 */ /* 0x000fe200078e02ff */
[----:B-1----:R-:W-:-:S03]  /*b880*/  IADD3 R8, P0, PT, R7, R2, RZ ;  /* 0x0000000207087210 */ /* 0x002fc60007f1e0ff */
[----:B------:R0:W-:Y:S04]  /*b890*/  STL [R1+0x9b8], R6 ;  /* 0x0009b80601007387 */ /* 0x0001e80000100800 */
[----:B------:R1:W-:Y:S01]  /*b8a0*/  STL [R1+0x9cc], R8 ;  /* 0x0009cc0801007387 */ /* 0x0003e20000100800 */
[----:B0-----:R-:W-:Y:S01]  /*b8b0*/  LEA.HI.X.SX32 R6, R5, R4, 0x1, P5 ;  /* 0x0000000405067211 */ /* 0x001fe200028f0eff */
[----:B------:R-:W-:Y:S01]  /*b8c0*/  IMAD R5, R3, 0x54, RZ ;  /* 0x0000005403057824 */ /* 0x000fe200078e02ff */
[----:B-1----:R-:W-:-:S03]  /*b8d0*/  IADD3 R8, P5, PT, R14, R2, RZ ;  /* 0x000000020e087210 */ /* 0x002fc60007fbe0ff */
[----:B------:R0:W-:Y:S01]  /*b8e0*/  STL [R1+0x7a0], R6 ;  /* 0x0007a00601007387 */ /* 0x0001e20000100800 */
[----:B------:R-:W-:Y:S01]  /*b8f0*/  LEA.HI.X.SX32 R9, R7, R4, 0x1, P3 ;  /* 0x0000000407097211 */ /* 0x000fe200018f0eff */
[C---:B------:R-:W-:Y:S02]  /*b900*/  IMAD R14, R3.reuse, 0x17, RZ ;  /* 0x00000017030e7824 */ /* 0x040fe400078e02ff */
[----:B------:R1:W-:Y:S01]  /*b910*/  STL [R1+0x744], R8 ;  /* 0x0007440801007387 */ /* 0x0003e20000100800 */
[----:B0-----:R-:W-:Y:S01]  /*b920*/  IMAD R6, R3, 0x2a, RZ ;  /* 0x0000002a03067824 */ /* 0x001fe200078e02ff */
[----:B-1----:R-:W-:Y:S02]  /*b930*/  IADD3 R8, P3, PT, R5, R2, RZ ;  /* 0x0000000205087210 */ /* 0x002fe40007f7e0ff */
[----:B------:R-:W-:Y:S01]  /*b940*/  STL [R1+0x910], R9 ;  /* 0x0009100901007387 */ /* 0x000fe20000100800 */
[----:B------:R-:W-:Y:S01]  /*b950*/  LEA.HI.X.SX32 R7, R14, R4, 0x1, P0 ;  /* 0x000000040e077211 */ /* 0x000fe200000f0eff */
[----:B------:R-:W-:-:S02]  /*b960*/  IMAD R14, R3, 0xb0, RZ ;  /* 0x000000b0030e7824 */ /* 0x000fc400078e02ff */
[----:B------:R0:W-:Y:S04]  /*b970*/  STL [R1+0x934], R8 ;  /* 0x0009340801007387 */ /* 0x0001e80000100800 */
[----:B------:R1:W-:Y:S01]  /*b980*/  STL [R1+0x9c8], R7 ;  /* 0x0009c80701007387 */ /* 0x0003e20000100800 */
[----:B0-----:R-:W-:Y:S02]  /*b990*/  IADD3 R8, P0, PT, R6, R2, RZ ;  /* 0x0000000206087210 */ /* 0x001fe40007f1e0ff */
[----:B-1----:R-:W-:-:S03]  /*b9a0*/  LEA.HI.X.SX32 R7, R5, R4, 0x1, P1 ;  /* 0x0000000405077211 */ /* 0x002fc600008f0eff */
[----:B------:R0:W-:Y:S01]  /*b9b0*/  STL [R1+0x9dc], R8 ;  /* 0x0009dc0801007387 */ /* 0x0001e20000100800 */
[C---:B------:R-:W-:Y:S01]  /*b9c0*/  IMAD R5, R3.reuse, 0x4c, RZ ;  /* 0x0000004c03057824 */ /* 0x040fe200078e02ff */
[----:B------:R-:W-:Y:S02]  /*b9d0*/  LEA.HI.X.SX32 R9, R6, R4, 0x1, P3 ;  /* 0x0000000406097211 */ /* 0x000fe400018f0eff */
[----:B------:R1:W-:Y:S01]  /*b9e0*/  STL [R1+0x7e0], R7 ;  /* 0x0007e00701007387 */ /* 0x0003e20000100800 */
[----:B0-----:R-:W-:Y:S01]  /*b9f0*/  IADD3 R8, P1, PT, R14, R2, RZ ;  /* 0x000000020e087210 */ /* 0x001fe20007f3e0ff */
[----:B------:R-:W-:-:S04]  /*ba00*/  IMAD R14, R3, 0x15, RZ ;  /* 0x00000015030e7824 */ /* 0x000fc800078e02ff */
[----:B------:R0:W-:Y:S01]  /*ba10*/  STL [R1+0x7c4], R8 ;  /* 0x0007c40801007387 */ /* 0x0001e20000100800 */
[----:B-1----:R-:W-:Y:S01]  /*ba20*/  IMAD R7, R3, 0x26, RZ ;  /* 0x0000002603077824 */ /* 0x002fe200078e02ff */
[----:B------:R-:W-:Y:S02]  /*ba30*/  LEA.HI.X.SX32 R6, R14, R4, 0x1, P0 ;  /* 0x000000040e067211 */ /* 0x000fe400000f0eff */
[----:B------:R-:W-:Y:S01]  /*ba40*/  STL [R1+0x930], R9 ;  /* 0x0009300901007387 */ /* 0x000fe20000100800 */
[----:B0-----:R-:W-:Y:S01]  /*ba50*/  IADD3 R8, P3, PT, R5, R2, RZ ;  /* 0x0000000205087210 */ /* 0x001fe20007f7e0ff */
[----:B------:R-:W-:-:S04]  /*ba60*/  IMAD R14, R3, 0x90, RZ ;  /* 0x00000090030e7824 */ /* 0x000fc800078e02ff */
[----:B------:R0:W-:Y:S04]  /*ba70*/  STL [R1+0x954], R8 ;  /* 0x0009540801007387 */ /* 0x0001e80000100800 */
[----:B------:R1:W-:Y:S01]  /*ba80*/  STL [R1+0x9d8], R6 ;  /* 0x0009d80601007387 */ /* 0x0003e20000100800 */
[----:B0-----:R-:W-:Y:S02]  /*ba90*/  IADD3 R8, P0, PT, R7, R2, RZ ;  /* 0x0000000207087210 */ /* 0x001fe40007f1e0ff */
[----:B-1----:R-:W-:-:S03]  /*baa0*/  LEA.HI.X.SX32 R6, R5, R4, 0x1, P2 ;  /* 0x0000000405067211 */ /* 0x002fc600010f0eff */
[----:B------:R0:W-:Y:S01]  /*bab0*/  STL [R1+0x9ec], R8 ;  /* 0x0009ec0801007387 */ /* 0x0001e20000100800 */
[----:B------:R-:W-:Y:S01]  /*bac0*/  IMAD R5, R3, 0x44, RZ ;  /* 0x0000004403057824 */ /* 0x000fe200078e02ff */
[----:B------:R-:W-:Y:S02]  /*bad0*/  LEA.HI.X.SX32 R9, R7, R4, 0x1, P3 ;  /* 0x0000000407097211 */ /* 0x000fe400018f0eff */
[----:B------:R1:W-:Y:S01]  /*bae0*/  STL [R1+0x820], R6 ;  /* 0x0008200601007387 */ /* 0x0003e20000100800 */
[----:B0-----:R-:W-:Y:S01]  /*baf0*/  IADD3 R8, P2, PT, R14, R2, RZ ;  /* 0x000000020e087210 */ /* 0x001fe20007f5e0ff */
[C---:B------:R-:W-:Y:S02]  /*bb00*/  IMAD R14, R3.reuse, 0x22, RZ ;  /* 0x00000022030e7824 */ /* 0x040fe400078e02ff */
[----:B-1----:R-:W-:Y:S02]  /*bb10*/  IMAD R6, R3, 0x13, RZ ;  /* 0x0000001303067824 */ /* 0x002fe400078e02ff */
[----:B------:R0:W-:Y:S03]  /*bb20*/  STL [R1+0x844], R8 ;  /* 0x0008440801007387 */ /* 0x0001e60000100800 */
[----:B------:R-:W-:Y:S01]  /*bb30*/  LEA.HI.X.SX32 R7, R6, R4, 0x1, P0 ;  /* 0x0000000406077211 */ /* 0x000fe200000f0eff */
        /* <DEDUP_REMOVED lines=8> */
[----:B------:R-:W-:Y:S01]  /*bbc0*/  IADD3 R6, P4, PT, R6, R2, RZ ;  /* 0x0000000206067210 */ /* 0x000fe20007f9e0ff */
[----:B------:R-:W-:Y:S02]  /*bbd0*/  IMAD R5, R3, 0x78, RZ ;  /* 0x0000007803057824 */ /* 0x000fe400078e02ff */
[----:B------:R1:W-:Y:S01]  /*bbe0*/  STL [R1+0x860], R7 ;  /* 0x0008600701007387 */ /* 0x0003e20000100800 */
[----:B0-----:R-:W-:-:S03]  /*bbf0*/  LEA.HI.X.SX32 R8, R14, R4, 0x1, P3 ;  /* 0x000000040e087211 */ /* 0x001fc600018f0eff */
        /* <DEDUP_REMOVED lines=8> */
[----:B------:R-:W-:Y:S01]  /*bc80*/  LEA.HI.X.SX32 R7, R5, R4, 0x1, P6 ;  /* 0x0000000405077211 */ /* 0x000fe200030f0eff */
[----:B------:R-:W-:Y:S02]  /*bc90*/  IMAD R5, R3, 0xa0, RZ ;  /* 0x000000a003057824 */ /* 0x000fe400078e02ff */
[----:B------:R-:W-:Y:S01]  /*bca0*/  STL [R1+0x9f8], R9 ;  /* 0x0009f80901007387 */ /* 0x000fe20000100800 */
[----:B0-----:R-:W-:-:S05]  /*bcb0*/  IADD3 R8, P0, PT, R6, R2, RZ ;  /* 0x0000000206087210 */ /* 0x001fca0007f1e0ff */
        /* <DEDUP_REMOVED lines=13> */
[C---:B-1----:R-:W-:Y:S02]  /*bd90*/  IADD3 R8, P0, PT, R6.reuse, R2, RZ ;  /* 0x0000000206087210 */ /* 0x042fe40007f1e0ff */
[-C--:B------:R-:W-:Y:S01]  /*bda0*/  LEA.HI.X.SX32 R9, R7, R4.reuse, 0x1, P6 ;  /* 0x0000000407097211 */ /* 0x080fe200030f0eff */
[----:B------:R-:W-:Y:S02]  /*bdb0*/  IMAD R14, R3, 0x1a, RZ ;  /* 0x0000001a030e7824 */ /* 0x000fe400078e02ff */
[----:B------:R0:W-:Y:S01]  /*bdc0*/  STL [R1+0x8e4], R8 ;  /* 0x0008e40801007387 */ /* 0x0001e20000100800 */
[----:B------:R-:W-:-:S03]  /*bdd0*/  LEA.HI.X.SX32 R7, R6, R4, 0x1, P5 ;  /* 0x0000000406077211 */ /* 0x000fc600028f0eff */
        /* <DEDUP_REMOVED lines=8> */
[----:B------:R-:W-:-:S03]  /*be60*/  IMAD R5, R3, 0x58, RZ ;  /* 0x0000005803057824 */ /* 0x000fc600078e02ff */
[----:B------:R1:W-:Y:S01]  /*be70*/  STL [R1+0x8e0], R7 ;  /* 0x0008e00701007387 */ /* 0x0003e20000100800 */
[----:B0-----:R-:W-:Y:S01]  /*be80*/  IADD3 R8, P0, PT, R6, R2, RZ ;  /* 0x0000000206087210 */ /* 0x001fe20007f1e0ff */
[----:B------:R-:W-:Y:S01]  /*be90*/  IMAD R6, R3, 0xd, RZ ;  /* 0x0000000d03067824 */ /* 0x000fe200078e02ff */
[----:B-1----:R-:W-:-:S03]  /*bea0*/  LEA.HI.X.SX32 R7, R14, R4, 0x1, P6 ;  /* 0x000000040e077211 */ /* 0x002fc600030f0eff */
[----:B------:R0:W-:Y:S01]  /*beb0*/  STL [R1+0x784], R8 ;  /* 0x0007840801007387 */ /* 0x0001e20000100800 */
[----:B------:R-:W-:Y:S01]  /*bec0*/  IMAD R14, R3, 0x2c, RZ ;  /* 0x0000002c030e7824 */ /* 0x000fe200078e02ff */
[----:B------:R-:W-:Y:S02]  /*bed0*/  LEA.HI.X.SX32 R6, R6, R4, 0x1, P5 ;  /* 0x0000000406067211 */ /* 0x000fe400028f0eff */
[----:B------:R1:W-:Y:S01]  /*bee0*/  STL [R1+0x9b0], R7 ;  /* 0x0009b00701007387 */ /* 0x0003e20000100800 */
[C---:B0-----:R-:W-:Y:S02]  /*bef0*/  IADD3 R8, P6, PT, R5.reuse, R2, RZ ;  /* 0x0000000205087210 */ /* 0x041fe40007fde0ff */
[----:B------:R-:W-:-:S03]  /*bf00*/  LEA.HI.X.SX32 R5, R5, R4, 0x1, P1 ;  /* 0x0000000405057211 */ /* 0x000fc600008f0eff */
[----:B------:R0:W-:Y:S01]  /*bf10*/  STL [R1+0x924], R8 ;  /* 0x0009240801007387 */ /* 0x0001e20000100800 */
[----:B-1----:R-:W-:-:S03]  /*bf20*/  IMAD R7, R3, 0x16, RZ ;  /* 0x0000001603077824 */ /* 0x002fc600078e02ff */
[----:B------:R1:W-:Y:S01]  /*bf30*/  STL [R1+0xa18], R6 ;  /* 0x000a180601007387 */ /* 0x0003e20000100800 */
[----:B0-----:R-:W-:Y:S01]  /*bf40*/  IADD3 R8, P5, PT, R14, R2, RZ ;  /* 0x000000020e087210 */ /* 0x001fe20007fbe0ff */
[----:B-1----:R-:W-:-:S04]  /*bf50*/  IMAD R6, R3, 0x48, RZ ;  /* 0x0000004803067824 */ /* 0x002fc800078e02ff */
[----:B------:R0:W-:Y:S04]  /*bf60*/  STL [R1+0x9d4], R8 ;  /* 0x0009d40801007387 */ /* 0x0001e80000100800 */
[----:B------:R1:W-:Y:S01]  /*bf70*/  STL [R1+0x7c0], R5 ;  /* 0x0007c00501007387 */ /* 0x0003e20000100800 */
[----:B0-----:R-:W-:Y:S02]  /*bf80*/  IADD3 R8, P1, PT, R7, R2, RZ ;  /* 0x0000000207087210 */ /* 0x001fe40007f3e0ff */
[----:B-1----:R-:W-:Y:S01]  /*bf90*/  LEA.HI.X.SX32 R5, R14, R4, 0x1, P6 ;  /* 0x000000040e057211 */ /* 0x002fe200030f0eff */
[----:B------:R-:W-:Y:S01]  /*bfa0*/  IMAD R14, R3, 0x24, RZ ;  /* 0x00000024030e7824 */ /* 0x000fe200078e02ff */
[----:B------:R-:W-:Y:S01]  /*bfb0*/  IADD3 R9, P6, PT, R6, R2, RZ ;  /* 0x0000000206097210 */ /* 0x000fe20007fde0ff */
[----:B------:R0:W-:Y:S04]  /*bfc0*/  STL [R1+0xa2c], R8 ;  /* 0x000a2c0801007387 */ /* 0x0001e80000100800 */
[----:B------:R1:W-:Y:S04]  /*bfd0*/  STL [R1+0x920], R5 ;  /* 0x0009200501007387 */ /* 0x0003e80000100800 */
[----:B------:R2:W-:Y:S01]  /*bfe0*/  STL [R1+0x964], R9 ;  /* 0x0009640901007387 */ /* 0x0005e20000100800 */
[----:B0-----:R-:W-:Y:S01]  /*bff0*/  LEA.HI.X.SX32 R8, R7, R4, 0x1, P5 ;  /* 0x0000000407087211 */ /* 0x001fe200028f0eff */
[----:B------:R-:W-:-:S02]  /*c000*/  IMAD R7, R3, 0x12, RZ ;  /* 0x0000001203077824 */ /* 0x000fc400078e02ff */
[----:B-1----:R-:W-:Y:S01]  /*c010*/  IMAD R5, R3, 0xb, RZ ;  /* 0x0000000b03057824 */ /* 0x002fe200078e02ff */
[----:B--2---:R-:W-:Y:S01]  /*c020*/  IADD3 R9, P5, PT, R14, R2, RZ ;  /* 0x000000020e097210 */ /* 0x004fe20007fbe0ff */
[----:B------:R0:W-:Y:S04]  /*c030*/  STL [R1+0x9d0], R8 ;  /* 0x0009d00801007387 */ /* 0x0001e80000100800 */
[----:B------:R1:W-:Y:S01]  /*c040*/  STL [R1+0x9f4], R9 ;  /* 0x0009f40901007387 */ /* 0x0003e20000100800 */
[-C--:B------:R-:W-:Y:S02]  /*c050*/  LEA.HI.X.SX32 R6, R6, R4.reuse, 0x1, P2 ;  /* 0x0000000406067211 */ /* 0x080fe400010f0eff */
[----:B0-----:R-:W-:Y:S01]  /*c060*/  LEA.HI.X.SX32 R8, R5, R4, 0x1, P1 ;  /* 0x0000000405087211 */ /* 0x001fe200008f0eff */
[----:B------:R-:W-:Y:S01]  /*c070*/  IMAD R5, R3, 0x70, RZ ;  /* 0x0000007003057824 */ /* 0x000fe200078e02ff */
[----:B-1----:R-:W-:-:S03]  /*c080*/  IADD3 R9, P1, PT, R7, R2, RZ ;  /* 0x0000000207097210 */ /* 0x002fc60007f3e0ff */
[----:B------:R0:W-:Y:S01]  /*c090*/  STL [R1+0xa28], R8 ;  /* 0x000a280801007387 */ /* 0x0001e20000100800 */
[----:B------:R-:W-:-:S03]  /*c0a0*/  IADD3 R10, P2, PT, R5, R2, RZ ;  /* 0x00000002050a7210 */ /* 0x000fc60007f5e0ff */
[----:B------:R1:W-:Y:S01]  /*c0b0*/  STL [R1+0xa3c], R9 ;  /* 0x000a3c0901007387 */ /* 0x0003e20000100800 */
[----:B0-----:R-:W-:-:S03]  /*c0c0*/  IMAD R8, R3, 0x38, RZ ;  /* 0x0000003803087824 */ /* 0x001fc600078e02ff */
        /* <DEDUP_REMOVED lines=11> */
[----:B0-----:R-:W-:Y:S02]  /*c180*/  IADD3 R10, P5, PT, R6, R2, RZ ;  /* 0x00000002060a7210 */ /* 0x001fe40007fbe0ff */
[----:B-1----:R-:W-:-:S03]  /*c190*/  LEA.HI.X.SX32 R9, R14, R4, 0x1, P1 ;  /* 0x000000040e097211 */ /* 0x002fc600008f0eff */
[----:B------:R0:W-:Y:S01]  /*c1a0*/  STL [R1+0xa14], R10 ;  /* 0x000a140a01007387 */ /* 0x0001e20000100800 */
[----:B------:R-:W-:-:S03]  /*c1b0*/  IMAD R14, R3, 0x50, RZ ;  /* 0x00000050030e7824 */ /* 0x000fc600078e02ff */
[----:B------:R1:W-:Y:S01]  /*c1c0*/  STL [R1+0xa38], R9 ;  /* 0x000a380901007387 */ /* 0x0003e20000100800 */
[----:B0-----:R-:W-:Y:S02]  /*c1d0*/  IADD3 R10, P1, PT, R7, R2, RZ ;  /* 0x00000002070a7210 */ /* 0x001fe40007f3e0ff */
[----:B-1----:R-:W-:Y:S01]  /*c1e0*/  LEA.HI.X.SX32 R9, R5, R4, 0x1, P4 ;  /* 0x0000000405097211 */ /* 0x002fe200020f0eff */
[----:B------:R-:W-:Y:S02]  /*c1f0*/  IMAD R5, R3, 0x28, RZ ;  /* 0x0000002803057824 */ /* 0x000fe400078e02ff */
[----:B------:R0:W-:Y:S01]  /*c200*/  STL [R1+0xa4c], R10 ;  /* 0x000a4c0a01007387 */ /* 0x0001e20000100800 */
[----:B------:R-:W-:-:S03]  /*c210*/  IADD3 R11, P4, PT, R14, R2, RZ ;  /* 0x000000020e0b7210 */ /* 0x000fc60007f9e0ff */
[----:B------:R1:W-:Y:S01]  /*c220*/  STL [R1+0x700], R9 ;  /* 0x0007000901007387 */ /* 0x0003e20000100800 */
[----:B0-----:R-:W-:Y:S02]  /*c230*/  LEA.HI.X.SX32 R10, R8, R4, 0x1, P2 ;  /* 0x00000004080a7211 */ /* 0x001fe400010f0eff */
[----:B------:R-:W-:Y:S01]  /*c240*/  IADD3 R8, P2, PT, R5, R2, RZ ;  /* 0x0000000205087210 */ /* 0x000fe20007f5e0ff */
[----:B-1----:R-:W-:Y:S01]  /*c250*/  IMAD R9, R3, 0x14, RZ ;  /* 0x0000001403097824 */ /* 0x002fe200078e02ff */
[----:B------:R-:W-:Y:S01]  /*c260*/  STL [R1+0x944], R11 ;  /* 0x0009440b01007387 */ /* 0x000fe20000100800 */
[----:B------:R-:W-:-:S03]  /*c270*/  LEA.HI.X.SX32 R6, R6, R4, 0x1, P6 ;  /* 0x0000000406067211 */ /* 0x000fc600030f0eff */
[----:B------:R0:W-:Y:S04]  /*c280*/  STL [R1+0x8c0], R10 ;  /* 0x0008c00a01007387 */ /* 0x0001e80000100800 */
[----:B------:R1:W-:Y:S01]  /*c290*/  STL [R1+0x9e4], R8 ;  /* 0x0009e40801007387 */ /* 0x0003e20000100800 */
[----:B------:R-:W-:Y:S01]  /*c2a0*/  LEA.HI.X.SX32 R7, R7, R4, 0x1, P5 ;  /* 0x0000000407077211 */ /* 0x000fe200028f0eff */
[----:B0-----:R-:W-:Y:S01]  /*c2b0*/  IMAD R10, R3, 0xa, RZ ;  /* 0x0000000a030a7824 */ /* 0x001fe200078e02ff */
[-C--:B-1----:R-:W-:Y:S01]  /*c2c0*/  IADD3 R8, P6, PT, R9, R2.reuse, RZ ;  /* 0x0000000209087210 */ /* 0x082fe20007fde0ff */
[----:B------:R0:W-:Y:S03]  /*c2d0*/  STL [R1+0x9a0], R6 ;  /* 0x0009a00601007387 */ /* 0x0001e60000100800 */
[----:B------:R-:W-:Y:S01]  /*c2e0*/  IADD3 R11, P5, PT, R10, R2, RZ ;  /* 0x000000020a0b7210 */ /* 0x000fe20007fbe0ff */
[----:B------:R1:W-:Y:S01]  /*c2f0*/  STL [R1+0xa34], R8 ;  /* 0x000a340801007387 */ /* 0x0003e20000100800 */
[----:B0-----:R-:W-:-:S03]  /*c300*/  IMAD R6, R3, 0x7, RZ ;  /* 0x0000000703067824 */ /* 0x001fc600078e02ff */
[----:B------:R0:W-:Y:S01]  /*c310*/  STL [R1+0xa10], R7 ;  /* 0x000a100701007387 */ /* 0x0001e20000100800 */
[C---:B-1----:R-:W-:Y:S01]  /*c320*/  IMAD R8, R3.reuse, 0x60, RZ ;  /* 0x0000006003087824 */ /* 0x042fe200078e02ff */
[----:B------:R-:W-:Y:S02]  /*c330*/  LEA.HI.X.SX32 R6, R6, R4, 0x1, P1 ;  /* 0x0000000406067211 */ /* 0x000fe400008f0eff */
[----:B------:R1:W-:Y:S01]  /*c340*/  STL [R1+0xa5c], R11 ;  /* 0x000a5c0b01007387 */ /* 0x0003e20000100800 */
[----:B0-----:R-:W-:-:S03]  /*c350*/  IMAD R7, R3, 0x30, RZ ;  /* 0x0000003003077824 */ /* 0x001fc600078e02ff */
[----:B------:R0:W-:Y:S01]  /*c360*/  STL [R1+0xa48], R6 ;  /* 0x000a480601007387 */ /* 0x0001e20000100800 */
[----:B-1----:R-:W-:-:S05]  /*c370*/  IADD3 R11, P1, PT, R8, R2, RZ ;  /* 0x00000002080b7210 */ /* 0x002fca0007f3e0ff */
[----:B------:R1:W-:Y:S01]  /*c380*/  STL [R1+0x904], R11 ;  /* 0x0009040b01007387 */ /* 0x0003e20000100800 */
[-C--:B0-----:R-:W-:Y:S01]  /*c390*/  LEA.HI.X.SX32 R6, R14, R4.reuse, 0x1, P3 ;  /* 0x000000040e067211 */ /* 0x081fe200018f0eff */
[----:B------:R-:W-:Y:S01]  /*c3a0*/  IMAD R14, R3, 0x18, RZ ;  /* 0x00000018030e7824 */ /* 0x000fe200078e02ff */
[----:B------:R-:W-:-:S03]  /*c3b0*/  LEA.HI.X.SX32 R5, R5, R4, 0x1, P4 ;  /* 0x0000000405057211 */ /* 0x000fc600020f0eff */
[----:B------:R0:W-:Y:S01]  /*c3c0*/  STL [R1+0x800], R6 ;  /* 0x0008000601007387 */ /* 0x0001e20000100800 */
[-C--:B-1----:R-:W-:Y:S02]  /*c3d0*/  IADD3 R11, P3, PT, R7, R2.reuse, RZ ;  /* 0x00000002070b7210 */ /* 0x082fe40007f7e0ff */
[----:B------:R-:W-:-:S03]  /*c3e0*/  IADD3 R12, P4, PT, R14, R2, RZ ;  /* 0x000000020e0c7210 */ /* 0x000fc60007f9e0ff */
[----:B------:R1:W-:Y:S01]  /*c3f0*/  STL [R1+0x9c4], R11 ;  /* 0x0009c40b01007387 */ /* 0x0003e20000100800 */
[----:B0-----:R-:W-:-:S03]  /*c400*/  IMAD R6, R3, 0xc, RZ ;  /* 0x0000000c03067824 */ /* 0x001fc600078e02ff */
[----:B------:R0:W-:Y:S01]  /*c410*/  STL [R1+0x940], R5 ;  /* 0x0009400501007387 */ /* 0x0001e20000100800 */
[----:B-1----:R-:W-:-:S03]  /*c420*/  LEA.HI.X.SX32 R11, R9, R4, 0x1, P2 ;  /* 0x00000004090b7211 */ /* 0x002fc600010f0eff */
[----:B------:R-:W-:Y:S01]  /*c430*/  STL [R1+0xa24], R12 ;  /* 0x000a240c01007387 */ /* 0x000fe20000100800 */
[----:B------:R-:W-:Y:S01]  /*c440*/  IADD3 R13, P2, PT, R6, R2, RZ ;  /* 0x00000002060d7210 */ /* 0x000fe20007f5e0ff */
[C---:B------:R-:W-:Y:S02]  /*c450*/  IMAD R9, R3.reuse, 0x5, RZ ;  /* 0x0000000503097824 */ /* 0x040fe400078e02ff */
[----:B0-----:R-:W-:Y:S01]  /*c460*/  IMAD R5, R3, 0x6, RZ ;  /* 0x0000000603057824 */ /* 0x001fe200078e02ff */
[----:B------:R0:W-:Y:S04]  /*c470*/  STL [R1+0x9e0], R11 ;  /* 0x0009e00b01007387 */ /* 0x0001e80000100800 */
[----:B------:R-:W-:Y:S01]  /*c480*/  STL [R1+0xa54], R13 ;  /* 0x000a540d01007387 */ /* 0x000fe20000100800 */
[----:B0-----:R-:W-:-:S02]  /*c490*/  LEA.HI.X.SX32 R11, R10, R4, 0x1, P6 ;  /* 0x000000040a0b7211 */ /* 0x001fc400030f0eff */
[----:B------:R-:W-:Y:S02]  /*c4a0*/  IADD3 R12, P6, PT, R5, R2, RZ ;  /* 0x00000002050c7210 */ /* 0x000fe40007fde0ff */
[-C--:B------:R-:W-:Y:S01]  /*c4b0*/  LEA.HI.X.SX32 R10, R9, R4.reuse, 0x1, P5 ;  /* 0x00000004090a7211 */ /* 0x080fe200028f0eff */
[----:B------:R0:W-:Y:S01]  /*c4c0*/  STL [R1+0xa30], R11 ;  /* 0x000a300b01007387 */ /* 0x0001e20000100800 */
[----:B------:R-:W-:-:S03]  /*c4d0*/  LEA.HI.X.SX32 R9, R8, R4, 0x1, P0 ;  /* 0x0000000408097211 */ /* 0x000fc600000f0eff */
[----:B------:R-:W-:Y:S01]  /*c4e0*/  STL [R1+0xa6c], R12 ;  /* 0x000a6c0c01007387 */ /* 0x000fe20000100800 */
[----:B0-----:R-:W-:-:S03]  /*c4f0*/  LEA R11, P5, R3, R2, 0x7 ;  /* 0x00000002030b7211 */ /* 0x001fc600078a38ff */
[----:B------:R0:W-:Y:S01]  /*c500*/  STL [R1+0xa58], R10 ;  /* 0x000a580a01007387 */ /* 0x0001e20000100800 */
[----:B------:R-:W-:-:S03]  /*c510*/  LEA.HI.X.SX32 R8, R7, R4, 0x1, P1 ;  /* 0x0000000407087211 */ /* 0x000fc600008f0eff */
[----:B------:R-:W-:Y:S01]  /*c520*/  STL [R1+0x884], R11 ;  /* 0x0008840b01007387 */ /* 0x000fe20000100800 */
[----:B------:R-:W-:-:S03]  /*c530*/  LEA.HI.X.SX32 R7, R14, R4, 0x1, P3 ;  /* 0x000000040e077211 */ /* 0x000fc600018f0eff */
[----:B------:R1:W-:Y:S01]  /*c540*/  STL [R1+0x780], R9 ;  /* 0x0007800901007387 */ /* 0x0003e20000100800 */
[----:B0-----:R-:W-:-:S05]  /*c550*/  LEA R10, P0, R3, R2, 0x6 ;  /* 0x00000002030a7211 */ /* 0x001fca00078030ff */
[----:B------:R-:W-:Y:S01]  /*c560*/  STL [R1+0x984], R10 ;  /* 0x0009840a01007387 */ /* 0x000fe20000100800 */
[----:B-1----:R-:W-:-:S03]  /*c570*/  LEA R9, P1, R3, R2, 0x5 ;  /* 0x0000000203097211 */ /* 0x002fc600078228ff */
[----:B------:R0:W-:Y:S04]  /*c580*/  STL [R1+0x900], R8 ;  /* 0x0009000801007387 */ /* 0x0001e80000100800 */
[----:B------:R-:W-:Y:S04]  /*c590*/  STL [R1+0xa04], R9 ;  /* 0x000a040901007387 */ /* 0x000fe80000100800 */
[----:B------:R1:W-:Y:S01]  /*c5a0*/  STL [R1+0x9c0], R7 ;  /* 0x0009c00701007387 */ /* 0x0003e20000100800 */
[C---:B0-----:R-:W-:Y:S01]  /*c5b0*/  LEA R8, P3, R3.reuse, R2, 0x4 ;  /* 0x0000000203087211 */ /* 0x041fe200078620ff */
[----:B------:R-:W-:-:S04]  /*c5c0*/  IMAD.SHL.U32 R14, R3, 0x2, RZ ;  /* 0x00000002030e7824 */ /* 0x000fc800078e00ff */
[----:B------:R0:W-:Y:S01]  /*c5d0*/  STL [R1+0xa44], R8 ;  /* 0x000a440801007387 */ /* 0x0001e20000100800 */
[----:B-1----:R-:W-:Y:S01]  /*c5e0*/  LEA.HI.X.SX32 R7, R6, R4, 0x1, P4 ;  /* 0x0000000406077211 */ /* 0x002fe200020f0eff */
[----:B------:R-:W-:-:S04]  /*c5f0*/  IMAD R6, R3, 0x3, RZ ;  /* 0x0000000303067824 */ /* 0x000fc800078e02ff */
[----:B------:R1:W-:Y:S01]  /*c600*/  STL [R1+0xa20], R7 ;  /* 0x000a200701007387 */ /* 0x0003e20000100800 */
[----:B0-----:R-:W-:-:S05]  /*c610*/  LEA R8, P4, R3, R2, 0x3 ;  /* 0x0000000203087211 */ /* 0x001fca00078818ff */
[----:B------:R0:W-:Y:S01]  /*c620*/  STL [R1+0xa64], R8 ;  /* 0x000a640801007387 */ /* 0x0001e20000100800 */
[----:B-1----:R-:W-:Y:S01]  /*c630*/  LEA.HI.X.SX32 R7, R5, R4, 0x1, P2 ;  /* 0x0000000405077211 */ /* 0x002fe200010f0eff */
[----:B------:R-:W-:-:S04]  /*c640*/  IMAD.SHL.U32 R5, R3, 0x40, RZ ;  /* 0x0000004003057824 */ /* 0x000fc800078e00ff */
[----:B------:R1:W-:Y:S01]  /*c650*/  STL [R1+0xa50], R7 ;  /* 0x000a500701007387 */ /* 0x0003e20000100800 */
[----:B0-----:R-:W-:Y:S02]  /*c660*/  IADD3 R8, P2, PT, R14, R2, RZ ;  /* 0x000000020e087210 */ /* 0x001fe40007f5e0ff */
[----:B------:R-:W-:-:S03]  /*c670*/  LEA.HI.X.SX32 R5, R5, R4, 0x1, P5 ;  /* 0x0000000405057211 */ /* 0x000fc600028f0eff */
[----:B------:R0:W-:Y:S01]  /*c680*/  STL [R1+0xa7c], R8 ;  /* 0x000a7c0801007387 */ /* 0x0001e20000100800 */
[----:B-1----:R-:W-:Y:S02]  /*c690*/  LEA.HI.X.SX32 R7, R6, R4, 0x1, P6 ;  /* 0x0000000406077211 */ /* 0x002fe400030f0eff */
[C---:B------:R-:W-:Y:S02]  /*c6a0*/  LEA R6, P6, R3.reuse, R2, 0x2 ;  /* 0x0000000203067211 */ /* 0x040fe400078c10ff */
[----:B------:R1:W5:Y:S01]  /*c6b0*/  LDL.LU R2, [R1+0xb6c] ;  /* 0x000b6c0001027983 */ /* 0x0003620000300800 */
[----:B0-----:R-:W-:-:S03]  /*c6c0*/  IMAD.SHL.U32 R8, R3, 0x20, RZ ;  /* 0x0000002003087824 */ /* 0x001fc600078e00ff */
[----:B------:R0:W-:Y:S04]  /*c6d0*/  STL [R1+0xa68], R7 ;  /* 0x000a680701007387 */ /* 0x0001e80000100800 */
[----:B------:R2:W-:Y:S01]  /*c6e0*/  STL [R1+0xa74], R6 ;  /* 0x000a740601007387 */ /* 0x0005e20000100800 */
[----:B------:R-:W-:-:S03]  /*c6f0*/  LEA.HI.X.SX32 R9, R8, R4, 0x1, P0 ;  /* 0x0000000408097211 */ /* 0x000fc600000f0eff */
[----:B------:R3:W-:Y:S01]  /*c700*/  STL [R1+0x880], R5 ;  /* 0x0008800501007387 */ /* 0x0007e20000100800 */
[C---:B0-----:R-:W-:Y:S02]  /*c710*/  IMAD.SHL.U32 R7, R3.reuse, 0x10, RZ ;  /* 0x0000001003077824 */ /* 0x041fe400078e00ff */
[----:B--2---:R-:W-:-:S03]  /*c720*/  IMAD.SHL.U32 R6, R3, 0x8, RZ ;  /* 0x0000000803067824 */ /* 0x004fc600078e00ff */
[-C--:B------:R-:W-:Y:S01]  /*c730*/  LEA.HI.X.SX32 R8, R7, R4.reuse, 0x1, P1 ;  /* 0x0000000407087211 */ /* 0x080fe200008f0eff */
[----:B---3--:R-:W-:Y:S01]  /*c740*/  IMAD.SHL.U32 R5, R3, 0x4, RZ ;  /* 0x0000000403057824 */ /* 0x008fe200078e00ff */
[-C--:B------:R-:W-:Y:S01]  /*c750*/  LEA.HI.X.SX32 R7, R6, R4.reuse, 0x1, P3 ;  /* 0x0000000406077211 */ /* 0x080fe200018f0eff */
[----:B------:R-:W-:Y:S03]  /*c760*/  STL [R1+0x980], R9 ;  /* 0x0009800901007387 */ /* 0x000fe60000100800 */
[-C--:B------:R-:W-:Y:S02]  /*c770*/  LEA.HI.X.SX32 R6, R5, R4.reuse, 0x1, P4 ;  /* 0x0000000405067211 */ /* 0x080fe400020f0eff */
[-C--:B------:R-:W-:Y:S01]  /*c780*/  LEA.HI.X.SX32 R5, R3, R4.reuse, 0x1, P2 ;  /* 0x0000000403057211 */ /* 0x080fe200010f0eff */
[----:B------:R-:W-:Y:S01]  /*c790*/  STL [R1+0xa00], R8 ;  /* 0x000a000801007387 */ /* 0x000fe20000100800 */
[----:B------:R-:W-:-:S03]  /*c7a0*/  LEA.HI.X.SX32 R3, R14, R4, 0x1, P6 ;  /* 0x000000040e037211 */ /* 0x000fc600030f0eff */
[----:B------:R-:W-:Y:S04]  /*c7b0*/  STL [R1+0xa40], R7 ;  /* 0x000a400701007387 */ /* 0x000fe80000100800 */
[----:B------:R-:W-:Y:S04]  /*c7c0*/  STL [R1+0xa60], R6 ;  /* 0x000a600601007387 */ /* 0x000fe80000100800 */
[----:B------:R0:W-:Y:S04]  /*c7d0*/  STL [R1+0xa78], R5 ;  /* 0x000a780501007387 */ /* 0x0001e80000100800 */
[----:B------:R-:W-:Y:S04]  /*c7e0*/  STL [R1+0x17c], RZ ;  /* 0x00017cff01007387 */ /* 0x000fe80000100800 */
[----:B------:R2:W-:Y:S04]  /*c7f0*/  STL [R1+0xa70], R3 ;  /* 0x000a700301007387 */ /* 0x0005e80000100800 */
[----:B------:R-:W3:Y:S04]  /*c800*/  LDL R4, [R1+0x1d4] ;  /* 0x0001d40001047983 */ /* 0x000ee80000100800 */
[----:B------:R-:W-:Y:S04]  /*c810*/  STL [R1+0x140], RZ ;  /* 0x000140ff01007387 */ /* 0x000fe80000100800 */
[----:B------:R-:W-:Y:S04]  /*c820*/  STL [R1+0x144], RZ ;  /* 0x000144ff01007387 */ /* 0x000fe80000100800 */
[----:B------:R-:W-:Y:S04]  /*c830*/  STL [R1+0x148], RZ ;  /* 0x000148ff01007387 */ /* 0x000fe80000100800 */
[----:B------:R-:W-:Y:S04]  /*c840*/  STL [R1+0x14c], RZ ;  /* 0x00014cff01007387 */ /* 0x000fe80000100800 */
[----:B------:R-:W4:Y:S01]  /*c850*/  LDL R14, [R1+0x224] ;  /* 0x00022400010e7983 */ /* 0x000f220000100800 */
[----:B0-----:R-:W0:Y:S03]  /*c860*/  S2R R5, SR_TID.X ;  /* 0x0000000000057919 */ /* 0x001e260000002100 */
[----:B------:R-:W-:Y:S04]  /*c870*/  STL [R1+0x110], RZ ;  /* 0x000110ff01007387 */ /* 0x000fe80000100800 */
[----:B------:R-:W-:Y:S04]  /*c880*/  STL [R1+0x114], RZ ;  /* 0x000114ff01007387 */ /* 0x000fe80000100800 */
[----:B------:R-:W-:Y:S04]  /*c890*/  STL [R1+0x118], RZ ;  /* 0x000118ff01007387 */ /* 0x000fe80000100800 */
[----:B------:R-:W-:Y:S04]  /*c8a0*/  STL [R1+0x11c], RZ ;  /* 0x00011cff01007387 */ /* 0x000fe80000100800 */
[----:B------:R-:W-:Y:S04]  /*c8b0*/  STL [R1+0x160], RZ ;  /* 0x000160ff01007387 */ /* 0x000fe80000100800 */
[----:B------:R-:W-:Y:S04]  /*c8c0*/  STL [R1+0x164], RZ ;  /* 0x000164ff01007387 */ /* 0x000fe80000100800 */
[----:B------:R-:W-:Y:S01]  /*c8d0*/  STL [R1+0x168], RZ ;  /* 0x000168ff01007387 */ /* 0x000fe20000100800 */
[----:B0-----:R-:W-:-:S03]  /*c8e0*/  LOP3.LUT R5, R5, 0x3f, RZ, 0xc0, !PT ;  /* 0x0000003f05057812 */ /* 0x001fc600078ec0ff */
[----:B------:R-:W-:Y:S04]  /*c8f0*/  STL [R1+0x16c], RZ ;  /* 0x00016cff01007387 */ /* 0x000fe80000100800 */
[----:B------:R-:W-:Y:S01]  /*c900*/  STL [R1+0x120], RZ ;  /* 0x000120ff01007387 */ /* 0x000fe20000100800 */
[----:B------:R-:W-:-:S03]  /*c910*/  IMAD.SHL.U32 R5, R5, 0x2, RZ ;  /* 0x0000000205057824 */ /* 0x000fc600078e00ff */
[----:B------:R-:W-:Y:S04]  /*c920*/  STL [R1+0x124], RZ ;  /* 0x000124ff01007387 */ /* 0x000fe80000100800 */
[----:B------:R-:W-:Y:S01]  /*c930*/  STL [R1+0x128], RZ ;  /* 0x000128ff01007387 */ /* 0x000fe20000100800 */
[----:B------:R-:W-:-:S03]  /*c940*/  LOP3.LUT R6, R5, 0x10, RZ, 0x3c, !PT ;  /* 0x0000001005067812 */ /* 0x000fc600078e3cff */
[----:B------:R-:W-:Y:S01]  /*c950*/  STL [R1+0x12c], RZ ;  /* 0x00012cff01007387 */ /* 0x000fe20000100800 */
[----:B--2---:R-:W-:-:S03]  /*c960*/  LOP3.LUT R3, R5, 0x20, RZ, 0x3c, !PT ;  /* 0x0000002005037812 */ /* 0x004fc600078e3cff */
[----:B------:R-:W-:Y:S01]  /*c970*/  STL [R1+0xe0], RZ ;  /* 0x0000e0ff01007387 */ /* 0x000fe20000100800 */
[C---:B------:R-:W-:Y:S02]  /*c980*/  LOP3.LUT R7, R5.reuse, 0x30, RZ, 0x3c, !PT ;  /* 0x0000003005077812 */ /* 0x040fe400078e3cff */
[C---:B------:R-:W-:Y:S01]  /*c990*/  LOP3.LUT R6, R5.reuse, 0x40, RZ, 0x3c, !PT ;  /* 0x0000004005067812 */ /* 0x040fe200078e3cff */
[----:B------:R-:W-:Y:S01]  /*c9a0*/  STL [R1+0xe4], RZ ;  /* 0x0000e4ff01007387 */ /* 0x000fe20000100800 */
[C---:B------:R-:W-:Y:S02]  /*c9b0*/  LOP3.LUT R3, R5.reuse, 0x50, RZ, 0x3c, !PT ;  /* 0x0000005005037812 */ /* 0x040fe400078e3cff */
[C---:B------:R-:W-:Y:S01]  /*c9c0*/  LOP3.LUT R7, R5.reuse, 0x60, RZ, 0x3c, !PT ;  /* 0x0000006005077812 */ /* 0x040fe200078e3cff */
[----:B------:R-:W-:Y:S01]  /*c9d0*/  STL [R1+0xe8], RZ ;  /* 0x0000e8ff01007387 */ /* 0x000fe20000100800 */
[----:B------:R-:W-:-:S03]  /*c9e0*/  LOP3.LUT R6, R5, 0x70, RZ, 0x3c, !PT ;  /* 0x0000007005067812 */ /* 0x000fc600078e3cff */
[----:B------:R-:W-:Y:S04]  /*c9f0*/  STL [R1+0xec], RZ ;  /* 0x0000ecff01007387 */ /* 0x000fe80000100800 */
[----:B------:R-:W-:Y:S04]  /*ca00*/  STL [R1+0xd0], RZ ;  /* 0x0000d0ff01007387 */ /* 0x000fe80000100800 */
[----:B------:R-:W-:Y:S04]  /*ca10*/  STL [R1+0xd4], RZ ;  /* 0x0000d4ff01007387 */ /* 0x000fe80000100800 */
[----:B------:R-:W-:Y:S04]  /*ca20*/  STL [R1+0xd8], RZ ;  /* 0x0000d8ff01007387 */ /* 0x000fe80000100800 */
[----:B------:R-:W-:Y:S01]  /*ca30*/  STL [R1+0xdc], RZ ;  /* 0x0000dcff01007387 */ /* 0x000fe20000100800 */
[----:B------:R-:W-:-:S04]  /*ca40*/  USHF.R.S32.HI UR6, URZ, 0x1f, UR4 ;  /* 0x0000001fff067899 */ /* 0x000fc80008011404 */
[----:B------:R-:W-:-:S04]  /*ca50*/  ULEA.HI UR6, UR6, UR4, URZ, 0x7 ;  /* 0x0000000406067291 */ /* 0x000fc8000f8f38ff */
[----:B------:R-:W-:Y:S01]  /*ca60*/  USHF.R.S32.HI UR6, URZ, 0x7, UR6 ;  /* 0x00000007ff067899 */ /* 0x000fe20008011406 */
[C---:B---3--:R-:W-:Y:S02]  /*ca70*/  LOP3.LUT R3, R4.reuse, 0x20, RZ, 0x3c, !PT ;  /* 0x0000002004037812 */ /* 0x048fe400078e3cff */
[C---:B------:R-:W-:Y:S02]  /*ca80*/  LOP3.LUT R5, R4.reuse, 0x40, RZ, 0x3c, !PT ;  /* 0x0000004004057812 */ /* 0x040fe400078e3cff */
[----:B------:R-:W-:Y:S01]  /*ca90*/  LOP3.LUT R4, R4, 0x60, RZ, 0x3c, !PT ;  /* 0x0000006004047812 */ /* 0x000fe200078e3cff */
[----:B------:R4:W-:Y:S04]  /*caa0*/  STL [R1+0xb64], R3 ;  /* 0x000b640301007387 */ /* 0x0009e80000100800 */
[----:B------:R1:W-:Y:S04]  /*cab0*/  STL [R1+0xb60], R5 ;  /* 0x000b600501007387 */ /* 0x0003e80000100800 */
[----:B------:R1:W-:Y:S01]  /*cac0*/  STL [R1+0xb5c], R4 ;  /* 0x000b5c0401007387 */ /* 0x0003e20000100800 */
[----:B----4-:R-:W-:-:S07]  /*cad0*/  LOP3.LUT R3, R14, 0x40, RZ, 0x3c, !PT ;  /* 0x000000400e037812 */ /* 0x010fce00078e3cff */
.L_x_1:
[----:B-1---5:R-:W2:Y:S01]  /*cae0*/  LDL R5, [R1+0x20c] ;  /* 0x00020c0001057983 */ /* 0x022ea20000100800 */
[----:B0-----:R-:W0:Y:S03]  /*caf0*/  LDC R13, c[0x0][0x3a0] ;  /* 0x0000e800ff0d7b82 */ /* 0x001e260000000800 */
[----:B--2---:R1:W-:Y:S04]  /*cb00*/  STL [R1+0x17bc], R5 ;  /* 0x0017bc0501007387 */ /* 0x0043e80000100800 */
[----:B------:R-:W2:Y:S04]  /*cb10*/  LDL R4, [R1+0x210] ;  /* 0x0002100001047983 */ /* 0x000ea80000100800 */
[----:B-1----:R-:W0:Y:S04]  /*cb20*/  LDL R5, [R1+0x340] ;  /* 0x0003400001057983 */ /* 0x002e280000100800 */
[----:B------:R-:W-:Y:S04]  /*cb30*/  STL [R1+0x1740], R12 ;  /* 0x0017400c01007387 */ /* 0x000fe80000100800 */
        /* <DEDUP_REMOVED lines=14> */
[----:B------:R1:W-:Y:S04]  /*cc20*/  STL [R1+0x17b8], R12 ;  /* 0x0017b80c01007387 */ /* 0x0003e80000100800 */
        /* <DEDUP_REMOVED lines=91> */
[----:B------:R-:W-:Y:S01]  /*d1e0*/  STL [R1+0x1534], R0 ;  /* 0x0015340001007387 */ /* 0x000fe20000100800 */
[----:B0-----:R-:W-:-:S03]  /*d1f0*/  IMAD R13, R5, -0x80, R13 ;  /* 0xffffff80050d7824 */ /* 0x001fc600078e020d */
[----:B-----5:R-:W-:Y:S04]  /*d200*/  STL [R1+0xc2c], R2 ;  /* 0x000c2c0201007387 */ /* 0x020fe80000100800 */
[----:B------:R-:W-:Y:S04]  /*d210*/  STL [R1+0x162c], R2 ;  /* 0x00162c0201007387 */ /* 0x000fe80000100800 */
[----:B------:R-:W-:Y:S04]  /*d220*/  STL [R1+0x1630], R2 ;  /* 0x0016300201007387 */ /* 0x000fe80000100800 */
[----:B------:R-:W-:Y:S04]  /*d230*/  STL [R1+0x1634], R2 ;  /* 0x0016340201007387 */ /* 0x000fe80000100800 */
[----:B------:R-:W2:Y:S01]  /*d240*/  LDL.LU R5, [R1+0x17bc] ;  /* 0x0017bc0001057983 */ /* 0x000ea20000300800 */
[----:B------:R-:W-:-:S02]  /*d250*/  ISETP.GT.AND P0, PT, R13, RZ, PT ;  /* 0x000000ff0d00720c */ /* 0x000fc40003f04270 */
[----:B-1----:R-:W-:-:S11]  /*d260*/  PRMT R12, RZ, 0x7610, R12 ;  /* 0x00007610ff0c7816 */ /* 0x002fd6000000000c */
[----:B--2---:R-:W2:Y:S01]  /*d270*/  @P0 LDG.E.U16 R12, desc[UR8][R4.64] ;  /* 0x00000008040c0981 */ /* 0x004ea2000c1e1500 */
[----:B------:R-:W-:-:S03]  /*d280*/  ISETP.GT.AND P1, PT, R13, 0x1, PT ;  /* 0x000000010d00780c */ /* 0x000fc60003f24270 */
[----:B--2---:R0:W-:Y:S04]  /*d290*/  STL [R1+0x28], R12 ;  /* 0x0000280c01007387 */ /* 0x0041e80000100800 */
[----:B0-----:R-:W2:Y:S04]  /*d2a0*/  LDL.LU R12, [R1+0x17b8] ;  /* 0x0017b800010c7983 */ /* 0x001ea80000300800 */
[----:B------:R-:W3:Y:S04]  /*d2b0*/  LDL R4, [R1+0xa78] ;  /* 0x000a780001047983 */ /* 0x000ee80000100800 */
[----:B------:R-:W3:Y:S01]  /*d2c0*/  LDL R5, [R1+0xa7c] ;  /* 0x000a7c0001057983 */ /* 0x000ee20000100800 */
[----:B------:R-:W-:-:S02]  /*d2d0*/  PRMT R17, RZ, 0x7610, R17 ;  /* 0x00007610ff117816 */ /* 0x000fc40000000011 */
[----:B---3--:R-:W-:-:S04]  /*d2e0*/  @P1 LOP3.LUT R5, R5, R4, RZ, 0x3c, !PT ;  /* 0x0000000405051212 */ /* 0x008fc800078e3cff */
[----:B------:R-:W-:-:S04]  /*d2f0*/  @P1 LOP3.LUT R4, R5, R4, RZ, 0x3c, !PT ;  /* 0x0000000405041212 */ /* 0x000fc800078e3cff */
[----:B------:R-:W-:-:S05]  /*d300*/  @P1 LOP3.LUT R5, R5, R4, RZ, 0x3c, !PT ;  /* 0x0000000405051212 */ /* 0x000fca00078e3cff */
[----:B------:R-:W3:Y:S01]  /*d310*/  @P1 LDG.E.U16 R17, desc[UR8][R4.64] ;  /* 0x0000000804111981 */ /* 0x000ee2000c1e1500 */
[----:B------:R-:W-:-:S03]  /*d320*/  ISETP.GT.AND P2, PT, R13, 0x2, PT ;  /* 0x000000020d00780c */ /* 0x000fc60003f44270 */
[----:B---3--:R0:W-:Y:S04]  /*d330*/  STL [R1+0x38], R17 ;  /* 0x0000381101007387 */ /* 0x0081e80000100800 */
[----:B0-----:R-:W3:Y:S04]  /*d340*/  LDL.LU R17, [R1+0x17b4] ;  /* 0x0017b40001117983 */ /* 0x001ee80000300800 */
[----:B------:R-:W4:Y:S04]  /*d350*/  LDL R4, [R1+0xa70] ;  /* 0x000a700001047983 */ /* 0x000f280000100800 */
[----:B------:R-:W4:Y:S01]  /*d360*/  LDL R5, [R1+0xa74] ;  /* 0x000a740001057983 */ /* 0x000f220000100800 */
[----:B--2---:R-:W-:-:S02]  /*d370*/  PRMT R12, RZ, 0x7610, R12 ;  /* 0x00007610ff0c7816 */ /* 0x004fc4000000000c */
[----:B----4-:R-:W-:-:S04]  /*d380*/  @P2 LOP3.LUT R5, R5, R4, RZ, 0x3c, !PT ;  /* 0x0000000405052212 */ /* 0x010fc800078e3cff */
[----:B------:R-:W-:-:S04]  /*d390*/  @P2 LOP3.LUT R4, R5, R4, RZ, 0x3c, !PT ;  /* 0x0000000405042212 */ /* 0x000fc800078e3cff */
[----:B------:R-:W-:-:S05]  /*d3a0*/  @P2 LOP3.LUT R5, R5, R4, RZ, 0x3c, !PT ;  /* 0x0000000405052212 */ /* 0x000fca00078e3cff */
[----:B------:R-:W2:Y:S01]  /*d3b0*/  @P2 LDG.E.U16 R12, desc[UR8][R4.64] ;  /* 0x00000008040c2981 */ /* 0x000ea2000c1e1500 */
[----:B------:R-:W-:-:S03]  /*d3c0*/  ISETP.GT.AND P3, PT, R13, 0x3, PT ;  /* 0x000000030d00780c */ /* 0x000fc60003f64270 */
[----:B--2---:R0:W-:Y:S04]  /*d3d0*/  STL [R1+0x2c4], R12 ;  /* 0x0002c40c01007387 */ /* 0x0041e80000100800 */
[----:B0-----:R-:W2:Y:S04]  /*d3e0*/  LDL.LU R12, [R1+0x17b0] ;  /* 0x0017b000010c7983 */ /* 0x001ea80000300800 */
[----:B------:R-:W4:Y:S04]  /*d3f0*/  LDL R4, [R1+0xa68] ;  /* 0x000a680001047983 */ /* 0x000f280000100800 */
[----:B------:R-:W4:Y:S01]  /*d400*/  LDL R5, [R1+0xa6c] ;  /* 0x000a6c0001057983 */ /* 0x000f220000100800 */
[----:B---3--:R-:W-:-:S02]  /*d410*/  PRMT R17, RZ, 0x7610, R17 ;  /* 0x00007610ff117816 */ /* 0x008fc40000000011 */
[----:B----4-:R-:W-:-:S04]  /*d420*/  @P3 LOP3.LUT R5, R5, R4, RZ, 0x3c, !PT ;  /* 0x0000000405053212 */ /* 0x010fc800078e3cff */
        /* <DEDUP_REMOVED lines=292> */
[----:B------:R0:W2:Y:S04]  /*e670*/  @P0 LDG.E.U16 R12, desc[UR8][R4.64] ;  /* 0x00000008040c0981 */ /* 0x0000a8000c1e1500 */
[----:B------:R-:W0:Y:S04]  /*e680*/  LDL R4, [R1+0x978] ;  /* 0x0009780001047983 */ /* 0x000e280000100800 */
[----:B------:R-:W0:Y:S01]  /*e690*/  LDL R5, [R1+0x97c] ;  /* 0x00097c0001057983 */ /* 0x000e220000100800 */
[----:B------:R-:W-:Y:S02]  /*e6a0*/  ISETP.GT.AND P1, PT, R13, 0x21, PT ;  /* 0x000000210d00780c */ /* 0x000fe40003f24270 */
[----:B------:R-:W-:-:S11]  /*e6b0*/  PRMT R18, RZ, 0x7610, R18 ;  /* 0x00007610ff127816 */ /* 0x000fd60000000012 */
[----:B0-----:R-:W-:-:S04]  /*e6c0*/  @P1 LOP3.LUT R5, R5, R4, RZ, 0x3c, !PT ;  /* 0x0000000405051212 */ /* 0x001fc800078e3cff */
[----:B------:R-:W-:-:S04]  /*e6d0*/  @P1 LOP3.LUT R4, R5, R4, RZ, 0x3c, !PT ;  /* 0x0000000405041212 */ /* 0x000fc800078e3cff */
[----:B------:R-:W-:-:S05]  /*e6e0*/  @P1 LOP3.LUT R5, R5, R4, RZ, 0x3c, !PT ;  /* 0x0000000405051212 */ /* 0x000fca00078e3cff */
[----:B------:R-:W4:Y:S04]  /*e6f0*/  @P1 LDG.E.U16 R18, desc[UR8][R4.64] ;  /* 0x0000000804121981 */ /* 0x000f28000c1e1500 */
[----:B--2---:R-:W-:Y:S04]  /*e700*/  STL [R1+0x1608], R12 ;  /* 0x0016080c01007387 */ /* 0x004fe80000100800 */
[----:B------:R-:W-:Y:S01]  /*e710*/  STL [R1+0x160c], R12 ;  /* 0x00160c0c01007387 */ /* 0x000fe20000100800 */
[----:B------:R-:W-:-:S03]  /*e720*/  ISETP.GT.AND P2, PT, R13, 0x22, PT ;  /* 0x000000220d00780c */ /* 0x000fc60003f44270 */
[----:B----4-:R0:W-:Y:S04]  /*e730*/  STL [R1+0x24], R18 ;  /* 0x0000241201007387 */ /* 0x0101e80000100800 */
        /* <DEDUP_REMOVED lines=67> */
[----:B------:R0:W3:Y:S04]  /*eb70*/  @P0 LDG.E.U16 R17, desc[UR8][R4.64] ;  /* 0x0000000804110981 */ /* 0x0000e8000c1e1500 */
        /* <DEDUP_REMOVED lines=8> */
[----:B---3--:R-:W-:Y:S04]  /*ec00*/  STL [R1+0x1610], R17 ;  /* 0x0016101101007387 */ /* 0x008fe80000100800 */
[----:B------:R-:W-:Y:S01]  /*ec10*/  STL [R1+0x1614], R17 ;  /* 0x0016141101007387 */ /* 0x000fe20000100800 */
[----:B------:R-:W-:-:S03]  /*ec20*/  ISETP.GT.AND P2, PT, R13, 0x2a, PT ;  /* 0x0000002a0d00780c */ /* 0x000fc60003f44270 */
[----:B----4-:R0:W-:Y:S04]  /*ec30*/  STL [R1+0x1c], R19 ;  /* 0x00001c1301007387 */ /* 0x0101e80000100800 */
        /* <DEDUP_REMOVED lines=77> */
[----:B------:R-:W-:Y:S04]  /*f110*/  STL [R1+0x1618], R18 ;  /* 0x0016181201007387 */ /* 0x000fe80000100800 */
[----:B------:R-:W-:Y:S04]  /*f120*/  STL [R1+0x161c], R18 ;  /* 0x00161c1201007387 */ /* 0x000fe80000100800 */
[----:B----4-:R0:W-:Y:S04]  /*f130*/  STL [R1+0x10], R11 ;  /* 0x0000100b01007387 */ /* 0x0101e80000100800 */
[----:B0-----:R-:W2:Y:S04]  /*f140*/  LDL.LU R11, [R1+0x1700] ;  /* 0x00170000010b7983 */ /* 0x001ea80000300800 */
[----:B------:R-:W4:Y:S04]  /*f150*/  LDL R4, [R1+0x8f0] ;  /* 0x0008f00001047983 */ /* 0x000f280000100800 */
[----:B------:R-:W4:Y:S01]  /*f160*/  LDL R5, [R1+0x8f4] ;  /* 0x0008f40001057983 */ /* 0x000f220000100800 */
[----:B------:R-:W-:-:S02]  /*f170*/  ISETP.GT.AND P2, PT, R13, 0x32, PT ;  /* 0x000000320d00780c */ /* 0x000fc40003f44270 */
[----:B---3--:R-:W-:-:S11]  /*f180*/  PRMT R19, RZ, 0x7610, R19 ;  /* 0x00007610ff137816 */ /* 0x008fd60000000013 */
        /* <DEDUP_REMOVED lines=73> */
[----:B------:R-:W-:Y:S04]  /*f620*/  STL [R1+0x1620], R19 ;  /* 0x0016201301007387 */ /* 0x000fe80000100800 */
[----:B------:R-:W-:Y:S04]  /*f630*/  STL [R1+0x1624], R19 ;  /* 0x0016241301007387 */ /* 0x000fe80000100800 */
[----:B------:R-:W-:Y:S04]  /*f640*/  STL [R1+0x1628], R19 ;  /* 0x0016281301007387 */ /* 0x000fe80000100800 */
[----:B----4-:R0:W-:Y:S04]  /*f650*/  STL [R1], R21 ;  /* 0x0000001501007387 */ /* 0x0101e80000100800 */
[----:B0-----:R-:W3:Y:S04]  /*f660*/  LDL.LU R21, [R1+0x16e4] ;  /* 0x0016e40001157983 */ /* 0x001ee80000300800 */
[----:B------:R-:W4:Y:S04]  /*f670*/  LDL R4, [R1+0x8b0] ;  /* 0x0008b00001047983 */ /* 0x000f280000100800 */
[----:B------:R-:W4:Y:S01]  /*f680*/  LDL R5, [R1+0x8b4] ;  /* 0x0008b40001057983 */ /* 0x000f220000100800 */
[----:B------:R-:W-:-:S02]  /*f690*/  ISETP.GT.AND P2, PT, R13, 0x3a, PT ;  /* 0x0000003a0d00780c */ /* 0x000fc40003f44270 */
[----:B--2---:R-:W-:-:S11]  /*f6a0*/  PRMT R11, RZ, 0x7610, R11 ;  /* 0x00007610ff0b7816 */ /* 0x004fd6000000000b */
        /* <DEDUP_REMOVED lines=63> */
[----:B------:R-:W2:Y:S04]  /*faa0*/  @P0 LDG.E.U16 R11, desc[UR8][R4.64] ;  /* 0x00000008040b0981 */ /* 0x000ea8000c1e1500 */
[----:B------:R-:W4:Y:S04]  /*fab0*/  LDL R4, [R1+0x878] ;  /* 0x0008780001047983 */ /* 0x000f280000100800 */
[----:B------:R-:W4:Y:S01]  /*fac0*/  LDL R5, [R1+0x87c] ;  /* 0x00087c0001057983 */ /* 0x000f220000100800 */
[----:B------:R-:W-:Y:S02]  /*fad0*/  ISETP.GT.AND P1, PT, R13, 0x41, PT ;  /* 0x000000410d00780c */ /* 0x000fe40003f24270 */
[----:B---3--:R-:W-:Y:S01]  /*fae0*/  PRMT R21, RZ, 0x7610, R21 ;  /* 0x00007610ff157816 */ /* 0x008fe20000000015 */
[----:B--2---:R-:W-:Y:S10]  /*faf0*/  STL [R1+0x15fc], R11 ;  /* 0x0015fc0b01007387 */ /* 0x004ff40000100800 */
        /* <DEDUP_REMOVED lines=11> */
[----:B------:R-:W3:Y:S04]  /*fbb0*/  @P2 LDG.E.U16 R10, desc[UR8][R4.64] ;  /* 0x00000008040a2981 */ /* 0x000ee8000c1e1500 */
[----:B--2---:R-:W-:Y:S01]  /*fbc0*/  STL [R1+0x15c0], R21 ;  /* 0x0015c01501007387 */ /* 0x004fe20000100800 */
[----:B------:R-:W-:-:S03]  /*fbd0*/  ISETP.GT.AND P3, PT, R13, 0x43, PT ;  /* 0x000000430d00780c */ /* 0x000fc60003f64270 */
[----:B---3--:R0:W-:Y:S04]  /*fbe0*/  STL [R1+0x21c], R10 ;  /* 0x00021c0a01007387 */ /* 0x0081e80000100800 */
        /* <DEDUP_REMOVED lines=61> */
[----:B---3--:R-:W-:-:S11]  /*ffc0*/  PRMT R26, RZ, 0x7610, R26 ;  /* 0x00007610ff1a7816 */ /* 0x008fd6000000001a */
[----:B0-----:R-:W-:-:S04]  /*ffd0*/  @P1 LOP3.LUT R5, R5, R4, RZ, 0x3c, !PT ;  /* 0x0000000405051212 */ /* 0x001fc800078e3cff */
        /* <DEDUP_REMOVED lines=18> */
[----:B------:R-:W-:-:S02]  /*10100*/  PRMT R27, RZ, 0x7610, R27 ;  /* 0x00007610ff1b7816 */ /* 0x000fc4000000001b */
[----:B----4-:R-:W-:-:S04]  /*10110*/  @P3 LOP3.LUT R5, R5, R4, RZ, 0x3c, !PT ;  /* 0x0000000405053212 */ /* 0x010fc800078e3cff */
[----:B------:R-:W-:-:S04]  /*10120*/  @P3 LOP3.LUT R4, R5, R4, RZ, 0x3c, !PT ;  /* 0x0000000405043212 */ /* 0x000fc800078e3cff */
[----:B------:R-:W-:-:S05]  /*10130*/  @P3 LOP3.LUT R5, R5, R4, RZ, 0x3c, !PT ;  /* 0x0000000405053212 */ /* 0x000fca00078e3cff */
[----:B------:R-:W4:Y:S01]  /*10140*/  @P3 LDG.E.U16 R27, desc[UR8][R4.64] ;  /* 0x00000008041b3981 */ /* 0x000f22000c1e1500 */
[----:B------:R-:W-:-:S03]  /*10150*/  ISETP.GT.AND P0, PT, R13, 0x4c, PT ;  /* 0x0000004c0d00780c */ /* 0x000fc60003f04270 */
[----:B----4-:R0:W-:Y:S04]  /*10160*/  STL [R1+0x254], R27 ;  /* 0x0002541b01007387 */ /* 0x0101e80000100800 */
[----:B0-----:R-:W4:Y:S04]  /*10170*/  LDL.LU R27, [R1+0x16ac] ;  /* 0x0016ac00011b7983 */ /* 0x001f280000300800 */
[----:B------:R-:W2:Y:S04]  /*10180*/  LDL R4, [R1+0x820] ;  /* 0x0008200001047983 */ /* 0x000ea80000100800 */
[----:B------:R-:W2:Y:S01]  /*10190*/  LDL R5, [R1+0x824] ;  /* 0x0008240001057983 */ /* 0x000ea20000100800 */
[----:B---3--:R-:W-:-:S02]  /*101a0*/  PRMT R9, RZ, 0x7610, R9 ;  /* 0x00007610ff097816 */ /* 0x008fc40000000009 */
[----:B--2---:R-:W-:-:S04]  /*101b0*/  @P0 LOP3.LUT R5, R5, R4, RZ, 0x3c, !PT ;  /* 0x0000000405050212 */ /* 0x004fc800078e3cff */
[----:B------:R-:W-:-:S04]  /*101c0*/  @P0 LOP3.LUT R4, R5, R4, RZ, 0x3c, !PT ;  /* 0x0000000405040212 */ /* 0x000fc800078e3cff */
[----:B------:R-:W-:-:S05]  /*101d0*/  @P0 LOP3.LUT R5, R5, R4, RZ, 0x3c, !PT ;  /* 0x0000000405050212 */ /* 0x000fca00078e3cff */
[----:B------:R-:W2:Y:S01]  /*101e0*/  @P0 LDG.E.U16 R9, desc[UR8][R4.64] ;  /* 0x0000000804090981 */ /* 0x000ea2000c1e1500 */
[----:B------:R-:W-:-:S03]  /*101f0*/  ISETP.GT.AND P1, PT, R13, 0x4d, PT ;  /* 0x0000004d0d00780c */ /* 0x000fc60003f24270 */
[----:B--2---:R0:W-:Y:S04]  /*10200*/  STL [R1+0x270], R9 ;  /* 0x0002700901007387 */ /* 0x0041e80000100800 */
[----:B0-----:R-:W2:Y:S04]  /*10210*/  LDL.LU R9, [R1+0x16a8] ;  /* 0x0016a80001097983 */ /* 0x001ea80000300800 */
[----:B------:R-:W3:Y:S04]  /*10220*/  LDL R4, [R1+0x818] ;  /* 0x0008180001047983 */ /* 0x000ee80000100800 */
[----:B------:R-:W3:Y:S01]  /*10230*/  LDL R5, [R1+0x81c] ;  /* 0x00081c0001057983 */ /* 0x000ee20000100800 */
[----:B----4-:R-:W-:-:S02]  /*10240*/  PRMT R27, RZ, 0x7610, R27 ;  /* 0x00007610ff1b7816 */ /* 0x010fc4000000001b */
        /* <DEDUP_REMOVED lines=131> */
[----:B----4-:R0:W-:Y:S04]  /*10a80*/  STL [R1+0x8], R15 ;  /* 0x0000080f01007387 */ /* 0x0101e80000100800 */
[----:B0-----:R-:W3:Y:S04]  /*10a90*/  LDL.LU R15, [R1+0x1680] ;  /* 0x00168000010f7983 */ /* 0x001ee80000300800 */
        /* <DEDUP_REMOVED lines=23> */
[----:B------:R-:W-:-:S02]  /*10c10*/  PRMT R22, RZ, 0x7610, R22 ;  /* 0x00007610ff167816 */ /* 0x000fc40000000016 */
[----:B--2---:R-:W-:-:S04]  /*10c20*/  @P1 LOP3.LUT R5, R5, R4, RZ, 0x3c, !PT ;  /* 0x0000000405051212 */ /* 0x004fc800078e3cff */
[----:B------:R-:W-:-:S04]  /*10c30*/  @P1 LOP3.LUT R4, R5, R4, RZ, 0x3c, !PT ;  /* 0x0000000405041212 */ /* 0x000fc800078e3cff */
[----:B------:R-:W-:-:S05]  /*10c40*/  @P1 LOP3.LUT R5, R5, R4, RZ, 0x3c, !PT ;  /* 0x0000000405051212 */ /* 0x000fca00078e3cff */
[----:B------:R-:W2:Y:S01]  /*10c50*/  @P1 LDG.E.U16 R22, desc[UR8][R4.64] ;  /* 0x0000000804161981 */ /* 0x000ea2000c1e1500 */
[----:B------:R-:W-:-:S03]  /*10c60*/  ISETP.GT.AND P0, PT, R13, 0x5e, PT ;  /* 0x0000005e0d00780c */ /* 0x000fc60003f04270 */
[----:B--2---:R0:W-:Y:S04]  /*10c70*/  STL [R1+0x238], R22 ;  /* 0x0002381601007387 */ /* 0x0041e80000100800 */
[----:B0-----:R-:W2:Y:S04]  /*10c80*/  LDL.LU R22, [R1+0x1674] ;  /* 0x0016740001167983 */ /* 0x001ea80000300800 */
[----:B------:R-:W2:Y:S04]  /*10c90*/  LDL R4, [R1+0x790] ;  /* 0x0007900001047983 */ /* 0x000ea80000100800 */
[----:B------:R-:W2:Y:S01]  /*10ca0*/  LDL R5, [R1+0x794] ;  /* 0x0007940001057983 */ /* 0x000ea20000100800 */
[----:B---3--:R-:W-:-:S02]  /*10cb0*/  PRMT R15, RZ, 0x7610, R15 ;  /* 0x00007610ff0f7816 */ /* 0x008fc4000000000f */
[----:B--2---:R-:W-:-:S04]  /*10cc0*/  @P0 LOP3.LUT R5, R5, R4, RZ, 0x3c, !PT ;  /* 0x0000000405050212 */ /* 0x004fc800078e3cff */
        /* <DEDUP_REMOVED lines=11> */
[----:B--2---:R0:W-:Y:S04]  /*10d80*/  STL [R1+0x234], R15 ;  /* 0x0002340f01007387 */ /* 0x0041e80000100800 */
[----:B0-----:R-:W2:Y:S04]  /*10d90*/  LDL R15, [R1+0x774] ;  /* 0x00077400010f7983 */ /* 0x001ea80000100800 */
[----:B---3--:R0:W-:Y:S04]  /*10da0*/  STL [R1+0x22c], R29 ;  /* 0x00022c1d01007387 */ /* 0x0081e80000100800 */
[----:B0-----:R-:W3:Y:S04]  /*10db0*/  LDL.LU R29, [R1+0x1670] ;  /* 0x00167000011d7983 */ /* 0x001ee80000300800 */
[----:B------:R-:W2:Y:S04]  /*10dc0*/  LDL R4, [R1+0x780] ;  /* 0x0007800001047983 */ /* 0x000ea80000100800 */
[----:B------:R-:W2:Y:S01]  /*10dd0*/  LDL R5, [R1+0x784] ;  /* 0x0007840001057983 */ /* 0x000ea20000100800 */
[----:B------:R-:W-:-:S02]  /*10de0*/  ISETP.GT.AND P0, PT, R13, 0x60, PT ;  /* 0x000000600d00780c */ /* 0x000fc40003f04270 */
[----:B----4-:R-:W-:-:S11]  /*10df0*/  PRMT R7, RZ, 0x7610, R7 ;  /* 0x00007610ff077816 */ /* 0x010fd60000000007 */
        /* <DEDUP_REMOVED lines=11> */
[----:B------:R0:W4:Y:S04]  /*10eb0*/  @P1 LDG.E.U16 R22, desc[UR8][R4.64] ;  /* 0x0000000804161981 */ /* 0x000128000c1e1500 */
[----:B------:R-:W2:Y:S01]  /*10ec0*/  LDL R5, [R1+0x770] ;  /* 0x0007700001057983 */ /* 0x000ea20000100800 */
[----:B------:R-:W-:Y:S02]  /*10ed0*/  ISETP.GT.AND P0, PT, R13, 0x62, PT ;  /* 0x000000620d00780c */ /* 0x000fe40003f04270 */
[----:B---3--:R-:W-:-:S11]  /*10ee0*/  PRMT R29, RZ, 0x7610, R29 ;  /* 0x00007610ff1d7816 */ /* 0x008fd6000000001d */
[----:B0-----:R-:W-:Y:S01]  /*10ef0*/  @P0 IMAD.MOV.U32 R4, RZ, RZ, R15 ;  /* 0x000000ffff040224 */ /* 0x001fe200078e000f */
[----:B----4-:R-:W-:Y:S04]  /*10f00*/  STL [R1+0x15b8], R22 ;  /* 0x0015b81601007387 */ /* 0x010fe80000100800 */
[----:B------:R-:W-:Y:S04]  /*10f10*/  STL [R1+0x15d8], R22 ;  /* 0x0015d81601007387 */ /* 0x000fe80000100800 */
[----:B------:R-:W-:Y:S04]  /*10f20*/  STL [R1+0x15dc], R22 ;  /* 0x0015dc1601007387 */ /* 0x000fe80000100800 */
[----:B--2---:R0:W2:Y:S01]  /*10f30*/  @P0 LDG.E.U16 R29, desc[UR8][R4.64] ;  /* 0x00000008041d0981 */ /* 0x0040a2000c1e1500 */
[----:B------:R-:W-:-:S02]  /*10f40*/  ISETP.GT.AND P1, PT, R13, 0x63, PT ;  /* 0x000000630d00780c */ /* 0x000fc40003f24270 */
[----:B------:R-:W-:Y:S01]  /*10f50*/  PRMT R14, RZ, 0x7610, R14 ;  /* 0x00007610ff0e7816 */ /* 0x000fe2000000000e */
[----:B------:R-:W3:Y:S04]  /*10f60*/  LDL R15, [R1+0x754] ;  /* 0x00075400010f7983 */ /* 0x000ee80000100800 */
[----:B------:R-:W0:Y:S04]  /*10f70*/  LDL R4, [R1+0x768] ;  /* 0x0007680001047983 */ /* 0x000e280000100800 */
[----:B------:R-:W0:Y:S02]  /*10f80*/  LDL R5, [R1+0x76c] ;  /* 0x00076c0001057983 */ /* 0x000e240000100800 */
        /* <DEDUP_REMOVED lines=12> */
[----:B------:R-:W-:-:S11]  /*11050*/  PRMT R6, RZ, 0x7610, R6 ;  /* 0x00007610ff067816 */ /* 0x000fd60000000006 */
        /* <DEDUP_REMOVED lines=14> */
[C---:B------:R-:W-:Y:S02]  /*11140*/  ISETP.GT.AND P0, PT, R13.reuse, 0x66, PT ;  /* 0x000000660d00780c */ /* 0x040fe40003f04270 */
[----:B------:R-:W-:Y:S01]  /*11150*/  PRMT R14, RZ, 0x7610, R14 ;  /* 0x00007610ff0e7816 */ /* 0x000fe2000000000e */
[----:B--2---:R0:W-:Y:S04]  /*11160*/  STL [R1+0x218], R20 ;  /* 0x0002181401007387 */ /* 0x0041e80000100800 */
[----:B0-----:R-:W2:Y:S04]  /*11170*/  LDL.LU R20, [R1+0x1664] ;  /* 0x0016640001147983 */ /* 0x001ea80000300800 */
[----:B------:R-:W2:Y:S02]  /*11180*/  LDL R5, [R1+0x750] ;  /* 0x0007500001057983 */ /* 0x000ea40000100800 */
[----:B---3--:R-:W-:Y:S01]  /*11190*/  @P0 IMAD.MOV.U32 R4, RZ, RZ, R15 ;  /* 0x000000ffff040224 */ /* 0x008fe200078e000f */
[----:B------:R-:W-:-:S02]  /*111a0*/  ISETP.GT.AND P1, PT, R13, 0x67, PT ;  /* 0x000000670d00780c */ /* 0x000fc40003f24270 */
[----:B------:R-:W-:Y:S01]  /*111b0*/  PRMT R28, RZ, 0x7610, R28 ;  /* 0x00007610ff1c7816 */ /* 0x000fe2000000001c */
[----:B------:R-:W3:Y:S04]  /*111c0*/  LDL R15, [R1+0x700] ;  /* 0x00070000010f7983 */ /* 0x000ee80000100800 */
[----:B--2---:R0:W2:Y:S04]  /*111d0*/  @P0 LDG.E.U16 R14, desc[UR8][R4.64] ;  /* 0x00000008040e0981 */ /* 0x0040a8000c1e1500 */
[----:B------:R-:W0:Y:S04]  /*111e0*/  LDL R4, [R1+0x748] ;  /* 0x0007480001047983 */ /* 0x000e280000100800 */
[----:B------:R-:W0:Y:S02]  /*111f0*/  LDL R5, [R1+0x74c] ;  /* 0x00074c0001057983 */ /* 0x000e240000100800 */
        /* <DEDUP_REMOVED lines=23> */
[----:B------:R0:W4:Y:S01]  /*11370*/  @P1 LDG.E.U16 R20, desc[UR8][R4.64] ;  /* 0x0000000804141981 */ /* 0x000122000c1e1500 */
[----:B------:R-:W-:Y:S02]  /*11380*/  ISETP.GT.AND P0, PT, R13, 0x70, PT ;  /* 0x000000700d00780c */ /* 0x000fe40003f04270 */
[----:B0-----:R-:W-:-:S11]  /*11390*/  PRMT R5, RZ, 0x7610, R5 ;  /* 0x00007610ff057816 */ /* 0x001fd60000000005 */
[----:B------:R0:W2:Y:S04]  /*113a0*/  @P0 LDG.E.U16 R5, desc[UR8][R14.64] ;  /* 0x000000080e050981 */ /* 0x0000a8000c1e1500 */
[----:B----4-:R-:W-:Y:S04]  /*113b0*/  STL [R1+0x15e8], R20 ;  /* 0x0015e81401007387 */ /* 0x010fe80000100800 */
[----:B------:R-:W-:Y:S04]  /*113c0*/  STL [R1+0x15ec], R20 ;  /* 0x0015ec1401007387 */ /* 0x000fe80000100800 */
[----:B------:R-:W0:Y:S04]  /*113d0*/  LDL R14, [R1+0x6c0] ;  /* 0x0006c000010e7983 */ /* 0x000e280000100800 */
[----:B------:R-:W0:Y:S01]  /*113e0*/  LDL R15, [R1+0x6c4] ;  /* 0x0006c400010f7983 */ /* 0x000e220000100800 */
[----:B------:R-:W-:-:S02]  /*113f0*/  ISETP.GT.AND P1, PT, R13, 0x78, PT ;  /* 0x000000780d00780c */ /* 0x000fc40003f24270 */
[----:B------:R-:W-:-:S11]  /*11400*/  PRMT R4, RZ, 0x7610, R4 ;  /* 0x00007610ff047816 */ /* 0x000fd60000000004 */
[----:B0-----:R-:W-:-:S04]  /*11410*/  @P1 LOP3.LUT R15, R15, R14, RZ, 0x3c, !PT ;  /* 0x0000000e0f0f1212 */ /* 0x001fc800078e3cff */
[----:B------:R-:W-:-:S04]  /*11420*/  @P1 LOP3.LUT R14, R15, R14, RZ, 0x3c, !PT ;  /* 0x0000000e0f0e1212 */ /* 0x000fc800078e3cff */
[----:B------:R-:W-:-:S05]  /*11430*/  @P1 LOP3.LUT R15, R15, R14, RZ, 0x3c, !PT ;  /* 0x0000000e0f0f1212 */ /* 0x000fca00078e3cff */
[----:B------:R0:W4:Y:S04]  /*11440*/  @P1 LDG.E.U16 R4, desc[UR8][R14.64] ;  /* 0x000000080e041981 */ /* 0x000128000c1e1500 */
        /* <DEDUP_REMOVED lines=15> */
[----:B------:R-:W2:Y:S04]  /*11540*/  @P1 LDG.E.U16 R3, desc[UR8][R14.64] ;  /* 0x000000080e031981 */ /* 0x000ea8000c1e1500 */
[----:B---3--:R-:W-:Y:S04]  /*11550*/  STL [R1+0x15f0], R28 ;  /* 0x0015f01c01007387 */ /* 0x008fe80000100800 */
[----:B------:R-:W-:Y:S01]  /*11560*/  STL [R1+0x15f4], R28 ;  /* 0x0015f41c01007387 */ /* 0x000fe20000100800 */
[----:B------:R-:W-:-:S03]  /*11570*/  ISETP.GT.AND P0, PT, R13, 0x6c, PT ;  /* 0x0000006c0d00780c */ /* 0x000fc60003f04270 */
[----:B--2---:R0:W-:Y:S04]  /*11580*/  STL [R1+0x1f0], R3 ;  /* 0x0001f00301007387 */ /* 0x0041e80000100800 */
[----:B0-----:R-:W2:Y:S04]  /*11590*/  LDL.LU R3, [R1+0x165c] ;  /* 0x00165c0001037983 */ /* 0x001ea80000300800 */
[----:B------:R-:W3:Y:S04]  /*115a0*/  LDL R14, [R1+0x720] ;  /* 0x00072000010e7983 */ /* 0x000ee80000100800 */
[----:B------:R-:W3:Y:S01]  /*115b0*/  LDL R15, [R1+0x724] ;  /* 0x00072400010f7983 */ /* 0x000ee20000100800 */
[----:B--2---:R-:W-:-:S02]  /*115c0*/  PRMT R3, RZ, 0x7610, R3 ;  /* 0x00007610ff037816 */ /* 0x004fc40000000003 */
[----:B---3--:R-:W-:-:S04]  /*115d0*/  @P0 LOP3.LUT R15, R15, R14, RZ, 0x3c, !PT ;  /* 0x0000000e0f0f0212 */ /* 0x008fc800078e3cff */
        /* <DEDUP_REMOVED lines=36> */
[----:B------:R-:W3:Y:S04]  /*11820*/  LDL R14, [R1+0x6f8] ;  /* 0x0006f800010e7983 */ /* 0x000ee80000100800 */
[----:B------:R-:W3:Y:S01]  /*11830*/  LDL R15, [R1+0x6fc] ;  /* 0x0006fc00010f7983 */ /* 0x000ee20000100800 */
[----:B--2---:R-:W-:-:S02]  /*11840*/  PRMT R3, RZ, 0x7610, R3 ;  /* 0x00007610ff037816 */ /* 0x004fc40000000003 */
[----:B---3--:R-:W-:-:S04]  /*11850*/  @P0 LOP3.LUT R15, R15, R14, RZ, 0x3c, !PT ;  /* 0x0000000e0f0f0212 */ /* 0x008fc800078e3cff */
        /* <DEDUP_REMOVED lines=93> */
[----:B------:R-:W3:Y:S04]  /*11e30*/  LDL R14, [R1+0x698] ;  /* 0x00069800010e7983 */ /* 0x000ee80000100800 */
[----:B------:R-:W3:Y:S01]  /*11e40*/  LDL R15, [R1+0x69c] ;  /* 0x00069c00010f7983 */ /* 0x000ee20000100800 */
[----:B------:R-:W-:Y:S02]  /*11e50*/  ISETP.GT.AND P1, PT, R13, 0x7d, PT ;  /* 0x0000007d0d00780c */ /* 0x000fe40003f24270 */
[----:B------:R-:W-:Y:S01]  /*11e60*/  PRMT R26, RZ, 0x7610, R26 ;  /* 0x00007610ff1a7816 */ /* 0x000fe2000000001a */
[----:B--2---:R-:W-:Y:S10]  /*11e70*/  STL [R1+0xc8], R18 ;  /* 0x0000c81201007387 */ /* 0x004ff40000100800 */
        /* <DEDUP_REMOVED lines=18> */
[----:B------:R-:W-:Y:S01]  /*11fa0*/  PRMT R20, RZ, 0x7610, R20 ;  /* 0x00007610ff147816 */ /* 0x000fe20000000014 */
[----:B------:R-:W0:Y:S01]  /*11fb0*/  S2R R18, SR_TID.X ;  /* 0x0000000000127919 */ /* 0x000e220000002100 */
[----:B---3--:R-:W-:-:S04]  /*11fc0*/  @P1 LOP3.LUT R15, R15, R14, RZ, 0x3c, !PT ;  /* 0x0000000e0f0f1212 */ /* 0x008fc800078e3cff */
[----:B------:R-:W-:-:S04]  /*11fd0*/  @P1 LOP3.LUT R14, R15, R14, RZ, 0x3c, !PT ;  /* 0x0000000e0f0e1212 */ /* 0x000fc800078e3cff */
[----:B------:R-:W-:-:S05]  /*11fe0*/  @P1 LOP3.LUT R15, R15, R14, RZ, 0x3c, !PT ;  /* 0x0000000e0f0f1212 */ /* 0x000fca00078e3cff */
[----:B------:R1:W3:Y:S04]  /*11ff0*/  @P1 LDG.E.U16 R20, desc[UR8][R14.64] ;  /* 0x000000080e141981 */ /* 0x0002e8000c1e1500 */
[----:B------:R-:W1:Y:S04]  /*12000*/  LDL R14, [R1+0xb28] ;  /* 0x000b2800010e7983 */ /* 0x000e680000100800 */
[----:B------:R-:W1:Y:S01]  /*12010*/  LDL R15, [R1+0xb34] ;  /* 0x000b3400010f7983 */ /* 0x000e620000100800 */
[----:B0-----:R-:W-:-:S04]  /*12020*/  LOP3.LUT R26, R18, 0x3f, RZ, 0xc0, !PT ;  /* 0x0000003f121a7812 */ /* 0x001fc800078ec0ff */
[----:B------:R-:W-:Y:S02]  /*12030*/  ISETP.GE.AND P0, PT, R26, R13, PT ;  /* 0x0000000d1a00720c */ /* 0x000fe40003f06270 */
[----:B--2---:R-:W-:Y:S01]  /*12040*/  PRMT R2, RZ, 0x7610, R2 ;  /* 0x00007610ff027816 */ /* 0x004fe20000000002 */
[----:B------:R-:W-:Y:S10]  /*12050*/  BAR.SYNC.DEFER_BLOCKING 0x0 ;  /* 0x0000000000007b1d */ /* 0x000ff40000010000 */
[----:B-1----:R-:W-:-:S04]  /*12060*/  @!P0 LOP3.LUT R15, R15, R14, RZ, 0x3c, !PT ;  /* 0x0000000e0f0f8212 */ /* 0x002fc800078e3cff */
[----:B------:R-:W-:-:S04]  /*12070*/  @!P0 LOP3.LUT R14, R15, R14, RZ, 0x3c, !PT ;  /* 0x0000000e0f0e8212 */ /* 0x000fc800078e3cff */
[----:B------:R-:W-:-:S05]  /*12080*/  @!P0 LOP3.LUT R15, R15, R14, RZ, 0x3c, !PT ;  /* 0x0000000e0f0f8212 */ /* 0x000fca00078e3cff */
[----:B------:R-:W2:Y:S01]  /*12090*/  @!P0 LDG.E.U16 R2, desc[UR8][R14.64] ;  /* 0x000000080e028981 */ /* 0x000ea2000c1e1500 */
[----:B------:R-:W-:-:S04]  /*120a0*/  LOP3.LUT R18, R18, 0x3f, RZ, 0xc0, !PT ;  /* 0x0000003f12127812 */ /* 0x000fc800078ec0ff */
[----:B------:R-:W-:Y:S01]  /*120b0*/  LOP3.LUT R18, R18, 0x40, RZ, 0xfc, !PT ;  /* 0x0000004012127812 */ /* 0x000fe200078efcff */
[----:B---3--:R0:W-:Y:S03]  /*120c0*/  STL [R1+0xb8], R20 ;  /* 0x0000b81401007387 */ /* 0x0081e60000100800 */
[----:B------:R-:W-:Y:S01]  /*120d0*/  ISETP.GE.AND P1, PT, R18, R13, PT ;  /* 0x0000000d1200720c */ /* 0x000fe20003f26270 */
[----:B0-----:R-:W3:Y:S04]  /*120e0*/  LDL R20, [R1+0x5fc] ;  /* 0x0005fc0001147983 */ /* 0x001ee80000100800 */
[----:B------:R-:W3:Y:S04]  /*120f0*/  LDL.LU R18, [R1+0x28] ;  /* 0x0000280001127983 */ /* 0x000ee80000300800 */
[----:B--2---:R0:W-:Y:S04]  /*12100*/  STL [R1+0x2d8], R2 ;  /* 0x0002d80201007387 */ /* 0x0041e80000100800 */
[----:B0-----:R-:W2:Y:S04]  /*12110*/  LDL.LU R2, [R1+0x1630] ;  /* 0x0016300001027983 */ /* 0x001ea80000300800 */
[----:B------:R-:W3:Y:S04]  /*12120*/  LDL R14, [R1+0x680] ;  /* 0x00068000010e7983 */ /* 0x000ee80000100800 */
[----:B------:R-:W3:Y:S01]  /*12130*/  LDL R15, [R1+0x684] ;  /* 0x00068400010f7983 */ /* 0x000ee20000100800 */
[----:B--2---:R-:W-:-:S02]  /*12140*/  PRMT R2, RZ, 0x7610, R2 ;  /* 0x00007610ff027816 */ /* 0x004fc40000000002 */
[----:B---3--:R-:W-:-:S04]  /*12150*/  @!P0 LOP3.LUT R15, R15, R14, RZ, 0x3c, !PT ;  /* 0x0000000e0f0f8212 */ /* 0x008fc800078e3cff */
[----:B------:R-:W-:-:S04]  /*12160*/  @!P0 LOP3.LUT R14, R15, R14, RZ, 0x3c, !PT ;  /* 0x0000000e0f0e8212 */ /* 0x000fc800078e3cff */
[----:B------:R-:W-:-:S05]  /*12170*/  @!P0 LOP3.LUT R15, R15, R14, RZ, 0x3c, !PT ;  /* 0x0000000e0f0f8212 */ /* 0x000fca00078e3cff */
[----:B------:R-:W2:Y:S04]  /*12180*/  @!P0 LDG.E.U16 R2, desc[UR8][R14.64] ;  /* 0x000000080e028981 */ /* 0x000ea8000c1e1500 */
[----:B--2---:R0:W-:Y:S04]  /*12190*/  STL [R1+0xb4], R2 ;  /* 0x0000b40201007387 */ /* 0x0041e80000100800 */
[----:B0-----:R-:W2:Y:S04]  /*121a0*/  LDL.LU R2, [R1+0x162c] ;  /* 0x00162c0001027983 */ /* 0x001ea80000300800 */
[----:B------:R-:W3:Y:S04]  /*121b0*/  LDL R14, [R1+0x678] ;  /* 0x00067800010e7983 */ /* 0x000ee80000100800 */
[----:B------:R-:W3:Y:S01]  /*121c0*/  LDL R15, [R1+0x67c] ;  /* 0x00067c00010f7983 */ /* 0x000ee20000100800 */
[----:B------:R-:W-:-:S02]  /*121d0*/  PRMT R17, RZ, 0x7610, R17 ;  /* 0x00007610ff117816 */ /* 0x000fc40000000011 */
[----:B---3--:R-:W-:-:S04]  /*121e0*/  @!P1 LOP3.LUT R15, R15, R14, RZ, 0x3c, !PT ;  /* 0x0000000e0f0f9212 */ /* 0x008fc800078e3cff */
[----:B------:R-:W-:-:S04]  /*121f0*/  @!P1 LOP3.LUT R14, R15, R14, RZ, 0x3c, !PT ;  /* 0x0000000e0f0e9212 */ /* 0x000fc800078e3cff */
[----:B------:R-:W-:-:S05]  /*12200*/  @!P1 LOP3.LUT R15, R15, R14, RZ, 0x3c, !PT ;  /* 0x0000000e0f0f9212 */ /* 0x000fca00078e3cff */
[----:B------:R-:W3:Y:S04]  /*12210*/  @!P1 LDG.E.U16 R17, desc[UR8][R14.64] ;  /* 0x000000080e119981 */ /* 0x000ee8000c1e1500 */
[----:B------:R-:W2:Y:S04]  /*12220*/  LDL R14, [R1+0x600] ;  /* 0x00060000010e7983 */ /* 0x000ea80000100800 */
[----:B------:R-:W2:Y:S01]  /*12230*/  LDL R15, [R1+0x604] ;  /* 0x00060400010f7983 */ /* 0x000ea20000100800 */
[----:B------:R-:W-:-:S03]  /*12240*/  PRMT R12, RZ, 0x7610, R12 ;  /* 0x00007610ff0c7816 */ /* 0x000fc6000000000c */
[----:B---3--:R0:W-:Y:S04]  /*12250*/  STL [R1+0xb0], R17 ;  /* 0x0000b01101007387 */ /* 0x0081e80000100800 */
[----:B0-----:R-:W3:Y:S01]  /*12260*/  LDL.LU R17, [R1+0x14] ;  /* 0x0000140001117983 */ /* 0x001ee20000300800 */
[----:B--2---:R-:W-:-:S04]  /*12270*/  @!P0 LOP3.LUT R15, R15, R14, RZ, 0x3c, !PT ;  /* 0x0000000e0f0f8212 */ /* 0x004fc800078e3cff */
[----:B------:R-:W-:-:S04]  /*12280*/  @!P0 LOP3.LUT R14, R15, R14, RZ, 0x3c, !PT ;  /* 0x0000000e0f0e8212 */ /* 0x000fc800078e3cff */
[----:B------:R-:W-:-:S05]  /*12290*/  @!P0 LOP3.LUT R15, R15, R14, RZ, 0x3c, !PT ;  /* 0x0000000e0f0f8212 */ /* 0x000fca00078e3cff */
[----:B------:R0:W2:Y:S04]  /*122a0*/  @!P0 LDG.E.U16 R12, desc[UR8][R14.64] ;  /* 0x000000080e0c8981 */ /* 0x0000a8000c1e1500 */
[----:B------:R-:W3:Y:S01]  /*122b0*/  LDL R15, [R1+0x5f8] ;  /* 0x0005f800010f7983 */ /* 0x000ee20000100800 */
[----:B------:R-:W-:Y:S01]  /*122c0*/  PRMT R2, RZ, 0x7610, R2 ;  /* 0x00007610ff027816 */ /* 0x000fe20000000002 */
[----:B0-----:R-:W-:Y:S02]  /*122d0*/  @!P1 IMAD.MOV.U32 R14, RZ, RZ, R20 ;  /* 0x000000ffff0e9224 */ /* 0x001fe400078e0014 */
[----:B--2---:R0:W-:Y:S04]  /*122e0*/  STL [R1+0xac], R12 ;  /* 0x0000ac0c01007387 */ /* 0x0041e80000100800 */
[----:B0-----:R-:W2:Y:S04]  /*122f0*/  LDL.LU R12, [R1+0x4] ;  /* 0x00000400010c7983 */ /* 0x001ea80000300800 */
[----:B---3--:R0:W3:Y:S01]  /*12300*/  @!P1 LDG.E.U16 R2, desc[UR8][R14.64] ;  /* 0x000000080e029981 */ /* 0x0080e2000c1e1500 */
[----:B------:R-:W-:-:S03]  /*12310*/  PRMT R19, RZ, 0x7610, R19 ;  /* 0x00007610ff137816 */ /* 0x000fc60000000013 */
[----:B------:R-:W2:Y:S04]  /*12320*/  LDL R20, [R1+0x480] ;  /* 0x0004800001147983 */ /* 0x000ea80000100800 */
[----:B------:R-:W0:Y:S04]  /*12330*/  LDL R14, [R1+0x580] ;  /* 0x00058000010e7983 */ /* 0x000e280000100800 */
[----:B------:R-:W0:Y:S02]  /*12340*/  LDL R15, [R1+0x584] ;  /* 0x00058400010f7983 */ /* 0x000e240000100800 */
[----:B0-----:R-:W-:-:S04]  /*12350*/  @!P0 LOP3.LUT R15, R15, R14, RZ, 0x3c, !PT ;  /* 0x0000000e0f0f8212 */ /* 0x001fc800078e3cff */
[----:B------:R-:W-:-:S04]  /*12360*/  @!P0 LOP3.LUT R14, R15, R14, RZ, 0x3c, !PT ;  /* 0x0000000e0f0e8212 */ /* 0x000fc800078e3cff */
[----:B------:R-:W-:-:S05]  /*12370*/  @!P0 LOP3.LUT R15, R15, R14, RZ, 0x3c, !PT ;  /* 0x0000000e0f0f8212 */ /* 0x000fca00078e3cff */
[----:B------:R-:W2:Y:S04]  /*12380*/  @!P0 LDG.E.U16 R19, desc[UR8][R14.64] ;  /* 0x000000080e138981 */ /* 0x000ea8000c1e1500 */
[----:B---3--:R0:W-:Y:S04]  /*12390*/  STL [R1+0xa8], R2 ;  /* 0x0000a80201007387 */ /* 0x0081e80000100800 */
[----:B0-----:R-:W3:Y:S04]  /*123a0*/  LDL R2, [R1+0x484] ;  /* 0x0004840001027983 */ /* 0x001ee80000100800 */
        /* <DEDUP_REMOVED lines=22> */
[----:B------:R-:W-:Y:S01]  /*12510*/  IMAD.SHL.U32 R26, R26, 0x2, RZ ;  /* 0x000000021a1a7824 */ /* 0x000fe200078e00ff */
[----:B------:R-:W-:-:S04]  /*12520*/  PRMT R13, RZ, 0x7610, R13 ;  /* 0x00007610ff0d7816 */ /* 0x000fc8000000000d */
[----:B------:R0:W-:Y:S04]  /*12530*/  STS.U16 [R26+UR5], R18 ;  /* 0x000000121a007988 */ /* 0x0001e80008000405 */
[----:B0-----:R-:W2:Y:S01]  /*12540*/  LDL.LU R18, [R1+0x161c] ;  /* 0x00161c0001127983 */ /* 0x001ea20000300800 */
[----:B---3--:R-:W-:-:S04]  /*12550*/  @!P1 LOP3.LUT R15, R15, R14, RZ, 0x3c, !PT ;  /* 0x0000000e0f0f9212 */ /* 0x008fc800078e3cff */
[----:B------:R-:W-:-:S04]  /*12560*/  @!P1 LOP3.LUT R14, R15, R14, RZ, 0x3c, !PT ;  /* 0x0000000e0f0e9212 */ /* 0x000fc800078e3cff */
[----:B------:R-:W-:-:S05]  /*12570*/  @!P1 LOP3.LUT R15, R15, R14, RZ, 0x3c, !PT ;  /* 0x0000000e0f0f9212 */ /* 0x000fca00078e3cff */
[----:B------:R0:W3:Y:S04]  /*12580*/  @!P1 LDG.E.U16 R13, desc[UR8][R14.64] ;  /* 0x000000080e0d9981 */ /* 0x0000e8000c1e1500 */
[----:B------:R-:W3:Y:S01]  /*12590*/  LDL.LU R15, [R1+0x20] ;  /* 0x00002000010f7983 */ /* 0x000ee20000300800 */
[----:B--2---:R-:W-:Y:S01]  /*125a0*/  PRMT R18, RZ, 0x7610, R18 ;  /* 0x00007610ff127816 */ /* 0x004fe20000000012 */
[----:B0-----:R-:W-:Y:S02]  /*125b0*/  @!P0 IMAD.MOV.U32 R14, RZ, RZ, R2 ;  /* 0x000000ffff0e8224 */ /* 0x001fe400078e0002 */
[----:B---3--:R0:W-:Y:S02]  /*125c0*/  STS.U16 [R26+UR5+0x400], R15 ;  /* 0x0004000f1a007988 */ /* 0x0081e40008000405 */
[----:B0-----:R-:W-:-:S05]  /*125d0*/  @!P0 IMAD.MOV.U32 R15, RZ, RZ, R20 ;  /* 0x000000ffff0f8224 */ /* 0x001fca00078e0014 */
[----:B------:R-:W2:Y:S04]  /*125e0*/  @!P0 LDG.E.U16 R18, desc[UR8][R14.64] ;  /* 0x000000080e128981 */ /* 0x000ea8000c1e1500 */
[----:B------:R0:W-:Y:S04]  /*125f0*/  STL [R1+0x98], R13 ;  /* 0x0000980d01007387 */ /* 0x0001e80000100800 */
[----:B------:R-:W3:Y:S04]  /*12600*/  LDL R20, [R1+0x380] ;  /* 0x0003800001147983 */ /* 0x000ee80000100800 */
[----:B------:R-:W3:Y:S04]  /*12610*/  LDL R2, [R1+0x384] ;  /* 0x0003840001027983 */ /* 0x000ee80000100800 */
[----:B0-----:R-:W3:Y:S04]  /*12620*/  LDL R13, [R1+0x3fc] ;  /* 0x0003fc00010d7983 */ /* 0x001ee80000100800 */
[----:B------:R-:W-:Y:S04]  /*12630*/  STS.U16 [R26+UR5+0x800], R17 ;  /* 0x000800111a007988 */ /* 0x000fe80008000405 */
[----:B--2---:R0:W-:Y:S04]  /*12640*/  STL [R1+0x94], R18 ;  /* 0x0000941201007387 */ /* 0x0041e80000100800 */
[----:B0-----:R-:W2:Y:S04]  /*12650*/  LDL.LU R18, [R1+0x1618] ;  /* 0x0016180001127983 */ /* 0x001ea80000300800 */
[----:B------:R-:W2:Y:S04]  /*12660*/  LDL R14, [R1+0x478] ;  /* 0x00047800010e7983 */ /* 0x000ea80000100800 */
[----:B------:R-:W2:Y:S04]  /*12670*/  LDL R15, [R1+0x47c] ;  /* 0x00047c00010f7983 */ /* 0x000ea80000100800 */
[----:B------:R-:W3:Y:S01]  /*12680*/  LDL.LU R17, [R1+0x1614] ;  /* 0x0016140001117983 */ /* 0x000ee20000300800 */
[----:B--2---:R-:W-:-:S04]  /*12690*/  @!P1 LOP3.LUT R15, R15, R14, RZ, 0x3c, !PT ;  /* 0x0000000e0f0f9212 */ /* 0x004fc800078e3cff */
[C---:B------:R-:W-:Y:S02]  /*126a0*/  @!P1 LOP3.LUT R14, R15.reuse, R14, RZ, 0x3c, !PT ;  /* 0x0000000e0f0e9212 */ /* 0x040fe400078e3cff */
[----:B---3--:R-:W-:Y:S02]  /*126b0*/  PRMT R17, RZ, 0x7610, R17 ;  /* 0x00007610ff117816 */ /* 0x008fe40000000011 */
[----:B------:R-:W-:-:S05]  /*126c0*/  @!P1 LOP3.LUT R15, R15, R14, RZ, 0x3c, !PT ;  /* 0x0000000e0f0f9212 */ /* 0x000fca00078e3cff */
[----:B------:R-:W2:Y:S04]  /*126d0*/  @!P1 LDG.E.U16 R17, desc[UR8][R14.64] ;  /* 0x000000080e119981 */ /* 0x000ea8000c1e1500 */
[----:B------:R-:W-:Y:S04]  /*126e0*/  STS.U16 [R26+UR5+0xc00], R12 ;  /* 0x000c000c1a007988 */ /* 0x000fe80008000405 */
[----:B--2---:R0:W-:Y:S04]  /*126f0*/  STL [R1+0x90], R17 ;  /* 0x0000901101007387 */ /* 0x0041e80000100800 */
[----:B0-----:R-:W2:Y:S04]  /*12700*/  LDL.LU R17, [R1+0x1610] ;  /* 0x0016100001117983 */ /* 0x001ea80000300800 */
[----:B------:R-:W3:Y:S04]  /*12710*/  LDL R14, [R1+0x400] ;  /* 0x00040000010e7983 */ /* 0x000ee80000100800 */
[----:B------:R-:W3:Y:S04]  /*12720*/  LDL R15, [R1+0x404] ;  /* 0x00040400010f7983 */ /* 0x000ee80000100800 */
[----:B------:R-:W2:Y:S01]  /*12730*/  LDL.LU R12, [R1+0x160c] ;  /* 0x00160c00010c7983 */ /* 0x000ea20000300800 */
[----:B---3--:R-:W-:-:S04]  /*12740*/  @!P0 LOP3.LUT R15, R15, R14, RZ, 0x3c, !PT ;  /* 0x0000000e0f0f8212 */ /* 0x008fc800078e3cff */
[C---:B------:R-:W-:Y:S02]  /*12750*/  @!P0 LOP3.LUT R14, R15.reuse, R14, RZ, 0x3c, !PT ;  /* 0x0000000e0f0e8212 */ /* 0x040fe400078e3cff */
[----:B--2---:R-:W-:Y:S02]  /*12760*/  PRMT R12, RZ, 0x7610, R12 ;  /* 0x00007610ff0c7816 */ /* 0x004fe4000000000c */
[----:B------:R-:W-:-:S05]  /*12770*/  @!P0 LOP3.LUT R15, R15, R14, RZ, 0x3c, !PT ;  /* 0x0000000e0f0f8212 */ /* 0x000fca00078e3cff */
[----:B------:R-:W2:Y:S04]  /*12780*/  @!P0 LDG.E.U16 R12, desc[UR8][R14.64] ;  /* 0x000000080e0c8981 */ /* 0x000ea8000c1e1500 */
[----:B--2---:R0:W-:Y:S04]  /*12790*/  STL [R1+0x8c], R12 ;  /* 0x00008c0c01007387 */ /* 0x0041e80000100800 */
[----:B0-----:R-:W2:Y:S04]  /*127a0*/  LDL.LU R12, [R1+0x1608] ;  /* 0x00160800010c7983 */ /* 0x001ea80000300800 */
[----:B--2---:R0:W-:Y:S04]  /*127b0*/  STS.U16 [R26+UR5+0x1000], R12 ;  /* 0x0010000c1a007988 */ /* 0x0041e80008000405 */
[----:B0-----:R-:W2:Y:S01]  /*127c0*/  LDL R12, [R1+0x3f8] ;  /* 0x0003f800010c7983 */ /* 0x001ea20000100800 */
[----:B------:R-:W-:-:S02]  /*127d0*/  PRMT R27, RZ, 0x7610, R27 ;  /* 0x00007610ff1b7816 */ /* 0x000fc4000000001b */
[----:B------:R-:W-:Y:S02]  /*127e0*/  PRMT R18, RZ, 0x7610, R18 ;  /* 0x00007610ff127816 */ /* 0x000fe40000000012 */
[----:B--2---:R-:W-:-:S04]  /*127f0*/  @!P1 LOP3.LUT R13, R13, R12, RZ, 0x3c, !PT ;  /* 0x0000000c0d0d9212 */ /* 0x004fc800078e3cff */
[----:B------:R-:W-:-:S04]  /*12800*/  @!P1 LOP3.LUT R12, R13, R12, RZ, 0x3c, !PT ;  /* 0x0000000c0d0c9212 */ /* 0x000fc800078e3cff */
[----:B------:R-:W-:-:S05]  /*12810*/  @!P1 LOP3.LUT R13, R13, R12, RZ, 0x3c, !PT ;  /* 0x0000000c0d0d9212 */ /* 0x000fca00078e3cff */
[----:B------:R0:W2:Y:S02]  /*12820*/  @!P1 LDG.E.U16 R27, desc[UR8][R12.64] ;  /* 0x000000080c1b9981 */ /* 0x0000a4000c1e1500 */
[----:B0-----:R-:W-:Y:S02]  /*12830*/  @!P0 IMAD.MOV.U32 R12, RZ, RZ, R2 ;  /* 0x000000ffff0c8224 */ /* 0x001fe400078e0002 */
[----:B------:R-:W-:-:S05]  /*12840*/  @!P0 IMAD.MOV.U32 R13, RZ, RZ, R20 ;  /* 0x000000ffff0d8224 */ /* 0x000fca00078e0014 */
[----:B------:R-:W3:Y:S04]  /*12850*/  @!P0 LDG.E.U16 R18, desc[UR8][R12.64] ;  /* 0x000000080c128981 */ /* 0x000ee8000c1e1500 */
[----:B--2---:R0:W-:Y:S04]  /*12860*/  STL [R1+0x88], R27 ;  /* 0x0000881b01007387 */ /* 0x0041e80000100800 */
[----:B------:R-:W2:Y:S04]  /*12870*/  LDL R20, [R1+0x670] ;  /* 0x0006700001147983 */ /* 0x000ea80000100800 */
[----:B0-----:R-:W2:Y:S04]  /*12880*/  LDL R27, [R1+0xacc] ;  /* 0x000acc00011b7983 */ /* 0x001ea80000100800 */
[----:B------:R-:W2:Y:S04]  /*12890*/  LDL.LU R2, [R1+0x674] ;  /* 0x0006740001027983 */ /* 0x000ea80000300800 */
[----:B---3--:R0:W-:Y:S04]  /*128a0*/  STL [R1+0x84], R18 ;  /* 0x0000841201007387 */ /* 0x0081e80000100800 */
[----:B0-----:R-:W3:Y:S04]  /*128b0*/  LDL.LU R18, [R1+0x1604] ;  /* 0x0016040001127983 */ /* 0x001ee80000300800 */
[----:B------:R-:W2:Y:S04]  /*128c0*/  LDL R12, [R1+0x378] ;  /* 0x00037800010c7983 */ /* 0x000ea80000100800 */
[----:B------:R-:W2:Y:S01]  /*128d0*/  LDL R13, [R1+0x37c] ;  /* 0x00037c00010d7983 */ /* 0x000ea20000100800 */
[----:B------:R-:W-:-:S02]  /*128e0*/  PRMT R19, RZ, 0x7610, R19 ;  /* 0x00007610ff137816 */ /* 0x000fc40000000013 */
[----:B--2---:R-:W-:-:S04]  /*128f0*/  @!P1 LOP3.LUT R13, R13, R12, RZ, 0x3c, !PT ;  /* 0x0000000c0d0d9212 */ /* 0x004fc800078e3cff */
[----:B------:R-:W-:-:S04]  /*12900*/  @!P1 LOP3.LUT R12, R13, R12, RZ, 0x3c, !PT ;  /* 0x0000000c0d0c9212 */ /* 0x000fc800078e3cff */
[----:B------:R-:W-:-:S05]  /*12910*/  @!P1 LOP3.LUT R13, R13, R12, RZ, 0x3c, !PT ;  /* 0x0000000c0d0d9212 */ /* 0x000fca00078e3cff */
[----:B------:R-:W2:Y:S04]  /*12920*/  @!P1 LDG.E.U16 R19, desc[UR8][R12.64] ;  /* 0x000000080c139981 */ /* 0x000ea8000c1e1500 */
[----:B--2---:R0:W-:Y:S04]  /*12930*/  STL [R1+0x80], R19 ;  /* 0x0000801301007387 */ /* 0x0041e80000100800 */
[----:B0-----:R-:W2:Y:S04]  /*12940*/  LDL.LU R19, [R1+0x1600] ;  /* 0x0016000001137983 */ /* 0x001ea80000300800 */
[----:B------:R-:W2:Y:S04]  /*12950*/  LDL R12, [R1+0xab8] ;  /* 0x000ab800010c7983 */ /* 0x000ea80000100800 */
[----:B------:R-:W2:Y:S01]  /*12960*/  LDL R13, [R1+0xac4] ;  /* 0x000ac400010d7983 */ /* 0x000ea20000100800 */
[----:B------:R-:W-:-:S02]  /*12970*/  PRMT R11, RZ, 0x7610, R11 ;  /* 0x00007610ff0b7816 */ /* 0x000fc4000000000b */
[----:B--2---:R-:W-:-:S04]  /*12980*/  @!P0 LOP3.LUT R13, R13, R12, RZ, 0x3c, !PT ;  /* 0x0000000c0d0d8212 */ /* 0x004fc800078e3cff */
[----:B------:R-:W-:-:S04]  /*12990*/  @!P0 LOP3.LUT R12, R13, R12, RZ, 0x3c, !PT ;  /* 0x0000000c0d0c8212 */ /* 0x000fc800078e3cff */
[----:B------:R-:W-:-:S05]  /*129a0*/  @!P0 LOP3.LUT R13, R13, R12, RZ, 0x3c, !PT ;  /* 0x0000000c0d0d8212 */ /* 0x000fca00078e3cff */
[----:B------:R-:W2:Y:S01]  /*129b0*/  @!P0 LDG.E.U16 R11, desc[UR8][R12.64] ;  /* 0x000000080c0b8981 */ /* 0x000ea2000c1e1500 */
[----:B------:R-:W-:-:S03]  /*129c0*/  PRMT R21, RZ, 0x7610, R21 ;  /* 0x00007610ff157816 */ /* 0x000fc60000000015 */
[----:B--2---:R0:W-:Y:S04]  /*129d0*/  STL [R1+0x7c], R11 ;  /* 0x00007c0b01007387 */ /* 0x0041e80000100800 */
[----:B0-----:R-:W2:Y:S04]  /*129e0*/  LDL.LU R11, [R1+0x15fc] ;  /* 0x0015fc00010b7983 */ /* 0x001ea80000300800 */
[----:B------:R-:W2:Y:S01]  /*129f0*/  LDL R13, [R1+0xac0] ;  /* 0x000ac000010d7983 */ /* 0x000ea20000100800 */
[----:B------:R-:W-:-:S03]  /*12a00*/  @!P1 IMAD.MOV.U32 R12, RZ, RZ, R27 ;  /* 0x000000ffff0c9224 */ /* 0x000fc600078e001b */
[----:B------:R-:W-:Y:S01]  /*12a10*/  STS.U16 [R26+UR5+0x1400], R17 ;  /* 0x001400111a007988 */ /* 0x000fe20008000405 */
[----:B------:R-:W-:-:S03]  /*12a20*/  PRMT R9, RZ, 0x7610, R9 ;  /* 0x00007610ff097816 */ /* 0x000fc60000000009 */
[----:B---3--:R-:W-:Y:S04]  /*12a30*/  STS.U16 [R26+UR5+0x1800], R18 ;  /* 0x001800121a007988 */ /* 0x008fe80008000405 */
[----:B------:R-:W-:Y:S04]  /*12a40*/  STS.U16 [R26+UR5+0x1c00], R19 ;  /* 0x001c00131a007988 */ /* 0x000fe80008000405 */
[----:B--2---:R-:W2:Y:S04]  /*12a50*/  @!P1 LDG.E.U16 R21, desc[UR8][R12.64] ;  /* 0x000000080c159981 */ /* 0x004ea8000c1e1500 */
[----:B------:R0:W-:Y:S04]  /*12a60*/  STS.U16 [R26+UR5+0x2000], R11 ;  /* 0x0020000b1a007988 */ /* 0x0001e80008000405 */
[----:B------:R1:W-:Y:S01]  /*12a70*/  STS.U16 [R26+UR5+0x2400], R10 ;  /* 0x0024000a1a007988 */ /* 0x0003e20008000405 */
[----:B0-----:R-:W-:-:S02]  /*12a80*/  @!P0 IMAD.MOV.U32 R11, RZ, RZ, R20 ;  /* 0x000000ffff0b8224 */ /* 0x001fc400078e0014 */
[----:B-1----:R-:W-:-:S05]  /*12a90*/  @!P0 IMAD.MOV.U32 R10, RZ, RZ, R2 ;  /* 0x000000ffff0a8224 */ /* 0x002fca00078e0002 */
[----:B------:R-:W3:Y:S04]  /*12aa0*/  @!P0 LDG.E.U16 R9, desc[UR8][R10.64] ;  /* 0x000000080a098981 */ /* 0x000ee8000c1e1500 */
[----:B--2---:R0:W-:Y:S04]  /*12ab0*/  STL [R1+0x78], R21 ;  /* 0x0000781501007387 */ /* 0x0041e80000100800 */
[----:B------:R-:W2:Y:S04]  /*12ac0*/  LDL R27, [R1+0x5f0] ;  /* 0x0005f000011b7983 */ /* 0x000ea80000100800 */
[----:B------:R-:W2:Y:S04]  /*12ad0*/  LDL R20, [R1+0x5f4] ;  /* 0x0005f40001147983 */ /* 0x000ea80000100800 */
[----:B0-----:R-:W2:Y:S04]  /*12ae0*/  LDL R21, [R1+0x66c] ;  /* 0x00066c0001157983 */ /* 0x001ea80000100800 */
        /* <DEDUP_REMOVED lines=10> */
[----:B---3--:R0:W-:Y:S04]  /*12b90*/  STL [R1+0x74], R9 ;  /* 0x0000740901007387 */ /* 0x0081e80000100800 */
[----:B0-----:R-:W3:Y:S04]  /*12ba0*/  LDL.LU R9, [R1+0x15f8] ;  /* 0x0015f80001097983 */ /* 0x001ee80000300800 */
[----:B------:R-:W4:Y:S01]  /*12bb0*/  LDL R11, [R1+0x668] ;  /* 0x00066800010b7983 */ /* 0x000f220000100800 */
[----:B------:R-:W0:Y:S02]  /*12bc0*/  S2R R2, SR_TID.X ;  /* 0x0000000000027919 */ /* 0x000e240000002100 */
[----:B0-----:R-:W-:-:S05]  /*12bd0*/  LOP3.LUT R2, R2, 0x3f, RZ, 0xc0, !PT ;  /* 0x0000003f02027812 */ /* 0x001fca00078ec0ff */
[----:B------:R-:W-:Y:S02]  /*12be0*/  IMAD.SHL.U32 R2, R2, 0x2, RZ ;  /* 0x0000000202027824 */ /* 0x000fe400078e00ff */
[----:B--2---:R-:W-:Y:S01]  /*12bf0*/  @!P1 IMAD.MOV.U32 R10, RZ, RZ, R21 ;  /* 0x000000ffff0a9224 */ /* 0x004fe200078e0015 */
[----:B------:R-:W-:Y:S01]  /*12c00*/  PRMT R29, RZ, 0x7610, R29 ;  /* 0x00007610ff1d7816 */ /* 0x000fe2000000001d */
[----:B------:R-:W2:Y:S04]  /*12c10*/  LDL.LU R21, [R1+0x38] ;  /* 0x0000380001157983 */ /* 0x000ea80000300800 */
[----:B---3--:R0:W-:Y:S02]  /*12c20*/  STS.U16 [R2+UR5+0x2800], R9 ;  /* 0x0028000902007988 */ /* 0x0081e40008000405 */
[----:B0-----:R-:W-:-:S06]  /*12c30*/  PRMT R9, RZ, 0x7610, R9 ;  /* 0x00007610ff097816 */ /* 0x001fcc0000000009 */
[----:B----4-:R-:W3:Y:S04]  /*12c40*/  @!P1 LDG.E.U16 R9, desc[UR8][R10.64] ;  /* 0x000000080a099981 */ /* 0x010ee8000c1e1500 */
[----:B------:R0:W-:Y:S02]  /*12c50*/  STS.U16 [R2+UR5+0x2c00], R8 ;  /* 0x002c000802007988 */ /* 0x0001e40008000405 */
[----:B0-----:R-:W-:Y:S02]  /*12c60*/  @!P0 IMAD.MOV.U32 R8, RZ, RZ, R20 ;  /* 0x000000ffff088224 */ /* 0x001fe400078e0014 */
[----:B---3--:R0:W-:Y:S02]  /*12c70*/  STL [R1+0x70], R9 ;  /* 0x0000700901007387 */ /* 0x0081e40000100800 */
[----:B0-----:R-:W-:-:S02]  /*12c80*/  @!P0 IMAD.MOV.U32 R9, RZ, RZ, R27 ;  /* 0x000000ffff098224 */ /* 0x001fc400078e001b */
[----:B------:R-:W3:Y:S04]  /*12c90*/  LDL R27, [R1+0x56c] ;  /* 0x00056c00011b7983 */ /* 0x000ee80000100800 */
[----:B------:R-:W4:Y:S04]  /*12ca0*/  LDL.LU R20, [R1+0x34] ;  /* 0x0000340001147983 */ /* 0x000f280000300800 */
[----:B------:R0:W2:Y:S04]  /*12cb0*/  @!P0 LDG.E.U16 R29, desc[UR8][R8.64] ;  /* 0x00000008081d8981 */ /* 0x0000a8000c1e1500 */
[----:B------:R-:W0:Y:S04]  /*12cc0*/  LDL R8, [R1+0x5e8] ;  /* 0x0005e80001087983 */ /* 0x000e280000100800 */
[----:B------:R-:W0:Y:S01]  /*12cd0*/  LDL R9, [R1+0x5ec] ;  /* 0x0005ec0001097983 */ /* 0x000e220000100800 */
[----:B------:R-:W-:-:S02]  /*12ce0*/  PRMT R22, RZ, 0x7610, R22 ;  /* 0x00007610ff167816 */ /* 0x000fc40000000016 */
[----:B0-----:R-:W-:-:S04]  /*12cf0*/  @!P1 LOP3.LUT R9, R9, R8, RZ, 0x3c, !PT ;  /* 0x0000000809099212 */ /* 0x001fc800078e3cff */
[----:B------:R-:W-:-:S04]  /*12d00*/  @!P1 LOP3.LUT R8, R9, R8, RZ, 0x3c, !PT ;  /* 0x0000000809089212 */ /* 0x000fc800078e3cff */
[----:B------:R-:W-:-:S05]  /*12d10*/  @!P1 LOP3.LUT R9, R9, R8, RZ, 0x3c, !PT ;  /* 0x0000000809099212 */ /* 0x000fca00078e3cff */
[----:B------:R-:W3:Y:S04]  /*12d20*/  @!P1 LDG.E.U16 R22, desc[UR8][R8.64] ;  /* 0x0000000808169981 */ /* 0x000ee8000c1e1500 */
[----:B--2---:R0:W-:Y:S04]  /*12d30*/  STL [R1+0x6c], R29 ;  /* 0x00006c1d01007387 */ /* 0x0041e80000100800 */
[----:B------:R1:W-:Y:S04]  /*12d40*/  STS.U16 [R2+UR5+0x3000], R7 ;  /* 0x0030000702007988 */ /* 0x0003e80008000405 */
[----:B0-----:R-:W2:Y:S04]  /*12d50*/  LDL.LU R29, [R1+0x30] ;  /* 0x00003000011d7983 */ /* 0x001ea80000300800 */
[----:B-1----:R-:W2:Y:S04]  /*12d60*/  LDL R7, [R1+0x574] ;  /* 0x0005740001077983 */ /* 0x002ea80000100800 */
[----:B------:R-:W-:Y:S04]  /*12d70*/  STS.U16 [R2+UR5+0x3400], R6 ;  /* 0x0034000602007988 */ /* 0x000fe80008000405 */
[----:B---3--:R0:W-:Y:S04]  /*12d80*/  STL [R1+0x68], R22 ;  /* 0x0000681601007387 */ /* 0x0081e80000100800 */
[----:B0-----:R-:W3:Y:S04]  /*12d90*/  LDL.LU R22, [R1+0x2c] ;  /* 0x00002c0001167983 */ /* 0x001ee80000300800 */
[----:B------:R-:W2:Y:S01]  /*12da0*/  LDL R6, [R1+0x570] ;  /* 0x0005700001067983 */ /* 0x000ea20000100800 */
[----:B------:R-:W-:-:S02]  /*12db0*/  PRMT R24, RZ, 0x7610, R24 ;  /* 0x00007610ff187816 */ /* 0x000fc40000000018 */
[----:B--2---:R-:W-:-:S04]  /*12dc0*/  @!P0 LOP3.LUT R7, R7, R6, RZ, 0x3c, !PT ;  /* 0x0000000607078212 */ /* 0x004fc800078e3cff */
[----:B------:R-:W-:-:S04]  /*12dd0*/  @!P0 LOP3.LUT R6, R7, R6, RZ, 0x3c, !PT ;  /* 0x0000000607068212 */ /* 0x000fc800078e3cff */
[----:B------:R-:W-:-:S05]  /*12de0*/  @!P0 LOP3.LUT R7, R7, R6, RZ, 0x3c, !PT ;  /* 0x0000000607078212 */ /* 0x000fca00078e3cff */
[----:B------:R0:W2:Y:S04]  /*12df0*/  @!P0 LDG.E.U16 R24, desc[UR8][R6.64] ;  /* 0x0000000806188981 */ /* 0x0000a8000c1e1500 */
[----:B------:R-:W-:Y:S04]  /*12e00*/  STS.U16 [R2+UR5+0x3800], R5 ;  /* 0x0038000502007988 */ /* 0x000fe80008000405 */
[----:B------:R-:W3:Y:S01]  /*12e10*/  LDL R7, [R1+0x568] ;  /* 0x0005680001077983 */ /* 0x000ee20000100800 */
[----:B0-----:R-:W-:-:S03]  /*12e20*/  @!P1 IMAD.MOV.U32 R6, RZ, RZ, R27 ;  /* 0x000000ffff069224 */ /* 0x001fc600078e001b */
[----:B------:R-:W-:Y:S04]  /*12e30*/  STS.U16 [R2+UR5+0x3c00], R4 ;  /* 0x003c000402007988 */ /* 0x000fe80008000405 */
[----:B--2---:R0:W-:Y:S04]  /*12e40*/  STL [R1+0x64], R24 ;  /* 0x0000641801007387 */ /* 0x0041e80000100800 */
[----:B0-----:R-:W2:Y:S04]  /*12e50*/  LDL.LU R24, [R1+0x24] ;  /* 0x0000240001187983 */ /* 0x001ea80000300800 */
[----:B------:R-:W2:Y:S04]  /*12e60*/  LDL R5, [R1+0x4f4] ;  /* 0x0004f40001057983 */ /* 0x000ea80000100800 */
[----:B------:R-:W2:Y:S04]  /*12e70*/  LDL.LU R27, [R1+0x1c] ;  /* 0x00001c00011b7983 */ /* 0x000ea80000300800 */
[----:B------:R-:W2:Y:S01]  /*12e80*/  LDL R4, [R1+0x4f0] ;  /* 0x0004f00001047983 */ /* 0x000ea20000100800 */
[----:B------:R-:W-:-:S02]  /*12e90*/  PRMT R14, RZ, 0x7610, R14 ;  /* 0x00007610ff0e7816 */ /* 0x000fc4000000000e */
[----:B------:R-:W-:-:S04]  /*12ea0*/  PRMT R28, RZ, 0x7610, R28 ;  /* 0x00007610ff1c7816 */ /* 0x000fc8000000001c */
[----:B---3--:R-:W3:Y:S01]  /*12eb0*/  @!P1 LDG.E.U16 R14, desc[UR8][R6.64] ;  /* 0x00000008060e9981 */ /* 0x008ee2000c1e1500 */
[----:B--2---:R-:W-:-:S04]  /*12ec0*/  @!P0 LOP3.LUT R5, R5, R4, RZ, 0x3c, !PT ;  /* 0x0000000405058212 */ /* 0x004fc800078e3cff */
[----:B------:R-:W-:-:S04]  /*12ed0*/  @!P0 LOP3.LUT R4, R5, R4, RZ, 0x3c, !PT ;  /* 0x0000000405048212 */ /* 0x000fc800078e3cff */
[----:B------:R-:W-:-:S05]  /*12ee0*/  @!P0 LOP3.LUT R5, R5, R4, RZ, 0x3c, !PT ;  /* 0x0000000405058212 */ /* 0x000fca00078e3cff */
[----:B------:R-:W2:Y:S04]  /*12ef0*/  @!P0 LDG.E.U16 R28, desc[UR8][R4.64] ;  /* 0x00000008041c8981 */ /* 0x000ea8000c1e1500 */
[----:B---3--:R0:W-:Y:S02]  /*12f00*/  STL [R1+0x60], R14 ;  /* 0x0000600e01007387 */ /* 0x0081e40000100800 */
[----:B0-----:R-:W-:Y:S02]  /*12f10*/  LOP3.LUT R14, R26, 0x10, RZ, 0x3c, !PT ;  /* 0x000000101a0e7812 */ /* 0x001fe400078e3cff */
        /* <DEDUP_REMOVED lines=10> */
[----:B------:R0:W-:Y:S04]  /*12fc0*/  STS.U16 [R14+UR5+0x80], R21 ;  /* 0x000080150e007988 */ /* 0x0001e80008000405 */
[----:B0-----:R-:W3:Y:S04]  /*12fd0*/  LDL.LU R21, [R1] ;  /* 0x0000000001157983 */ /* 0x001ee80000300800 */
[----:B----4-:R-:W-:Y:S04]  /*12fe0*/  STS.U16 [R14+UR5+0x480], R20 ;  /* 0x000480140e007988 */ /* 0x010fe80008000405 */
[----:B--2---:R0:W-:Y:S04]  /*12ff0*/  STL [R1+0x58], R28 ;  /* 0x0000581c01007387 */ /* 0x0041e80000100800 */
[----:B0-----:R-:W2:Y:S04]  /*13000*/  LDL.LU R28, [R1+0x15f0] ;  /* 0x0015f000011c7983 */ /* 0x001ea80000300800 */
[----:B------:R-:W4:Y:S04]  /*13010*/  LDL R4, [R1+0x470] ;  /* 0x0004700001047983 */ /* 0x000f280000100800 */
[----:B------:R-:W4:Y:S04]  /*13020*/  LDL R5, [R1+0x474] ;  /* 0x0004740001057983 */ /* 0x000f280000100800 */
[----:B------:R-:W2:Y:S01]  /*13030*/  LDL.LU R20, [R1+0x15ec] ;  /* 0x0015ec0001147983 */ /* 0x000ea20000300800 */
[----:B----4-:R-:W-:-:S04]  /*13040*/  @!P0 LOP3.LUT R5, R5, R4, RZ, 0x3c, !PT ;  /* 0x0000000405058212 */ /* 0x010fc800078e3cff */
[C---:B------:R-:W-:Y:S02]  /*13050*/  @!P0 LOP3.LUT R4, R5.reuse, R4, RZ, 0x3c, !PT ;  /* 0x0000000405048212 */ /* 0x040fe400078e3cff */
[----:B--2---:R-:W-:Y:S02]  /*13060*/  PRMT R20, RZ, 0x7610, R20 ;  /* 0x00007610ff147816 */ /* 0x004fe40000000014 */
[----:B------:R-:W-:-:S05]  /*13070*/  @!P0 LOP3.LUT R5, R5, R4, RZ, 0x3c, !PT ;  /* 0x0000000405058212 */ /* 0x000fca00078e3cff */
[----:B------:R-:W2:Y:S04]  /*13080*/  @!P0 LDG.E.U16 R20, desc[UR8][R4.64] ;  /* 0x0000000804148981 */ /* 0x000ea8000c1e1500 */
[----:B------:R-:W-:Y:S04]  /*13090*/  STS.U16 [R14+UR5+0x880], R29 ;  /* 0x0008801d0e007988 */ /* 0x000fe80008000405 */
        /* <DEDUP_REMOVED lines=32> */
[----:B--2---:R0:W-:Y:S04]  /*132a0*/  STL [R1+0x48], R24 ;  /* 0x0000481801007387 */ /* 0x0041e80000100800 */
[----:B0-----:R-:W2:Y:S04]  /*132b0*/  LDL.LU R24, [R1+0x15d0] ;  /* 0x0015d00001187983 */ /* 0x001ea80000300800 */
[----:B------:R-:W4:Y:S04]  /*132c0*/  LDL R4, [R1+0x370] ;  /* 0x0003700001047983 */ /* 0x000f280000100800 */
[----:B------:R-:W4:Y:S01]  /*132d0*/  LDL R5, [R1+0x374] ;  /* 0x0003740001057983 */ /* 0x000f220000100800 */
[----:B------:R-:W-:-:S02]  /*132e0*/  PRMT R13, RZ, 0x7610, R13 ;  /* 0x00007610ff0d7816 */ /* 0x000fc4000000000d */
[----:B----4-:R-:W-:-:S04]  /*132f0*/  @!P0 LOP3.LUT R5, R5, R4, RZ, 0x3c, !PT ;  /* 0x0000000405058212 */ /* 0x010fc800078e3cff */
[----:B------:R-:W-:-:S04]  /*13300*/  @!P0 LOP3.LUT R4, R5, R4, RZ, 0x3c, !PT ;  /* 0x0000000405048212 */ /* 0x000fc800078e3cff */
[----:B------:R-:W-:-:S05]  /*13310*/  @!P0 LOP3.LUT R5, R5, R4, RZ, 0x3c, !PT ;  /* 0x0000000405058212 */ /* 0x000fca00078e3cff */
[----:B------:R-:W4:Y:S04]  /*13320*/  @!P0 LDG.E.U16 R13, desc[UR8][R4.64] ;  /* 0x00000008040d8981 */ /* 0x000f28000c1e1500 */
[----:B------:R0:W-:Y:S04]  /*13330*/  STS.U16 [R14+UR5+0x1480], R27 ;  /* 0x0014801b0e007988 */ /* 0x0001e80008000405 */
[----:B0-----:R-:W2:Y:S04]  /*13340*/  LDL.LU R27, [R1+0x15cc] ;  /* 0x0015cc00011b7983 */ /* 0x001ea80000300800 */
[----:B------:R-:W2:Y:S04]  /*13350*/  LDL R4, [R1+0x368] ;  /* 0x0003680001047983 */ /* 0x000ea80000100800 */
[----:B------:R-:W2:Y:S04]  /*13360*/  LDL R5, [R1+0x36c] ;  /* 0x00036c0001057983 */ /* 0x000ea80000100800 */
[----:B------:R-:W-:Y:S04]  /*13370*/  STS.U16 [R14+UR5+0x1880], R26 ;  /* 0x0018801a0e007988 */ /* 0x000fe80008000405 */
[----:B----4-:R0:W-:Y:S04]  /*13380*/  STL [R1+0x44], R13 ;  /* 0x0000440d01007387 */ /* 0x0101e80000100800 */
[----:B0-----:R-:W4:Y:S04]  /*13390*/  LDL R13, [R1+0x664] ;  /* 0x00066400010d7983 */ /* 0x001f280000100800 */
[----:B------:R-:W3:Y:S01]  /*133a0*/  LDL.LU R26, [R1+0x15c8] ;  /* 0x0015c800011a7983 */ /* 0x000ee20000300800 */
[----:B--2---:R-:W-:-:S04]  /*133b0*/  @!P1 LOP3.LUT R5, R5, R4, RZ, 0x3c, !PT ;  /* 0x0000000405059212 */ /* 0x004fc800078e3cff */
[----:B------:R-:W-:-:S04]  /*133c0*/  @!P1 LOP3.LUT R4, R5, R4, RZ, 0x3c, !PT ;  /* 0x0000000405049212 */ /* 0x000fc800078e3cff */
[----:B------:R-:W-:Y:S02]  /*133d0*/  @!P1 LOP3.LUT R5, R5, R4, RZ, 0x3c, !PT ;  /* 0x0000000405059212 */ /* 0x000fe400078e3cff */
[----:B---3--:R-:W-:-:S06]  /*133e0*/  PRMT R26, RZ, 0x7610, R26 ;  /* 0x00007610ff1a7816 */ /* 0x008fcc000000001a */
[----:B------:R-:W2:Y:S04]  /*133f0*/  @!P1 LDG.E.U16 R26, desc[UR8][R4.64] ;  /* 0x00000008041a9981 */ /* 0x000ea8000c1e1500 */
[----:B--2---:R0:W-:Y:S04]  /*13400*/  STL [R1+0x2c], R26 ;  /* 0x00002c1a01007387 */ /* 0x0041e80000100800 */
[----:B0-----:R-:W2:Y:S04]  /*13410*/  LDL.LU R26, [R1+0x15c4] ;  /* 0x0015c400011a7983 */ /* 0x001ea80000300800 */
[----:B------:R-:W3:Y:S04]  /*13420*/  LDL R4, [R1+0xac8] ;  /* 0x000ac80001047983 */ /* 0x000ee80000100800 */
[----:B------:R-:W3:Y:S01]  /*13430*/  LDL R5, [R1+0xad4] ;  /* 0x000ad40001057983 */ /* 0x000ee20000100800 */
[----:B------:R-:W-:-:S03]  /*13440*/  PRMT R9, RZ, 0x7610, R9 ;  /* 0x00007610ff097816 */ /* 0x000fc60000000009 */
[----:B------:R0:W-:Y:S04]  /*13450*/  STS.U16 [R14+UR5+0x1c80], R21 ;  /* 0x001c80150e007988 */ /* 0x0001e80008000405 */
[----:B0-----:R-:W2:Y:S01]  /*13460*/  LDL.LU R21, [R1+0x15c0] ;  /* 0x0015c00001157983 */ /* 0x001ea20000300800 */
[----:B---3--:R-:W-:-:S04]  /*13470*/  @!P0 LOP3.LUT R5, R5, R4, RZ, 0x3c, !PT ;  /* 0x0000000405058212 */ /* 0x008fc800078e3cff */
[----:B------:R-:W-:-:S04]  /*13480*/  @!P0 LOP3.LUT R4, R5, R4, RZ, 0x3c, !PT ;  /* 0x0000000405048212 */ /* 0x000fc800078e3cff */
[----:B------:R-:W-:-:S05]  /*13490*/  @!P0 LOP3.LUT R5, R5, R4, RZ, 0x3c, !PT ;  /* 0x0000000405058212 */ /* 0x000fca00078e3cff */
[----:B------:R-:W3:Y:S04]  /*134a0*/  @!P0 LDG.E.U16 R9, desc[UR8][R4.64] ;  /* 0x0000000804098981 */ /* 0x000ee8000c1e1500 */
[----:B------:R-:W2:Y:S04]  /*134b0*/  LDL R4, [R1+0xad0] ;  /* 0x000ad00001047983 */ /* 0x000ea80000100800 */
[----:B------:R-:W2:Y:S01]  /*134c0*/  LDL R5, [R1+0xadc] ;  /* 0x000adc0001057983 */ /* 0x000ea20000100800 */
[----:B------:R-:W-:-:S03]  /*134d0*/  PRMT R12, RZ, 0x7610, R12 ;  /* 0x00007610ff0c7816 */ /* 0x000fc6000000000c */
[----:B---3--:R0:W-:Y:S01]  /*134e0*/  STL [R1+0x28], R9 ;  /* 0x0000280901007387 */ /* 0x0081e20000100800 */
[----:B------:R-:W-:-:S03]  /*134f0*/  PRMT R7, RZ, 0x7610, R7 ;  /* 0x00007610ff077816 */ /* 0x000fc60000000007 */
[----:B0-----:R-:W3:Y:S01]  /*13500*/  LDL R9, [R1+0x5e4] ;  /* 0x0005e40001097983 */ /* 0x001ee20000100800 */
[----:B--2---:R-:W-:-:S04]  /*13510*/  @!P1 LOP3.LUT R5, R5, R4, RZ, 0x3c, !PT ;  /* 0x0000000405059212 */ /* 0x004fc800078e3cff */
[----:B------:R-:W-:-:S04]  /*13520*/  @!P1 LOP3.LUT R4, R5, R4, RZ, 0x3c, !PT ;  /* 0x0000000405049212 */ /* 0x000fc800078e3cff */
[----:B------:R-:W-:-:S05]  /*13530*/  @!P1 LOP3.LUT R5, R5, R4, RZ, 0x3c, !PT ;  /* 0x0000000405059212 */ /* 0x000fca00078e3cff */
[----:B------:R4:W2:Y:S04]  /*13540*/  @!P1 LDG.E.U16 R12, desc[UR8][R4.64] ;  /* 0x00000008040c9981 */ /* 0x0008a8000c1e1500 */
[----:B------:R-:W3:Y:S01]  /*13550*/  LDL R5, [R1+0x660] ;  /* 0x0006600001057983 */ /* 0x000ee20000100800 */
[----:B----4-:R-:W-:-:S03]  /*13560*/  @!P0 IMAD.MOV.U32 R4, RZ, RZ, R13 ;  /* 0x000000ffff048224 */ /* 0x010fc600078e000d */
[----:B--2---:R0:W-:Y:S01]  /*13570*/  STL [R1+0x24], R12 ;  /* 0x0000240c01007387 */ /* 0x0041e20000100800 */
[----:B------:R-:W-:-:S03]  /*13580*/  PRMT R24, RZ, 0x7610, R24 ;  /* 0x00007610ff187816 */ /* 0x000fc60000000018 */
[----:B------:R-:W2:Y:S04]  /*13590*/  LDL R13, [R1+0x560] ;  /* 0x00056000010d7983 */ /* 0x000ea80000100800 */
[----:B---3--:R1:W3:Y:S04]  /*135a0*/  @!P0 LDG.E.U16 R7, desc[UR8][R4.64] ;  /* 0x0000000804078981 */ /* 0x0082e8000c1e1500 */
[----:B0-----:R-:W4:Y:S04]  /*135b0*/  LDL R12, [R1+0x5dc] ;  /* 0x0005dc00010c7983 */ /* 0x001f280000100800 */
[----:B------:R-:W1:Y:S04]  /*135c0*/  LDL R4, [R1+0x658] ;  /* 0x0006580001047983 */ /* 0x000e680000100800 */
[----:B------:R-:W1:Y:S02]  /*135d0*/  LDL R5, [R1+0x65c] ;  /* 0x00065c0001057983 */ /* 0x000e640000100800 */
[----:B-1----:R-:W-:-:S04]  /*135e0*/  @!P1 LOP3.LUT R5, R5, R4, RZ, 0x3c, !PT ;  /* 0x0000000405059212 */ /* 0x002fc800078e3cff */
[----:B------:R-:W-:-:S04]  /*135f0*/  @!P1 LOP3.LUT R4, R5, R4, RZ, 0x3c, !PT ;  /* 0x0000000405049212 */ /* 0x000fc800078e3cff */
[----:B------:R-:W-:-:S05]  /*13600*/  @!P1 LOP3.LUT R5, R5, R4, RZ, 0x3c, !PT ;  /* 0x0000000405059212 */ /* 0x000fca00078e3cff */
[----:B------:R-:W2:Y:S04]  /*13610*/  @!P1 LDG.E.U16 R24, desc[UR8][R4.64] ;  /* 0x0000000804189981 */ /* 0x000ea8000c1e1500 */
[----:B---3--:R0:W-:Y:S04]  /*13620*/  STL [R1+0x40], R7 ;  /* 0x0000400701007387 */ /* 0x0081e80000100800 */
[----:B0-----:R-:W3:Y:S04]  /*13630*/  LDL R7, [R1+0x564] ;  /* 0x0005640001077983 */ /* 0x001ee80000100800 */
[----:B--2---:R0:W-:Y:S04]  /*13640*/  STL [R1+0x3c], R24 ;  /* 0x00003c1801007387 */ /* 0x0041e80000100800 */
[----:B0-----:R-:W2:Y:S04]  /*13650*/  LDL.LU R24, [R1+0x15bc] ;  /* 0x0015bc0001187983 */ /* 0x001ea80000300800 */
[----:B------:R-:W2:Y:S01]  /*13660*/  LDL R5, [R1+0x5e0] ;  /* 0x0005e00001057983 */ /* 0x000ea20000100800 */
[----:B------:R-:W-:Y:S01]  /*13670*/  PRMT R22, RZ, 0x7610, R22 ;  /* 0x00007610ff167816 */ /* 0x000fe20000000016 */
[----:B------:R-:W-:-:S02]  /*13680*/  @!P0 IMAD.MOV.U32 R4, RZ, RZ, R9 ;  /* 0x000000ffff048224 */ /* 0x000fc400078e0009 */
[----:B------:R-:W3:Y:S04]  /*13690*/  LDL R9, [R1+0x55c] ;  /* 0x00055c0001097983 */ /* 0x000ee80000100800 */
[----:B--2---:R-:W2:Y:S01]  /*136a0*/  @!P0 LDG.E.U16 R22, desc[UR8][R4.64] ;  /* 0x0000000804168981 */ /* 0x004ea2000c1e1500 */
[----:B------:R-:W-:-:S03]  /*136b0*/  PRMT R15, RZ, 0x7610, R15 ;  /* 0x00007610ff0f7816 */ /* 0x000fc6000000000f */
[----:B--2---:R0:W-:Y:S04]  /*136c0*/  STL [R1+0x38], R22 ;  /* 0x0000381601007387 */ /* 0x0041e80000100800 */
[----:B0-----:R-:W2:Y:S04]  /*136d0*/  LDL.LU R22, [R1+0x15b8] ;  /* 0x0015b80001167983 */ /* 0x001ea80000300800 */
[----:B------:R-:W2:Y:S01]  /*136e0*/  LDL R5, [R1+0x5d8] ;  /* 0x0005d80001057983 */ /* 0x000ea20000100800 */
[----:B----4-:R-:W-:Y:S01]  /*136f0*/  @!P1 IMAD.MOV.U32 R4, RZ, RZ, R12 ;  /* 0x000000ffff049224 */ /* 0x010fe200078e000c */
[----:B------:R-:W-:-:S02]  /*13700*/  PRMT R6, RZ, 0x7610, R6 ;  /* 0x00007610ff067816 */ /* 0x000fc40000000006 */
[----:B------:R-:W4:Y:S04]  /*13710*/  LDL.LU R12, [R1+0x298] ;  /* 0x00029800010c7983 */ /* 0x000f280000300800 */
[----:B--2---:R3:W2:Y:S02]  /*13720*/  @!P1 LDG.E.U16 R15, desc[UR8][R4.64] ;  /* 0x00000008040f9981 */ /* 0x0046a4000c1e1500 */
[----:B---3--:R-:W-:Y:S02]  /*13730*/  @!P0 IMAD.MOV.U32 R4, RZ, RZ, R7 ;  /* 0x000000ffff048224 */ /* 0x008fe400078e0007 */
[----:B------:R-:W-:-:S05]  /*13740*/  @!P0 IMAD.MOV.U32 R5, RZ, RZ, R13 ;  /* 0x000000ffff058224 */ /* 0x000fca00078e000d */
[----:B------:R0:W3:Y:S04]  /*13750*/  @!P0 LDG.E.U16 R6, desc[UR8][R4.64] ;  /* 0x0000000804068981 */ /* 0x0000e8000c1e1500 */
[----:B--2---:R1:W-:Y:S04]  /*13760*/  STL [R1+0x34], R15 ;  /* 0x0000340f01007387 */ /* 0x0043e80000100800 */
[----:B------:R-:W2:Y:S01]  /*13770*/  LDL R5, [R1+0x558] ;  /* 0x0005580001057983 */ /* 0x000ea20000100800 */
[----:B------:R-:W-:Y:S01]  /*13780*/  PRMT R8, RZ, 0x7610, R8 ;  /* 0x00007610ff087816 */ /* 0x000fe20000000008 */
[----:B0-----:R-:W-:-:S02]  /*13790*/  @!P1 IMAD.MOV.U32 R4, RZ, RZ, R9 ;  /* 0x000000ffff049224 */ /* 0x001fc400078e0009 */
[----:B------:R-:W4:Y:S04]  /*137a0*/  LDL R7, [R1+0x4d8] ;  /* 0x0004d80001077983 */ /* 0x000f280000100800 */
[----:B-1----:R-:W4:Y:S04]  /*137b0*/  LDL R15, [R1+0x4e4] ;  /* 0x0004e400010f7983 */ /* 0x002f280000100800 */
[----:B---3--:R0:W-:Y:S04]  /*137c0*/  STL [R1+0x30], R6 ;  /* 0x0000300601007387 */ /* 0x0081e80000100800 */
[----:B0-----:R-:W3:Y:S04]  /*137d0*/  LDL R6, [R1+0x4dc] ;  /* 0x0004dc0001067983 */ /* 0x001ee80000100800 */
[----:B------:R-:W3:Y:S01]  /*137e0*/  LDL.LU R13, [R1+0x284] ;  /* 0x00028400010d7983 */ /* 0x000ee20000300800 */
[----:B------:R-:W-:-:S03]  /*137f0*/  PRMT R10, RZ, 0x7610, R10 ;  /* 0x00007610ff0a7816 */ /* 0x000fc6000000000a */
[----:B------:R-:W-:Y:S04]  /*13800*/  STS.U16 [R14+UR5+0x2080], R21 ;  /* 0x002080150e007988 */ /* 0x000fe80008000405 */
[----:B--2---:R4:W2:Y:S04]  /*13810*/  @!P1 LDG.E.U16 R8, desc[UR8][R4.64] ;  /* 0x0000000804089981 */ /* 0x0048a8000c1e1500 */
[----:B------:R-:W3:Y:S04]  /*13820*/  LDL R9, [R1+0x460] ;  /* 0x0004600001097983 */ /* 0x000ee80000100800 */
[----:B------:R-:W3:Y:S01]  /*13830*/  LDL R5, [R1+0x4e0] ;  /* 0x0004e00001057983 */ /* 0x000ee20000100800 */
[----:B----4-:R-:W-:-:S03]  /*13840*/  @!P0 IMAD.MOV.U32 R4, RZ, RZ, R15 ;  /* 0x000000ffff048224 */ /* 0x010fc600078e000f */
[----:B------:R-:W-:Y:S04]  /*13850*/  STS.U16 [R14+UR5+0x2480], R26 ;  /* 0x0024801a0e007988 */ /* 0x000fe80008000405 */
[----:B------:R-:W-:Y:S04]  /*13860*/  STS.U16 [R14+UR5+0x2880], R27 ;  /* 0x0028801b0e007988 */ /* 0x000fe80008000405 */
[----:B------:R-:W-:Y:S04]  /*13870*/  STS.U16 [R14+UR5+0x2c80], R24 ;  /* 0x002c80180e007988 */ /* 0x000fe80008000405 */
[----:B------:R-:W-:Y:S04]  /*13880*/  STS.U16 [R14+UR5+0x3080], R22 ;  /* 0x003080160e007988 */ /* 0x000fe80008000405 */
[----:B------:R-:W-:Y:S04]  /*13890*/  STS.U16 [R14+UR5+0x3480], R20 ;  /* 0x003480140e007988 */ /* 0x000fe80008000405 */
[----:B------:R-:W-:Y:S04]  /*138a0*/  STS.U16 [R14+UR5+0x3880], R3 ;  /* 0x003880030e007988 */ /* 0x000fe80008000405 */
[----:B------:R-:W-:Y:S04]  /*138b0*/  STS.U16 [R14+UR5+0x3c80], R16 ;  /* 0x003c80100e007988 */ /* 0x000fe80008000405 */
[----:B--2---:R0:W-:Y:S04]  /*138c0*/  STL [R1+0x20], R8 ;  /* 0x0000200801007387 */ /* 0x0041e80000100800 */
[----:B0-----:R-:W2:Y:S04]  /*138d0*/  LDL R8, [R1+0x464] ;  /* 0x0004640001087983 */ /* 0x001ea80000100800 */
[----:B------:R-:W4:Y:S04]  /*138e0*/  LDL.LU R14, [R1+0x274] ;  /* 0x00027400010e7983 */ /* 0x000f280000300800 */
[----:B---3--:R0:W3:Y:S04]  /*138f0*/  @!P0 LDG.E.U16 R10, desc[UR8][R4.64] ;  /* 0x00000008040a8981 */ /* 0x0080e8000c1e1500 */
[----:B------:R-:W2:Y:S01]  /*13900*/  LDL.LU R5, [R1+0x2c4] ;  /* 0x0002c40001057983 */ /* 0x000ea20000300800 */
[----:B------:R-:W-:Y:S01]  /*13910*/  LOP3.LUT R2, R2, 0x20, RZ, 0x3c, !PT ;  /* 0x0000002002027812 */ /* 0x000fe200078e3cff */
[----:B0-----:R-:W-:Y:S01]  /*13920*/  @!P1 IMAD.MOV.U32 R4, RZ, RZ, R6 ;  /* 0x000000ffff049224 */ /* 0x001fe200078e0006 */
[----:B------:R-:W-:-:S03]  /*13930*/  PRMT R29, RZ, 0x7610, R29 ;  /* 0x00007610ff1d7816 */ /* 0x000fc6000000001d */
[----:B--2---:R0:W-:Y:S02]  /*13940*/  STS.U16 [R2+UR5+0x100], R5 ;  /* 0x0001000502007988 */ /* 0x0041e40008000405 */
[----:B0-----:R-:W-:-:S05]  /*13950*/  @!P1 IMAD.MOV.U32 R5, RZ, RZ, R7 ;  /* 0x000000ffff059224 */ /* 0x001fca00078e0007 */
[----:B------:R-:W2:Y:S04]  /*13960*/  @!P1 LDG.E.U16 R29, desc[UR8][R4.64] ;  /* 0x00000008041d9981 */ /* 0x000ea8000c1e1500 */
[----:B---3--:R0:W-:Y:S04]  /*13970*/  STL [R1+0x4], R10 ;  /* 0x0000040a01007387 */ /* 0x0081e80000100800 */
[----:B0-----:R-:W3:Y:S04]  /*13980*/  LDL R10, [R1+0x45c] ;  /* 0x00045c00010a7983 */ /* 0x001ee80000100800 */
[----:B------:R-:W3:Y:S04]  /*13990*/  LDL.LU R15, [R1+0x25c] ;  /* 0x00025c00010f7983 */ /* 0x000ee80000300800 */
[----:B------:R-:W3:Y:S04]  /*139a0*/  LDL R7, [R1+0x3e0] ;  /* 0x0003e00001077983 */ /* 0x000ee80000100800 */
[----:B------:R-:W3:Y:S04]  /*139b0*/  LDL R6, [R1+0x3e4] ;  /* 0x0003e40001067983 */ /* 0x000ee80000100800 */
[----:B--2---:R0:W-:Y:S04]  /*139c0*/  STL [R1], R29 ;  /* 0x0000001d01007387 */ /* 0x0041e80000100800 */
[----:B0-----:R-:W2:Y:S04]  /*139d0*/  LDL.LU R29, [R1+0x15b4] ;  /* 0x0015b400011d7983 */ /* 0x001ea80000300800 */
[----:B------:R-:W2:Y:S01]  /*139e0*/  LDL.LU R5, [R1+0x2ac] ;  /* 0x0002ac0001057983 */ /* 0x000ea20000300800 */
[----:B------:R-:W-:Y:S01]  /*139f0*/  PRMT R24, RZ, 0x7610, R24 ;  /* 0x00007610ff187816 */ /* 0x000fe20000000018 */
[----:B------:R-:W-:-:S02]  /*13a00*/  @!P0 IMAD.MOV.U32 R4, RZ, RZ, R8 ;  /* 0x000000ffff048224 */ /* 0x000fc400078e0008 */
[----:B--2---:R0:W-:Y:S02]  /*13a10*/  STS.U16 [R2+UR5+0x500], R5 ;  /* 0x0005000502007988 */ /* 0x0041e40008000405 */
[----:B0-----:R-:W-:-:S05]  /*13a20*/  @!P0 IMAD.MOV.U32 R5, RZ, RZ, R9 ;  /* 0x000000ffff058224 */ /* 0x001fca00078e0009 */
[----:B------:R3:W2:Y:S04]  /*13a30*/  @!P0 LDG.E.U16 R24, desc[UR8][R4.64] ;  /* 0x0000000804188981 */ /* 0x0006a8000c1e1500 */
[----:B------:R-:W4:Y:S01]  /*13a40*/  LDL R5, [R1+0x458] ;  /* 0x0004580001057983 */ /* 0x000f220000100800 */
[----:B------:R-:W-:Y:S01]  /*13a50*/  PRMT R22, RZ, 0x7610, R22 ;  /* 0x00007610ff167816 */ /* 0x000fe20000000016 */
[----:B---3--:R-:W-:Y:S01]  /*13a60*/  @!P1 IMAD.MOV.U32 R4, RZ, RZ, R10 ;  /* 0x000000ffff049224 */ /* 0x008fe200078e000a */
[----:B------:R-:W-:Y:S01]  /*13a70*/  PRMT R16, RZ, 0x7610, R16 ;  /* 0x00007610ff107816 */ /* 0x000fe20000000010 */
[----:B--2---:R-:W-:Y:S04]  /*13a80*/  STL [R1+0x1550], R24 ;  /* 0x0015501801007387 */ /* 0x004fe80000100800 */
[----:B------:R-:W2:Y:S04]  /*13a90*/  LDL R9, [R1+0x3d8] ;  /* 0x0003d80001097983 */ /* 0x000ea80000100800 */
[----:B------:R-:W3:Y:S04]  /*13aa0*/  LDL R8, [R1+0x3dc] ;  /* 0x0003dc0001087983 */ /* 0x000ee80000100800 */
[----:B----4-:R0:W4:Y:S02]  /*13ab0*/  @!P1 LDG.E.U16 R22, desc[UR8][R4.64] ;  /* 0x0000000804169981 */ /* 0x010124000c1e1500 */
[----:B0-----:R-:W-:-:S02]  /*13ac0*/  @!P0 IMAD.MOV.U32 R4, RZ, RZ, R6 ;  /* 0x000000ffff048224 */ /* 0x001fc400078e0006 */
[----:B------:R-:W-:-:S05]  /*13ad0*/  @!P0 IMAD.MOV.U32 R5, RZ, RZ, R7 ;  /* 0x000000ffff058224 */ /* 0x000fca00078e0007 */
[----:B------:R2:W4:Y:S04]  /*13ae0*/  @!P0 LDG.E.U16 R16, desc[UR8][R4.64] ;  /* 0x0000000804108981 */ /* 0x000528000c1e1500 */
[----:B------:R0:W-:Y:S01]  /*13af0*/  STS.U16 [R2+UR5+0x900], R12 ;  /* 0x0009000c02007988 */ /* 0x0001e20008000405 */
[----:B------:R-:W-:-:S03]  /*13b00*/  PRMT R3, RZ, 0x7610, R3 ;  /* 0x00007610ff037816 */ /* 0x000fc60000000003 */
[----:B------:R-:W-:Y:S04]  /*13b10*/  STS.U16 [R2+UR5+0xd00], R13 ;  /* 0x000d000d02007988 */ /* 0x000fe80008000405 */
[----:B0-----:R-:W4:Y:S01]  /*13b20*/  LDL.LU R12, [R1+0x230] ;  /* 0x00023000010c7983 */ /* 0x001f220000300800 */
[----:B--2---:R-:W-:Y:S02]  /*13b30*/  @!P1 IMAD.MOV.U32 R5, RZ, RZ, R9 ;  /* 0x000000ffff059224 */ /* 0x004fe400078e0009 */
[----:B---3--:R-:W-:Y:S01]  /*13b40*/  @!P1 IMAD.MOV.U32 R4, RZ, RZ, R8 ;  /* 0x000000ffff049224 */ /* 0x008fe200078e0008 */
[----:B----4-:R-:W-:Y:S04]  /*13b50*/  STL [R1+0x1554], R22 ;  /* 0x0015541601007387 */ /* 0x010fe80000100800 */
[----:B------:R-:W2:Y:S04]  /*13b60*/  LDL R7, [R1+0x360] ;  /* 0x0003600001077983 */ /* 0x000ea80000100800 */
[----:B------:R-:W2:Y:S04]  /*13b70*/  LDL R6, [R1+0x364] ;  /* 0x0003640001067983 */ /* 0x000ea80000100800 */
[----:B------:R0:W3:Y:S04]  /*13b80*/  @!P1 LDG.E.U16 R3, desc[UR8][R4.64] ;  /* 0x0000000804039981 */ /* 0x0000e8000c1e1500 */
[----:B------:R1:W-:Y:S04]  /*13b90*/  STL [R1+0x1558], R16 ;  /* 0x0015581001007387 */ /* 0x0003e80000100800 */
[----:B-1----:R-:W4:Y:S04]  /*13ba0*/  LDL.LU R16, [R1+0x244] ;  /* 0x0002440001107983 */ /* 0x002f280000300800 */
[----:B------:R-:W4:Y:S04]  /*13bb0*/  LDL R13, [R1+0x358] ;  /* 0x00035800010d7983 */ /* 0x000f280000100800 */
[----:B------:R-:W4:Y:S01]  /*13bc0*/  LDL R10, [R1+0x35c] ;  /* 0x00035c00010a7983 */ /* 0x000f220000100800 */
[----:B0-----:R-:W-:-:S02]  /*13bd0*/  PRMT R4, RZ, 0x7610, R4 ;  /* 0x00007610ff047816 */ /* 0x001fc40000000004 */
[----:B------:R-:W-:-:S04]  /*13be0*/  PRMT R5, RZ, 0x7610, R5 ;  /* 0x00007610ff057816 */ /* 0x000fc80000000005 */
[----:B--2---:R4:W2:Y:S04]  /*13bf0*/  @!P0 LDG.E.U16 R4, desc[UR8][R6.64] ;  /* 0x0000000806048981 */ /* 0x0048a8000c1e1500 */
[----:B---3--:R-:W-:Y:S04]  /*13c00*/  STL [R1+0x155c], R3 ;  /* 0x00155c0301007387 */ /* 0x008fe80000100800 */
[----:B------:R-:W3:Y:S04]  /*13c10*/  LDL R9, [R1+0xad8] ;  /* 0x000ad80001097983 */ /* 0x000ee80000100800 */
[----:B------:R-:W3:Y:S04]  /*13c20*/  LDL R8, [R1+0xae4] ;  /* 0x000ae40001087983 */ /* 0x000ee80000100800 */
[----:B------:R-:W-:Y:S01]  /*13c30*/  STS.U16 [R2+UR5+0x1100], R14 ;  /* 0x0011000e02007988 */ /* 0x000fe20008000405 */
[----:B----4-:R-:W-:-:S02]  /*13c40*/  @!P1 IMAD.MOV.U32 R7, RZ, RZ, R13 ;  /* 0x000000ffff079224 */ /* 0x010fc400078e000d */
[----:B------:R-:W-:Y:S01]  /*13c50*/  @!P1 IMAD.MOV.U32 R6, RZ, RZ, R10 ;  /* 0x000000ffff069224 */ /* 0x000fe200078e000a */
[----:B------:R-:W4:Y:S04]  /*13c60*/  LDL.LU R24, [R1+0xc] ;  /* 0x00000c0001187983 */ /* 0x000f280000300800 */
[----:B------:R0:W4:Y:S04]  /*13c70*/  @!P1 LDG.E.U16 R5, desc[UR8][R6.64] ;  /* 0x0000000806059981 */ /* 0x000128000c1e1500 */
[----:B------:R1:W-:Y:S01]  /*13c80*/  STS.U16 [R2+UR5+0x1500], R15 ;  /* 0x0015000f02007988 */ /* 0x0003e20008000405 */
[----:B0-----:R-:W-:-:S03]  /*13c90*/  PRMT R6, RZ, 0x7610, R6 ;  /* 0x00007610ff067816 */ /* 0x001fc60000000006 */
[----:B------:R0:W-:Y:S04]  /*13ca0*/  STS.U16 [R2+UR5+0x1900], R16 ;  /* 0x0019001002007988 */ /* 0x0001e80008000405 */
[----:B-1----:R-:W4:Y:S04]  /*13cb0*/  LDL.LU R15, [R1+0x8] ;  /* 0x00000800010f7983 */ /* 0x002f280000300800 */
[----:B------:R-:W4:Y:S04]  /*13cc0*/  LDL R14, [R1+0xaec] ;  /* 0x000aec00010e7983 */ /* 0x000f280000100800 */
[----:B------:R1:W-:Y:S04]  /*13cd0*/  STS.U16 [R2+UR5+0x1d00], R12 ;  /* 0x001d000c02007988 */ /* 0x0003e80008000405 */
[----:B--2---:R-:W-:Y:S04]  /*13ce0*/  STL [R1+0x1560], R4 ;  /* 0x0015600401007387 */ /* 0x004fe80000100800 */
[----:B------:R-:W2:Y:S04]  /*13cf0*/  LDL R13, [R1+0x650] ;  /* 0x00065000010d7983 */ /* 0x000ea80000100800 */
[----:B------:R-:W2:Y:S04]  /*13d00*/  LDL R10, [R1+0x654] ;  /* 0x00065400010a7983 */ /* 0x000ea80000100800 */
[----:B---3--:R-:W3:Y:S04]  /*13d10*/  @!P0 LDG.E.U16 R6, desc[UR8][R8.64] ;  /* 0x0000000808068981 */ /* 0x008ee8000c1e1500 */
[----:B----4-:R-:W-:Y:S04]  /*13d20*/  STL [R1+0x1564], R5 ;  /* 0x0015640501007387 */ /* 0x010fe80000100800 */
[----:B0-----:R-:W4:Y:S04]  /*13d30*/  LDL R16, [R1+0x648] ;  /* 0x0006480001107983 */ /* 0x001f280000100800 */
[----:B-1----:R-:W2:Y:S04]  /*13d40*/  LDL R12, [R1+0x64c] ;  /* 0x00064c00010c7983 */ /* 0x002ea80000100800 */
[----:B------:R-:W2:Y:S04]  /*13d50*/  LDL.LU R8, [R1+0x21c] ;  /* 0x00021c0001087983 */ /* 0x000ea80000300800 */
[----:B------:R-:W4:Y:S01]  /*13d60*/  LDL R9, [R1+0xae0] ;  /* 0x000ae00001097983 */ /* 0x000f220000100800 */
[----:B------:R-:W-:-:S03]  /*13d70*/  PRMT R7, RZ, 0x7610, R7 ;  /* 0x00007610ff077816 */ /* 0x000fc60000000007 */
[----:B---3--:R0:W-:Y:S04]  /*13d80*/  STL [R1+0x1568], R6 ;  /* 0x0015680601007387 */ /* 0x0081e80000100800 */
[----:B0-----:R-:W3:Y:S04]  /*13d90*/  LDL R6, [R1+0x5d4] ;  /* 0x0005d40001067983 */ /* 0x001ee80000100800 */
[----:B--2---:R0:W-:Y:S02]  /*13da0*/  STS.U16 [R2+UR5+0x2100], R8 ;  /* 0x0021000802007988 */ /* 0x0041e40008000405 */
[----:B0-----:R-:W-:-:S02]  /*13db0*/  @!P1 IMAD.MOV.U32 R8, RZ, RZ, R14 ;  /* 0x000000ffff089224 */ /* 0x001fc400078e000e */
[----:B------:R-:W2:Y:S04]  /*13dc0*/  LDL R14, [R1+0x5d0] ;  /* 0x0005d000010e7983 */ /* 0x000ea80000100800 */
[----:B----4-:R0:W4:Y:S04]  /*13dd0*/  @!P1 LDG.E.U16 R7, desc[UR8][R8.64] ;  /* 0x0000000808079981 */ /* 0x010128000c1e1500 */
[----:B------:R-:W2:Y:S01]  /*13de0*/  LDL.LU R9, [R1+0x18] ;  /* 0x0000180001097983 */ /* 0x000ea20000300800 */
[----:B------:R-:W-:Y:S01]  /*13df0*/  PRMT R22, RZ, 0x7610, R22 ;  /* 0x00007610ff167816 */ /* 0x000fe20000000016 */
[----:B0-----:R-:W-:Y:S01]  /*13e00*/  @!P0 IMAD.MOV.U32 R8, RZ, RZ, R10 ;  /* 0x000000ffff088224 */ /* 0x001fe200078e000a */
[----:B------:R-:W-:-:S02]  /*13e10*/  PRMT R3, RZ, 0x7610, R3 ;  /* 0x00007610ff037816 */ /* 0x000fc40000000003 */
[----:B------:R-:W-:Y:S01]  /*13e20*/  PRMT R5, RZ, 0x7610, R5 ;  /* 0x00007610ff057816 */ /* 0x000fe20000000005 */
[----:B--2---:R0:W-:Y:S02]  /*13e30*/  STS.U16 [R2+UR5+0x2500], R9 ;  /* 0x0025000902007988 */ /* 0x0041e40008000405 */
[----:B0-----:R-:W-:-:S05]  /*13e40*/  @!P0 IMAD.MOV.U32 R9, RZ, RZ, R13 ;  /* 0x000000ffff098224 */ /* 0x001fca00078e000d */
[----:B------:R0:W2:Y:S02]  /*13e50*/  @!P0 LDG.E.U16 R22, desc[UR8][R8.64] ;  /* 0x0000000808168981 */ /* 0x0000a4000c1e1500 */
[----:B0-----:R-:W-:Y:S02]  /*13e60*/  @!P1 IMAD.MOV.U32 R8, RZ, RZ, R12 ;  /* 0x000000ffff089224 */ /* 0x001fe400078e000c */
[----:B------:R-:W-:-:S05]  /*13e70*/  @!P1 IMAD.MOV.U32 R9, RZ, RZ, R16 ;  /* 0x000000ffff099224 */ /* 0x000fca00078e0010 */
[----:B------:R3:W2:Y:S04]  /*13e80*/  @!P1 LDG.E.U16 R3, desc[UR8][R8.64] ;  /* 0x0000000808039981 */ /* 0x0006a8000c1e1500 */
[----:B----4-:R0:W-:Y:S04]  /*13e90*/  STL [R1+0x156c], R7 ;  /* 0x00156c0701007387 */ /* 0x0101e80000100800 */
[----:B------:R-:W4:Y:S01]  /*13ea0*/  LDL R13, [R1+0x5c8] ;  /* 0x0005c800010d7983 */ /* 0x000f220000100800 */
[----:B---3--:R-:W-:Y:S02]  /*13eb0*/  @!P0 IMAD.MOV.U32 R8, RZ, RZ, R6 ;  /* 0x000000ffff088224 */ /* 0x008fe400078e0006 */
[----:B------:R-:W-:Y:S01]  /*13ec0*/  @!P0 IMAD.MOV.U32 R9, RZ, RZ, R14 ;  /* 0x000000ffff098224 */ /* 0x000fe200078e000e */
[----:B------:R-:W3:Y:S04]  /*13ed0*/  LDL R10, [R1+0x5cc] ;  /* 0x0005cc00010a7983 */ /* 0x000ee80000100800 */
[----:B------:R4:W3:Y:S04]  /*13ee0*/  @!P0 LDG.E.U16 R5, desc[UR8][R8.64] ;  /* 0x0000000808058981 */ /* 0x0008e8000c1e1500 */
[----:B------:R-:W3:Y:S04]  /*13ef0*/  LDL R12, [R1+0x550] ;  /* 0x00055000010c7983 */ /* 0x000ee80000100800 */
[----:B------:R-:W-:Y:S01]  /*13f00*/  STS.U16 [R2+UR5+0x2900], R24 ;  /* 0x0029001802007988 */ /* 0x000fe20008000405 */
[----:B0-----:R-:W-:-:S03]  /*13f10*/  PRMT R7, RZ, 0x7610, R7 ;  /* 0x00007610ff077816 */ /* 0x001fc60000000007 */
[----:B------:R-:W-:Y:S04]  /*13f20*/  STS.U16 [R2+UR5+0x2d00], R15 ;  /* 0x002d000f02007988 */ /* 0x000fe80008000405 */
[----:B--2---:R0:W-:Y:S04]  /*13f30*/  STL [R1+0x18], R3 ;  /* 0x0000180301007387 */ /* 0x0041e80000100800 */
[----:B0-----:R-:W2:Y:S01]  /*13f40*/  LDL R3, [R1+0x554] ;  /* 0x0005540001037983 */ /* 0x001ea20000100800 */
[----:B----4-:R-:W-:-:S03]  /*13f50*/  @!P1 IMAD.MOV.U32 R9, RZ, RZ, R13 ;  /* 0x000000ffff099224 */ /* 0x010fc600078e000d */
[----:B------:R-:W4:Y:S01]  /*13f60*/  LDL.LU R15, [R1+0x30c] ;  /* 0x00030c00010f7983 */ /* 0x000f220000300800 */
[----:B---3--:R-:W-:-:S03]  /*13f70*/  @!P1 IMAD.MOV.U32 R8, RZ, RZ, R10 ;  /* 0x000000ffff089224 */ /* 0x008fc600078e000a */
[----:B------:R-:W3:Y:S04]  /*13f80*/  LDL R6, [R1+0x548] ;  /* 0x0005480001067983 */ /* 0x000ee80000100800 */
[----:B------:R0:W-:Y:S04]  /*13f90*/  STL [R1+0x14], R5 ;  /* 0x0000140501007387 */ /* 0x0001e80000100800 */
[----:B------:R1:W4:Y:S04]  /*13fa0*/  @!P1 LDG.E.U16 R7, desc[UR8][R8.64] ;  /* 0x0000000808079981 */ /* 0x000328000c1e1500 */
[----:B0-----:R-:W4:Y:S01]  /*13fb0*/  LDL R5, [R1+0x54c] ;  /* 0x00054c0001057983 */ /* 0x001f220000100800 */
[----:B------:R-:W-:Y:S01]  /*13fc0*/  PRMT R4, RZ, 0x7610, R4 ;  /* 0x00007610ff047816 */ /* 0x000fe20000000004 */
[----:B-1----:R-:W-:Y:S01]  /*13fd0*/  @!P0 IMAD.MOV.U32 R9, RZ, RZ, R12 ;  /* 0x000000ffff098224 */ /* 0x002fe200078e000c */
[----:B------:R-:W-:Y:S01]  /*13fe0*/  PRMT R11, RZ, 0x7610, R11 ;  /* 0x00007610ff0b7816 */ /* 0x000fe2000000000b */
[----:B------:R-:W4:Y:S04]  /*13ff0*/  LDL.LU R24, [R1+0x2f8] ;  /* 0x0002f80001187983 */ /* 0x000f280000300800 */
[----:B------:R-:W4:Y:S01]  /*14000*/  LDL R10, [R1+0x4d0] ;  /* 0x0004d000010a7983 */ /* 0x000f220000100800 */
[----:B--2---:R-:W-:-:S05]  /*14010*/  @!P0 IMAD.MOV.U32 R8, RZ, RZ, R3 ;  /* 0x000000ffff088224 */ /* 0x004fca00078e0003 */
[----:B------:R3:W2:Y:S02]  /*14020*/  @!P0 LDG.E.U16 R4, desc[UR8][R8.64] ;  /* 0x0000000808048981 */ /* 0x0006a4000c1e1500 */
[----:B---3--:R-:W-:Y:S02]  /*14030*/  @!P1 IMAD.MOV.U32 R9, RZ, RZ, R6 ;  /* 0x000000ffff099224 */ /* 0x008fe400078e0006 */
[----:B----4-:R0:W-:Y:S01]  /*14040*/  STL [R1+0x10], R7 ;  /* 0x0000100701007387 */ /* 0x0101e20000100800 */
[----:B------:R-:W-:-:S03]  /*14050*/  @!P1 IMAD.MOV.U32 R8, RZ, RZ, R5 ;  /* 0x000000ffff089224 */ /* 0x000fc600078e0005 */
[----:B0-----:R-:W3:Y:S04]  /*14060*/  LDL R7, [R1+0x4d4] ;  /* 0x0004d40001077983 */ /* 0x001ee80000100800 */
[----:B------:R0:W4:Y:S01]  /*14070*/  @!P1 LDG.E.U16 R11, desc[UR8][R8.64] ;  /* 0x00000008080b9981 */ /* 0x000122000c1e1500 */
[----:B------:R-:W1:Y:S03]  /*14080*/  S2R R14, SR_TID.X ;  /* 0x00000000000e7919 */ /* 0x000e660000002100 */
[----:B------:R-:W-:Y:S01]  /*14090*/  STS.U16 [R2+UR5+0x3100], R29 ;  /* 0x0031001d02007988 */ /* 0x000fe20008000405 */
[----:B0-----:R-:W-:-:S03]  /*140a0*/  @!P0 IMAD.MOV.U32 R9, RZ, RZ, R10 ;  /* 0x000000ffff098224 */ /* 0x001fc600078e000a */
[----:B------:R0:W-:Y:S01]  /*140b0*/  STS.U16 [R2+UR5+0x3500], R28 ;  /* 0x0035001c02007988 */ /* 0x0001e20008000405 */
[----:B-1----:R-:W-:-:S03]  /*140c0*/  LOP3.LUT R3, R14, 0x3f, RZ, 0xc0, !PT ;  /* 0x0000003f0e037812 */ /* 0x002fc600078ec0ff */
[----:B------:R-:W4:Y:S04]  /*140d0*/  LDL.LU R14, [R1+0x2e4] ;  /* 0x0002e400010e7983 */ /* 0x000f280000300800 */
[----:B------:R-:W-:Y:S01]  /*140e0*/  STL [R1+0x1c], R22 ;  /* 0x00001c1601007387 */ /* 0x000fe20000100800 */
[----:B0-----:R-:W-:-:S03]  /*140f0*/  PRMT R28, RZ, 0x7610, R28 ;  /* 0x00007610ff1c7816 */ /* 0x001fc6000000001c */
[----:B--2---:R-:W-:Y:S04]  /*14100*/  STL [R1+0xc], R4 ;  /* 0x00000c0401007387 */ /* 0x004fe80000100800 */
[----:B------:R-:W2:Y:S04]  /*14110*/  LDL R6, [R1+0x4c8] ;  /* 0x0004c80001067983 */ /* 0x000ea80000100800 */
[----:B------:R-:W2:Y:S01]  /*14120*/  LDL R5, [R1+0x4cc] ;  /* 0x0004cc0001057983 */ /* 0x000ea20000100800 */
[----:B---3--:R-:W-:-:S03]  /*14130*/  @!P0 IMAD.MOV.U32 R8, RZ, RZ, R7 ;  /* 0x000000ffff088224 */ /* 0x008fc600078e0007 */
[----:B----4-:R0:W-:Y:S04]  /*14140*/  STL [R1+0x8], R11 ;  /* 0x0000080b01007387 */ /* 0x0101e80000100800 */
[----:B------:R2:W3:Y:S04]  /*14150*/  @!P0 LDG.E.U16 R28, desc[UR8][R8.64] ;  /* 0x00000008081c8981 */ /* 0x0004e8000c1e1500 */
[----:B0-----:R-:W4:Y:S04]  /*14160*/  LDL.LU R11, [R1+0x2d0] ;  /* 0x0002d000010b7983 */ /* 0x001f280000300800 */
[----:B------:R-:W3:Y:S04]  /*14170*/  LDL R13, [R1+0x450] ;  /* 0x00045000010d7983 */ /* 0x000ee80000100800 */
[----:B------:R-:W4:Y:S01]  /*14180*/  LDL R7, [R1+0x454] ;  /* 0x0004540001077983 */ /* 0x000f220000100800 */
[----:B------:R-:W-:-:S02]  /*14190*/  PRMT R26, RZ, 0x7610, R26 ;  /* 0x00007610ff1a7816 */ /* 0x000fc4000000001a */
[----:B------:R-:W-:Y:S01]  /*141a0*/  PRMT R20, RZ, 0x7610, R20 ;  /* 0x00007610ff147816 */ /* 0x000fe20000000014 */
[----:B--2---:R-:W-:Y:S02]  /*141b0*/  @!P1 IMAD.MOV.U32 R9, RZ, RZ, R6 ;  /* 0x000000ffff099224 */ /* 0x004fe400078e0006 */
[----:B------:R-:W-:-:S05]  /*141c0*/  @!P1 IMAD.MOV.U32 R8, RZ, RZ, R5 ;  /* 0x000000ffff089224 */ /* 0x000fca00078e0005 */
[----:B------:R3:W2:Y:S02]  /*141d0*/  @!P1 LDG.E.U16 R26, desc[UR8][R8.64] ;  /* 0x00000008081a9981 */ /* 0x0006a4000c1e1500 */
[----:B---3--:R-:W-:Y:S02]  /*141e0*/  @!P0 IMAD.MOV.U32 R9, RZ, RZ, R13 ;  /* 0x000000ffff098224 */ /* 0x008fe400078e000d */
[----:B----4-:R-:W-:-:S05]  /*141f0*/  @!P0 IMAD.MOV.U32 R8, RZ, RZ, R7 ;  /* 0x000000ffff088224 */ /* 0x010fca00078e0007 */
[----:B------:R-:W3:Y:S04]  /*14200*/  @!P0 LDG.E.U16 R20, desc[UR8][R8.64] ;  /* 0x0000000808148981 */ /* 0x000ee8000c1e1500 */
[----:B------:R0:W-:Y:S04]  /*14210*/  STL [R1+0x153c], R28 ;  /* 0x00153c1c01007387 */ /* 0x0001e80000100800 */
[----:B0-----:R-:W4:Y:S04]  /*14220*/  LDL.LU R28, [R1+0x2bc] ;  /* 0x0002bc00011c7983 */ /* 0x001f280000300800 */
[----:B------:R-:W4:Y:S01]  /*14230*/  LDL R12, [R1+0x448] ;  /* 0x00044800010c7983 */ /* 0x000f220000100800 */
[----:B------:R-:W-:-:S03]  /*14240*/  IMAD.SHL.U32 R4, R3, 0x2, RZ ;  /* 0x0000000203047824 */ /* 0x000fc600078e00ff */
[----:B------:R-:W-:Y:S04]  /*14250*/  STS.U16 [R2+UR5+0x3900], R25 ;  /* 0x0039001902007988 */ /* 0x000fe80008000405 */
[----:B------:R0:W-:Y:S04]  /*14260*/  STS.U16 [R2+UR5+0x3d00], R23 ;  /* 0x003d001702007988 */ /* 0x0001e80008000405 */
[----:B------:R-:W4:Y:S01]  /*14270*/  LDL R10, [R1+0x44c] ;  /* 0x00044c00010a7983 */ /* 0x000f220000100800 */
[----:B0-----:R-:W-:-:S05]  /*14280*/  LOP3.LUT R2, R4, 0x30, RZ, 0x3c, !PT ;  /* 0x0000003004027812 */ /* 0x001fca00078e3cff */
[----:B------:R0:W-:Y:S04]  /*14290*/  STS.U16 [R2+UR5+0x180], R15 ;  /* 0x0001800f02007988 */ /* 0x0001e80008000405 */
[----:B------:R-:W-:Y:S04]  /*142a0*/  STS.U16 [R2+UR5+0x580], R24 ;  /* 0x0005801802007988 */ /* 0x000fe80008000405 */
[----:B0-----:R-:W4:Y:S04]  /*142b0*/  LDL.LU R15, [R1+0x2a8] ;  /* 0x0002a800010f7983 */ /* 0x001f280000300800 */
[----:B------:R0:W-:Y:S04]  /*142c0*/  STS.U16 [R2+UR5+0x980], R14 ;  /* 0x0009800e02007988 */ /* 0x0001e80008000405 */
[----:B--2---:R-:W-:Y:S04]  /*142d0*/  STL [R1+0x1540], R26 ;  /* 0x0015401a01007387 */ /* 0x004fe80000100800 */
[----:B------:R-:W2:Y:S04]  /*142e0*/  LDL R6, [R1+0x3d0] ;  /* 0x0003d00001067983 */ /* 0x000ea80000100800 */
[----:B------:R-:W2:Y:S04]  /*142f0*/  LDL R5, [R1+0x3d4] ;  /* 0x0003d40001057983 */ /* 0x000ea80000100800 */
[----:B------:R-:W2:Y:S04]  /*14300*/  LDL.LU R16, [R1+0x290] ;  /* 0x0002900001107983 */ /* 0x000ea80000300800 */
[----:B---3--:R-:W-:Y:S04]  /*14310*/  STL [R1+0x1544], R20 ;  /* 0x0015441401007387 */ /* 0x008fe80000100800 */
[----:B0-----:R-:W3:Y:S04]  /*14320*/  LDL R14, [R1+0x3c8] ;  /* 0x0003c800010e7983 */ /* 0x001ee80000100800 */
[----:B------:R-:W3:Y:S04]  /*14330*/  LDL R7, [R1+0x3cc] ;  /* 0x0003cc0001077983 */ /* 0x000ee80000100800 */
[----:B------:R-:W3:Y:S01]  /*14340*/  LDL R13, [R1+0x350] ;  /* 0x00035000010d7983 */ /* 0x000ee20000100800 */
[----:B----4-:R-:W-:-:S03]  /*14350*/  @!P1 IMAD.MOV.U32 R9, RZ, RZ, R12 ;  /* 0x000000ffff099224 */ /* 0x010fc600078e000c */
[----:B------:R-:W4:Y:S01]  /*14360*/  LDL R12, [R1+0x354] ;  /* 0x00035400010c7983 */ /* 0x000f220000100800 */
[----:B------:R-:W-:-:S03]  /*14370*/  PRMT R18, RZ, 0x7610, R18 ;  /* 0x00007610ff127816 */ /* 0x000fc60000000012 */
[----:B------:R2:W-:Y:S04]  /*14380*/  STS.U16 [R2+UR5+0xd80], R11 ;  /* 0x000d800b02007988 */ /* 0x0005e80008000405 */
[----:B------:R-:W4:Y:S01]  /*14390*/  LDL.LU R22, [R1+0x278] ;  /* 0x0002780001167983 */ /* 0x000f220000300800 */
[----:B------:R-:W-:-:S05]  /*143a0*/  @!P1 IMAD.MOV.U32 R8, RZ, RZ, R10 ;  /* 0x000000ffff089224 */ /* 0x000fca00078e000a */
[----:B------:R0:W4:Y:S02]  /*143b0*/  @!P1 LDG.E.U16 R18, desc[UR8][R8.64] ;  /* 0x0000000808129981 */ /* 0x000124000c1e1500 */
[----:B0-----:R-:W-:Y:S02]  /*143c0*/  PRMT R8, RZ, 0x7610, R8 ;  /* 0x00007610ff087816 */ /* 0x001fe40000000008 */
[----:B------:R-:W-:Y:S01]  /*143d0*/  PRMT R9, RZ, 0x7610, R9 ;  /* 0x00007610ff097816 */ /* 0x000fe20000000009 */
[----:B--2---:R-:W-:Y:S02]  /*143e0*/  @!P0 IMAD.MOV.U32 R11, RZ, RZ, R6 ;  /* 0x000000ffff0b8224 */ /* 0x004fe400078e0006 */
[----:B------:R-:W-:-:S05]  /*143f0*/  @!P0 IMAD.MOV.U32 R10, RZ, RZ, R5 ;  /* 0x000000ffff0a8224 */ /* 0x000fca00078e0005 */
[----:B------:R3:W2:Y:S02]  /*14400*/  @!P0 LDG.E.U16 R8, desc[UR8][R10.64] ;  /* 0x000000080a088981 */ /* 0x0006a4000c1e1500 */
[----:B---3--:R-:W-:Y:S02]  /*14410*/  @!P1 IMAD.MOV.U32 R11, RZ, RZ, R14 ;  /* 0x000000ffff0b9224 */ /* 0x008fe400078e000e */
[----:B------:R-:W-:-:S05]  /*14420*/  @!P1 IMAD.MOV.U32 R10, RZ, RZ, R7 ;  /* 0x000000ffff0a9224 */ /* 0x000fca00078e0007 */
[----:B------:R0:W3:Y:S02]  /*14430*/  @!P1 LDG.E.U16 R9, desc[UR8][R10.64] ;  /* 0x000000080a099981 */ /* 0x0000e4000c1e1500 */
[----:B0-----:R-:W-:-:S06]  /*14440*/  PRMT R10, RZ, 0x7610, R10 ;  /* 0x00007610ff0a7816 */ /* 0x001fcc000000000a */
[----:B----4-:R-:W4:Y:S04]  /*14450*/  @!P0 LDG.E.U16 R10, desc[UR8][R12.64] ;  /* 0x000000080c0a8981 */ /* 0x010f28000c1e1500 */
[----:B------:R-:W-:Y:S04]  /*14460*/  STL [R1+0x1548], R18 ;  /* 0x0015481201007387 */ /* 0x000fe80000100800 */
[----:B------:R-:W4:Y:S04]  /*14470*/  LDL R6, [R1+0x348] ;  /* 0x0003480001067983 */ /* 0x000f280000100800 */
[----:B------:R-:W4:Y:S04]  /*14480*/  LDL R5, [R1+0x34c] ;  /* 0x00034c0001057983 */ /* 0x000f280000100800 */
[----:B------:R-:W4:Y:S04]  /*14490*/  LDL.LU R24, [R1+0x264] ;  /* 0x0002640001187983 */ /* 0x000f280000300800 */
[----:B------:R-:W-:Y:S04]  /*144a0*/  STS.U16 [R2+UR5+0x1180], R28 ;  /* 0x0011801c02007988 */ /* 0x000fe80008000405 */
[----:B------:R0:W-:Y:S04]  /*144b0*/  STS.U16 [R2+UR5+0x1580], R15 ;  /* 0x0015800f02007988 */ /* 0x0001e80008000405 */
[----:B--2---:R-:W-:Y:S04]  /*144c0*/  STL [R1+0x154c], R8 ;  /* 0x00154c0801007387 */ /* 0x004fe80000100800 */
[----:B---3--:R1:W-:Y:S04]  /*144d0*/  STL [R1+0x1570], R9 ;  /* 0x0015700901007387 */ /* 0x0083e80000100800 */
[----:B------:R-:W2:Y:S04]  /*144e0*/  LDL.LU R7, [R1+0x254] ;  /* 0x0002540001077983 */ /* 0x000ea80000300800 */
[----:B0-----:R-:W3:Y:S04]  /*144f0*/  LDL R15, [R1+0xae8] ;  /* 0x000ae800010f7983 */ /* 0x001ee80000100800 */
[----:B------:R-:W3:Y:S04]  /*14500*/  LDL R14, [R1+0xaf4] ;  /* 0x000af400010e7983 */ /* 0x000ee80000100800 */
[----:B----4-:R-:W-:Y:S04]  /*14510*/  STL [R1+0x1574], R10 ;  /* 0x0015740a01007387 */ /* 0x010fe80000100800 */
[----:B------:R-:W4:Y:S04]  /*14520*/  LDL.LU R26, [R1+0x240] ;  /* 0x00024000011a7983 */ /* 0x000f280000300800 */
[----:B-1----:R-:W2:Y:S04]  /*14530*/  LDL R9, [R1+0xaf0] ;  /* 0x000af00001097983 */ /* 0x002ea80000100800 */
[----:B------:R-:W4:Y:S01]  /*14540*/  LDL R8, [R1+0xafc] ;  /* 0x000afc0001087983 */ /* 0x000f220000100800 */
[----:B------:R-:W-:Y:S01]  /*14550*/  PRMT R11, RZ, 0x7610, R11 ;  /* 0x00007610ff0b7816 */ /* 0x000fe2000000000b */
[----:B------:R-:W-:-:S02]  /*14560*/  @!P1 IMAD.MOV.U32 R12, RZ, RZ, R5 ;  /* 0x000000ffff0c9224 */ /* 0x000fc400078e0005 */
[----:B------:R-:W-:Y:S01]  /*14570*/  @!P1 IMAD.MOV.U32 R13, RZ, RZ, R6 ;  /* 0x000000ffff0d9224 */ /* 0x000fe200078e0006 */
[----:B------:R-:W4:Y:S04]  /*14580*/  LDL.LU R28, [R1+0x228] ;  /* 0x00022800011c7983 */ /* 0x000f280000300800 */
[----:B------:R0:W4:Y:S02]  /*14590*/  @!P1 LDG.E.U16 R11, desc[UR8][R12.64] ;  /* 0x000000080c0b9981 */ /* 0x000124000c1e1500 */
[----:B0-----:R-:W-:Y:S02]  /*145a0*/  PRMT R12, RZ, 0x7610, R12 ;  /* 0x00007610ff0c7816 */ /* 0x001fe4000000000c */
[----:B------:R-:W-:-:S04]  /*145b0*/  PRMT R13, RZ, 0x7610, R13 ;  /* 0x00007610ff0d7816 */ /* 0x000fc8000000000d */
[----:B---3--:R2:W3:Y:S02]  /*145c0*/  @!P0 LDG.E.U16 R12, desc[UR8][R14.64] ;  /* 0x000000080e0c8981 */ /* 0x0084e4000c1e1500 */
[----:B--2---:R-:W-:Y:S02]  /*145d0*/  @!P1 IMAD.MOV.U32 R15, RZ, RZ, R9 ;  /* 0x000000ffff0f9224 */ /* 0x004fe400078e0009 */
[----:B----4-:R-:W-:-:S05]  /*145e0*/  @!P1 IMAD.MOV.U32 R14, RZ, RZ, R8 ;  /* 0x000000ffff0e9224 */ /* 0x010fca00078e0008 */
[----:B------:R-:W2:Y:S04]  /*145f0*/  @!P1 LDG.E.U16 R13, desc[UR8][R14.64] ;  /* 0x000000080e0d9981 */ /* 0x000ea8000c1e1500 */
[----:B------:R-:W-:Y:S04]  /*14600*/  STL [R1+0x1578], R11 ;  /* 0x0015780b01007387 */ /* 0x000fe80000100800 */
[----:B------:R-:W4:Y:S04]  /*14610*/  LDL R6, [R1+0x640] ;  /* 0x0006400001067983 */ /* 0x000f280000100800 */
[----:B------:R-:W4:Y:S04]  /*14620*/  LDL R5, [R1+0x644] ;  /* 0x0006440001057983 */ /* 0x000f280000100800 */
[----:B------:R0:W-:Y:S04]  /*14630*/  STS.U16 [R2+UR5+0x1980], R16 ;  /* 0x0019801002007988 */ /* 0x0001e80008000405 */
[----:B------:R1:W-:Y:S04]  /*14640*/  STS.U16 [R2+UR5+0x1d80], R22 ;  /* 0x001d801602007988 */ /* 0x0003e80008000405 */
[----:B0-----:R-:W4:Y:S04]  /*14650*/  LDL.LU R16, [R1+0x204] ;  /* 0x0002040001107983 */ /* 0x001f280000300800 */
[----:B-1----:R-:W4:Y:S04]  /*14660*/  LDL.LU R22, [R1+0x1f0] ;  /* 0x0001f00001167983 */ /* 0x002f280000300800 */
[----:B------:R-:W-:Y:S04]  /*14670*/  STS.U16 [R2+UR5+0x2180], R24 ;  /* 0x0021801802007988 */ /* 0x000fe80008000405 */
[----:B------:R-:W-:Y:S04]  /*14680*/  STS.U16 [R2+UR5+0x2580], R7 ;  /* 0x0025800702007988 */ /* 0x000fe80008000405 */
[----:B---3--:R0:W-:Y:S04]  /*14690*/  STL [R1+0x157c], R12 ;  /* 0x00157c0c01007387 */ /* 0x0081e80000100800 */
[----:B------:R-:W3:Y:S04]  /*146a0*/  LDL R11, [R1+0x63c] ;  /* 0x00063c00010b7983 */ /* 0x000ee80000100800 */
[----:B0-----:R-:W3:Y:S04]  /*146b0*/  LDL R12, [R1+0x638] ;  /* 0x00063800010c7983 */ /* 0x001ee80000100800 */
[----:B------:R-:W3:Y:S04]  /*146c0*/  LDL.LU R24, [R1+0xf4] ;  /* 0x0000f40001187983 */ /* 0x000ee80000300800 */
[----:B------:R-:W3:Y:S04]  /*146d0*/  LDL R10, [R1+0x5c0] ;  /* 0x0005c000010a7983 */ /* 0x000ee80000100800 */
[----:B------:R-:W3:Y:S04]  /*146e0*/  LDL R9, [R1+0x5c4] ;  /* 0x0005c40001097983 */ /* 0x000ee80000100800 */
[----:B--2---:R-:W-:Y:S04]  /*146f0*/  STL [R1+0x1580], R13 ;  /* 0x0015800d01007387 */ /* 0x004fe80000100800 */
[----:B------:R-:W2:Y:S04]  /*14700*/  LDL R8, [R1+0x5b8] ;  /* 0x0005b80001087983 */ /* 0x000ea80000100800 */
[----:B------:R-:W2:Y:S01]  /*14710*/  LDL R7, [R1+0x5bc] ;  /* 0x0005bc0001077983 */ /* 0x000ea20000100800 */
[----:B------:R-:W-:Y:S01]  /*14720*/  PRMT R17, RZ, 0x7610, R17 ;  /* 0x00007610ff117816 */ /* 0x000fe20000000011 */
[----:B----4-:R-:W-:-:S02]  /*14730*/  @!P0 IMAD.MOV.U32 R14, RZ, RZ, R5 ;  /* 0x000000ffff0e8224 */ /* 0x010fc400078e0005 */
[----:B------:R-:W-:Y:S01]  /*14740*/  @!P0 IMAD.MOV.U32 R15, RZ, RZ, R6 ;  /* 0x000000ffff0f8224 */ /* 0x000fe200078e0006 */
[----:B------:R-:W-:Y:S01]  /*14750*/  PRMT R19, RZ, 0x7610, R19 ;  /* 0x00007610ff137816 */ /* 0x000fe20000000013 */
[----:B------:R-:W4:Y:S04]  /*14760*/  LDL R6, [R1+0x540] ;  /* 0x0005400001067983 */ /* 0x000f280000100800 */
[----:B------:R3:W4:Y:S04]  /*14770*/  @!P0 LDG.E.U16 R17, desc[UR8][R14.64] ;  /* 0x000000080e118981 */ /* 0x000728000c1e1500 */
[----:B------:R-:W4:Y:S01]  /*14780*/  LDL R5, [R1+0x544] ;  /* 0x0005440001057983 */ /* 0x000f220000100800 */
[----:B------:R-:W-:-:S02]  /*14790*/  PRMT R21, RZ, 0x7610, R21 ;  /* 0x00007610ff157816 */ /* 0x000fc40000000015 */
[----:B------:R-:W-:Y:S01]  /*147a0*/  PRMT R23, RZ, 0x7610, R23 ;  /* 0x00007610ff177816 */ /* 0x000fe20000000017 */
[----:B---3--:R-:W-:Y:S02]  /*147b0*/  @!P1 IMAD.MOV.U32 R14, RZ, RZ, R11 ;  /* 0x000000ffff0e9224 */ /* 0x008fe400078e000b */
[----:B------:R-:W-:-:S05]  /*147c0*/  @!P1 IMAD.MOV.U32 R15, RZ, RZ, R12 ;  /* 0x000000ffff0f9224 */ /* 0x000fca00078e000c */
[----:B------:R0:W3:Y:S02]  /*147d0*/  @!P1 LDG.E.U16 R19, desc[UR8][R14.64] ;  /* 0x000000080e139981 */ /* 0x0000e4000c1e1500 */
[----:B0-----:R-:W-:Y:S02]  /*147e0*/  @!P0 IMAD.MOV.U32 R14, RZ, RZ, R9 ;  /* 0x000000ffff0e8224 */ /* 0x001fe400078e0009 */
[----:B------:R-:W-:-:S05]  /*147f0*/  @!P0 IMAD.MOV.U32 R15, RZ, RZ, R10 ;  /* 0x000000ffff0f8224 */ /* 0x000fca00078e000a */
[----:B------:R2:W3:Y:S02]  /*14800*/  @!P0 LDG.E.U16 R21, desc[UR8][R14.64] ;  /* 0x000000080e158981 */ /* 0x0004e4000c1e1500 */
[----:B--2---:R-:W-:Y:S02]  /*14810*/  @!P1 IMAD.MOV.U32 R14, RZ, RZ, R7 ;  /* 0x000000ffff0e9224 */ /* 0x004fe400078e0007 */
[----:B------:R-:W-:-:S05]  /*14820*/  @!P1 IMAD.MOV.U32 R15, RZ, RZ, R8 ;  /* 0x000000ffff0f9224 */ /* 0x000fca00078e0008 */
[----:B------:R4:W2:Y:S01]  /*14830*/  @!P1 LDG.E.U16 R23, desc[UR8][R14.64] ;  /* 0x000000080e179981 */ /* 0x0008a2000c1e1500 */
[----:B------:R-:W-:Y:S01]  /*14840*/  PRMT R25, RZ, 0x7610, R25 ;  /* 0x00007610ff197816 */ /* 0x000fe20000000019 */
[----:B----4-:R-:W-:Y:S02]  /*14850*/  @!P0 IMAD.MOV.U32 R14, RZ, RZ, R5 ;  /* 0x000000ffff0e8224 */ /* 0x010fe400078e0005 */
[----:B------:R-:W-:-:S05]  /*14860*/  @!P0 IMAD.MOV.U32 R15, RZ, RZ, R6 ;  /* 0x000000ffff0f8224 */ /* 0x000fca00078e0006 */
[----:B------:R-:W4:Y:S04]  /*14870*/  @!P0 LDG.E.U16 R25, desc[UR8][R14.64] ;  /* 0x000000080e198981 */ /* 0x000f28000c1e1500 */
[----:B------:R-:W-:Y:S04]  /*14880*/  STL [R1+0x1584], R17 ;  /* 0x0015841101007387 */ /* 0x000fe80000100800 */
[----:B------:R-:W-:Y:S04]  /*14890*/  STS.U16 [R2+UR5+0x2980], R26 ;  /* 0x0029801a02007988 */ /* 0x000fe80008000405 */
[----:B------:R-:W-:Y:S04]  /*148a0*/  STS.U16 [R2+UR5+0x2d80], R28 ;  /* 0x002d801c02007988 */ /* 0x000fe80008000405 */
[----:B------:R-:W-:Y:S04]  /*148b0*/  STS.U16 [R2+UR5+0x3180], R16 ;  /* 0x0031801002007988 */ /* 0x000fe80008000405 */
[----:B------:R0:W-:Y:S04]  /*148c0*/  STS.U16 [R2+UR5+0x3580], R22 ;  /* 0x0035801602007988 */ /* 0x0001e80008000405 */
[----:B---3--:R-:W-:Y:S04]  /*148d0*/  STL [R1+0x1588], R19 ;  /* 0x0015881301007387 */ /* 0x008fe80000100800 */
[----:B------:R-:W-:Y:S04]  /*148e0*/  STL [R1+0x158c], R21 ;  /* 0x00158c1501007387 */ /* 0x000fe80000100800 */
[----:B--2---:R1:W-:Y:S04]  /*148f0*/  STL [R1+0x1590], R23 ;  /* 0x0015901701007387 */ /* 0x0043e80000100800 */
[----:B0-----:R-:W2:Y:S04]  /*14900*/  LDL R22, [R1+0x538] ;  /* 0x0005380001167983 */ /* 0x001ea80000100800 */
[----:B------:R-:W3:Y:S04]  /*14910*/  LDL R16, [R1+0x53c] ;  /* 0x00053c0001107983 */ /* 0x000ee80000100800 */
[----:B----4-:R-:W-:Y:S04]  /*14920*/  STL [R1+0x1594], R25 ;  /* 0x0015941901007387 */ /* 0x010fe80000100800 */
[----:B-1----:R-:W4:Y:S04]  /*14930*/  LDL R23, [R1+0x4c0] ;  /* 0x0004c00001177983 */ /* 0x002f280000100800 */
[----:B------:R-:W4:Y:S01]  /*14940*/  LDL R21, [R1+0x4c4] ;  /* 0x0004c40001157983 */ /* 0x000f220000100800 */
[----:B------:R-:W-:-:S02]  /*14950*/  PRMT R27, RZ, 0x7610, R27 ;  /* 0x00007610ff1b7816 */ /* 0x000fc4000000001b */
[----:B------:R-:W-:Y:S01]  /*14960*/  PRMT R29, RZ, 0x7610, R29 ;  /* 0x00007610ff1d7816 */ /* 0x000fe2000000001d */
[----:B------:R-:W4:Y:S04]  /*14970*/  LDL.LU R19, [R1+0x33c] ;  /* 0x00033c0001137983 */ /* 0x000f280000300800 */
        /* <DEDUP_REMOVED lines=12> */
[----:B------:R-:W4:Y:S01]  /*14a40*/  LDL.LU R5, [R1+0x200] ;  /* 0x0002000001057983 */ /* 0x000f220000300800 */
[----:B--2---:R-:W-:-:S02]  /*14a50*/  @!P1 IMAD.MOV.U32 R15, RZ, RZ, R22 ;  /* 0x000000ffff0f9224 */ /* 0x004fc400078e0016 */
[----:B---3--:R-:W-:-:S05]  /*14a60*/  @!P1 IMAD.MOV.U32 R14, RZ, RZ, R16 ;  /* 0x000000ffff0e9224 */ /* 0x008fca00078e0010 */
[----:B------:R4:W2:Y:S02]  /*14a70*/  @!P1 LDG.E.U16 R27, desc[UR8][R14.64] ;  /* 0x000000080e1b9981 */ /* 0x0008a4000c1e1500 */
[----:B----4-:R-:W-:Y:S02]  /*14a80*/  @!P0 IMAD.MOV.U32 R15, RZ, RZ, R23 ;  /* 0x000000ffff0f8224 */ /* 0x010fe400078e0017 */
[----:B------:R-:W-:-:S05]  /*14a90*/  @!P0 IMAD.MOV.U32 R14, RZ, RZ, R21 ;  /* 0x000000ffff0e8224 */ /* 0x000fca00078e0015 */
[----:B------:R-:W3:Y:S01]  /*14aa0*/  @!P0 LDG.E.U16 R29, desc[UR8][R14.64] ;  /* 0x000000080e1d8981 */ /* 0x000ee2000c1e1500 */
[----:B------:R-:W-:-:S03]  /*14ab0*/  IMAD.SHL.U32 R8, R3, 0x2, RZ ;  /* 0x0000000203087824 */ /* 0x000fc600078e00ff */
[----:B------:R0:W-:Y:S04]  /*14ac0*/  STS.U16 [R2+UR5+0x3980], R24 ;  /* 0x0039801802007988 */ /* 0x0001e80008000405 */
[----:B--2---:R-:W-:Y:S04]  /*14ad0*/  STL [R1+0x1598], R27 ;  /* 0x0015981b01007387 */ /* 0x004fe80000100800 */
[----:B------:R-:W2:Y:S04]  /*14ae0*/  LDL.LU R16, [R1+0xfc] ;  /* 0x0000fc0001107983 */ /* 0x000ea80000300800 */
[----:B------:R-:W4:Y:S04]  /*14af0*/  LDL.LU R22, [R1+0xc8] ;  /* 0x0000c80001167983 */ /* 0x000f280000300800 */
[----:B------:R-:W-:Y:S04]  /*14b00*/  STL [R1+0x159c], R2 ;  /* 0x00159c0201007387 */ /* 0x000fe80000100800 */
[----:B------:R-:W-:Y:S04]  /*14b10*/  STL [R1+0x15ac], R8 ;  /* 0x0015ac0801007387 */ /* 0x000fe80000100800 */
[----:B0-----:R-:W4:Y:S04]  /*14b20*/  LDL.LU R24, [R1+0x338] ;  /* 0x0003380001187983 */ /* 0x001f280000300800 */
[----:B------:R0:W-:Y:S02]  /*14b30*/  STS.U16 [R2+UR5+0x3d80], R0 ;  /* 0x003d800002007988 */ /* 0x0001e40008000405 */
[----:B0-----:R-:W-:-:S02]  /*14b40*/  LOP3.LUT R0, R8, 0x40, RZ, 0x3c, !PT ;  /* 0x0000004008007812 */ /* 0x001fc400078e3cff */
[----:B---3--:R-:W-:Y:S04]  /*14b50*/  STL [R1+0x15a8], R29 ;  /* 0x0015a81d01007387 */ /* 0x008fe80000100800 */
[----:B------:R-:W-:Y:S04]  /*14b60*/  STS.U16 [R0+UR5+0x200], R19 ;  /* 0x0002001300007988 */ /* 0x000fe80008000405 */
[----:B------:R-:W-:Y:S04]  /*14b70*/  STS.U16 [R0+UR5+0x600], R17 ;  /* 0x0006001100007988 */ /* 0x000fe80008000405 */
[----:B------:R-:W-:Y:S04]  /*14b80*/  STS.U16 [R0+UR5+0xa00], R13 ;  /* 0x000a000d00007988 */ /* 0x000fe80008000405 */
[----:B------:R-:W-:Y:S04]  /*14b90*/  STS.U16 [R0+UR5+0xe00], R12 ;  /* 0x000e000c00007988 */ /* 0x000fe80008000405 */
[----:B------:R-:W-:Y:S04]  /*14ba0*/  STS.U16 [R0+UR5+0x1200], R11 ;  /* 0x0012000b00007988 */ /* 0x000fe80008000405 */
[----:B------:R-:W-:Y:S04]  /*14bb0*/  STL [R1+0x15a4], R14 ;  /* 0x0015a40e01007387 */ /* 0x000fe80000100800 */
[----:B------:R-:W-:Y:S04]  /*14bc0*/  STS.U16 [R0+UR5+0x1600], R10 ;  /* 0x0016000a00007988 */ /* 0x000fe80008000405 */
[----:B------:R0:W-:Y:S04]  /*14bd0*/  STL [R1+0x15a0], R15 ;  /* 0x0015a00f01007387 */ /* 0x0001e80000100800 */
[----:B------:R-:W-:Y:S04]  /*14be0*/  STS.U16 [R0+UR5+0x1a00], R9 ;  /* 0x001a000900007988 */ /* 0x000fe80008000405 */
[----:B------:R-:W-:Y:S04]  /*14bf0*/  STS.U16 [R0+UR5+0x1e00], R18 ;  /* 0x001e001200007988 */ /* 0x000fe80008000405 */
[----:B0-----:R-:W3:Y:S04]  /*14c00*/  LDL.LU R15, [R1+0x318] ;  /* 0x00031800010f7983 */ /* 0x001ee80000300800 */
[----:B------:R-:W-:Y:S04]  /*14c10*/  STS.U16 [R0+UR5+0x2200], R20 ;  /* 0x0022001400007988 */ /* 0x000fe80008000405 */
[----:B------:R-:W3:Y:S04]  /*14c20*/  LDL.LU R14, [R1+0x304] ;  /* 0x00030400010e7983 */ /* 0x000ee80000300800 */
[----:B------:R-:W-:Y:S04]  /*14c30*/  STS.U16 [R0+UR5+0x2600], R26 ;  /* 0x0026001a00007988 */ /* 0x000fe80008000405 */
[----:B------:R-:W3:Y:S04]  /*14c40*/  LDL.LU R29, [R1+0x2f0] ;  /* 0x0002f000011d7983 */ /* 0x000ee80000300800 */
[----:B------:R-:W-:Y:S04]  /*14c50*/  STS.U16 [R0+UR5+0x2a00], R28 ;  /* 0x002a001c00007988 */ /* 0x000fe80008000405 */
[----:B------:R-:W3:Y:S04]  /*14c60*/  LDL.LU R8, [R1+0x2dc] ;  /* 0x0002dc0001087983 */ /* 0x000ee80000300800 */
[----:B------:R0:W-:Y:S04]  /*14c70*/  STS.U16 [R0+UR5+0x2e00], R7 ;  /* 0x002e000700007988 */ /* 0x0001e80008000405 */
[----:B------:R-:W3:Y:S04]  /*14c80*/  LDL.LU R27, [R1+0x2b8] ;  /* 0x0002b800011b7983 */ /* 0x000ee80000300800 */
[----:B------:R1:W-:Y:S04]  /*14c90*/  STS.U16 [R0+UR5+0x3200], R6 ;  /* 0x0032000600007988 */ /* 0x0003e80008000405 */
[----:B0-----:R-:W3:Y:S04]  /*14ca0*/  LDL.LU R7, [R1+0x2a0] ;  /* 0x0002a00001077983 */ /* 0x001ee80000300800 */
[----:B------:R0:W-:Y:S04]  /*14cb0*/  STS.U16 [R0+UR5+0x3600], R5 ;  /* 0x0036000500007988 */ /* 0x0001e80008000405 */
[----:B-1----:R-:W3:Y:S04]  /*14cc0*/  LDL.LU R6, [R1+0x288] ;  /* 0x0002880001067983 */ /* 0x002ee80000300800 */
[----:B0-----:R-:W3:Y:S04]  /*14cd0*/  LDL.LU R5, [R1+0x26c] ;  /* 0x00026c0001057983 */ /* 0x001ee80000300800 */
[----:B------:R-:W3:Y:S04]  /*14ce0*/  LDL.LU R25, [R1+0x250] ;  /* 0x0002500001197983 */ /* 0x000ee80000300800 */
[----:B------:R-:W3:Y:S04]  /*14cf0*/  LDL.LU R23, [R1+0x238] ;  /* 0x0002380001177983 */ /* 0x000ee80000300800 */
[----:B------:R-:W3:Y:S04]  /*14d00*/  LDL.LU R21, [R1+0x218] ;  /* 0x0002180001157983 */ /* 0x000ee80000300800 */
[----:B------:R-:W-:Y:S01]  /*14d10*/  STL [R1+0x15b0], R0 ;  /* 0x0015b00001007387 */ /* 0x000fe20000100800 */
[----:B------:R-:W-:-:S05]  /*14d20*/  IMAD.SHL.U32 R3, R3, 0x2, RZ ;  /* 0x0000000203037824 */ /* 0x000fca00078e00ff */
[----:B------:R-:W-:Y:S01]  /*14d30*/  LOP3.LUT R2, R3, 0x50, RZ, 0x3c, !PT ;  /* 0x0000005003027812 */ /* 0x000fe200078e3cff */
[----:B--2---:R-:W-:Y:S04]  /*14d40*/  STS.U16 [R0+UR5+0x3a00], R16 ;  /* 0x003a001000007988 */ /* 0x004fe80008000405 */
[----:B----4-:R0:W-:Y:S04]  /*14d50*/  STS.U16 [R0+UR5+0x3e00], R22 ;  /* 0x003e001600007988 */ /* 0x0101e80008000405 */
[----:B0-----:R-:W2:Y:S04]  /*14d60*/  LDL.LU R0, [R1+0x328] ;  /* 0x0003280001007983 */ /* 0x001ea80000300800 */
        /* <DEDUP_REMOVED lines=13> */
[----:B------:R0:W-:Y:S04]  /*14e40*/  STS.U16 [R2+UR5+0x280], R24 ;  /* 0x0002801802007988 */ /* 0x0001e80008000405 */
[----:B------:R-:W4:Y:S04]  /*14e50*/  LDL.LU R22, [R1+0x24c] ;  /* 0x00024c0001167983 */ /* 0x000f280000300800 */
[----:B0-----:R-:W4:Y:S04]  /*14e60*/  LDL.LU R24, [R1+0x234] ;  /* 0x0002340001187983 */ /* 0x001f280000300800 */
[----:B--2---:R-:W-:Y:S04]  /*14e70*/  STS.U16 [R2+UR5+0x680], R0 ;  /* 0x0006800002007988 */ /* 0x004fe80008000405 */
[----:B---3--:R-:W-:Y:S04]  /*14e80*/  STS.U16 [R2+UR5+0xa80], R15 ;  /* 0x000a800f02007988 */ /* 0x008fe80008000405 */
[----:B------:R-:W-:Y:S04]  /*14e90*/  STS.U16 [R2+UR5+0xe80], R14 ;  /* 0x000e800e02007988 */ /* 0x000fe80008000405 */
[----:B------:R-:W-:Y:S04]  /*14ea0*/  STS.U16 [R2+UR5+0x1280], R29 ;  /* 0x0012801d02007988 */ /* 0x000fe80008000405 */
[----:B------:R-:W-:Y:S04]  /*14eb0*/  STS.U16 [R2+UR5+0x1680], R8 ;  /* 0x0016800802007988 */ /* 0x000fe80008000405 */
[----:B------:R-:W-:Y:S04]  /*14ec0*/  STS.U16 [R2+UR5+0x1a80], R27 ;  /* 0x001a801b02007988 */ /* 0x000fe80008000405 */
[----:B------:R0:W-:Y:S04]  /*14ed0*/  STS.U16 [R2+UR5+0x1e80], R7 ;  /* 0x001e800702007988 */ /* 0x0001e80008000405 */
[----:B------:R1:W-:Y:S04]  /*14ee0*/  STS.U16 [R2+UR5+0x2280], R6 ;  /* 0x0022800602007988 */ /* 0x0003e80008000405 */
[----:B------:R2:W-:Y:S04]  /*14ef0*/  STS.U16 [R2+UR5+0x2680], R5 ;  /* 0x0026800502007988 */ /* 0x0005e80008000405 */
[----:B0-----:R-:W3:Y:S04]  /*14f00*/  LDL.LU R7, [R1+0x214] ;  /* 0x0002140001077983 */ /* 0x001ee80000300800 */
[----:B-1----:R-:W3:Y:S04]  /*14f10*/  LDL.LU R6, [R1+0x1f8] ;  /* 0x0001f80001067983 */ /* 0x002ee80000300800 */
[----:B--2---:R-:W2:Y:S04]  /*14f20*/  LDL.LU R5, [R1+0xf0] ;  /* 0x0000f00001057983 */ /* 0x004ea80000300800 */
[----:B------:R-:W2:Y:S01]  /*14f30*/  LDL.LU R8, [R1+0xbc] ;  /* 0x0000bc0001087983 */ /* 0x000ea20000300800 */
[----:B------:R-:W-:-:S03]  /*14f40*/  LOP3.LUT R0, R4, 0x60, RZ, 0x3c, !PT ;  /* 0x0000006004007812 */ /* 0x000fc600078e3cff */
[----:B------:R-:W-:Y:S04]  /*14f50*/  STS.U16 [R2+UR5+0x2a80], R25 ;  /* 0x002a801902007988 */ /* 0x000fe80008000405 */
[----:B------:R-:W-:Y:S04]  /*14f60*/  STS.U16 [R2+UR5+0x2e80], R23 ;  /* 0x002e801702007988 */ /* 0x000fe80008000405 */
[----:B------:R-:W-:Y:S04]  /*14f70*/  STS.U16 [R2+UR5+0x3280], R21 ;  /* 0x0032801502007988 */ /* 0x000fe80008000405 */
[----:B----4-:R-:W-:Y:S04]  /*14f80*/  STS.U16 [R2+UR5+0x3680], R19 ;  /* 0x0036801302007988 */ /* 0x010fe80008000405 */
[----:B------:R-:W-:Y:S04]  /*14f90*/  STS.U16 [R2+UR5+0x3a80], R17 ;  /* 0x003a801102007988 */ /* 0x000fe80008000405 */
[----:B------:R-:W-:Y:S04]  /*14fa0*/  STS.U16 [R2+UR5+0x3e80], R13 ;  /* 0x003e800d02007988 */ /* 0x000fe80008000405 */
[----:B------:R-:W-:Y:S04]  /*14fb0*/  STS.U16 [R0+UR5+0x300], R12 ;  /* 0x0003000c00007988 */ /* 0x000fe80008000405 */
[----:B------:R-:W-:Y:S04]  /*14fc0*/  STS.U16 [R0+UR5+0x700], R11 ;  /* 0x0007000b00007988 */ /* 0x000fe80008000405 */
[----:B------:R-:W-:Y:S04]  /*14fd0*/  STS.U16 [R0+UR5+0xb00], R10 ;  /* 0x000b000a00007988 */ /* 0x000fe80008000405 */
[----:B------:R-:W-:Y:S04]  /*14fe0*/  STS.U16 [R0+UR5+0xf00], R9 ;  /* 0x000f000900007988 */ /* 0x000fe80008000405 */
[----:B------:R-:W-:Y:S04]  /*14ff0*/  STS.U16 [R0+UR5+0x1300], R18 ;  /* 0x0013001200007988 */ /* 0x000fe80008000405 */
[----:B------:R-:W-:Y:S04]  /*15000*/  STS.U16 [R0+UR5+0x1700], R20 ;  /* 0x0017001400007988 */ /* 0x000fe80008000405 */
[----:B------:R-:W4:Y:S04]  /*15010*/  LDL.LU R15, [R1+0x330] ;  /* 0x00033000010f7983 */ /* 0x000f280000300800 */
[----:B------:R-:W-:Y:S04]  /*15020*/  STS.U16 [R0+UR5+0x1b00], R26 ;  /* 0x001b001a00007988 */ /* 0x000fe80008000405 */
[----:B------:R-:W4:Y:S04]  /*15030*/  LDL.LU R14, [R1+0x320] ;  /* 0x00032000010e7983 */ /* 0x000f280000300800 */
[----:B------:R-:W-:Y:S04]  /*15040*/  STS.U16 [R0+UR5+0x1f00], R28 ;  /* 0x001f001c00007988 */ /* 0x000fe80008000405 */
[----:B------:R-:W4:Y:S04]  /*15050*/  LDL.LU R29, [R1+0x310] ;  /* 0x00031000011d7983 */ /* 0x000f280000300800 */
[----:B------:R0:W-:Y:S04]  /*15060*/  STS.U16 [R0+UR5+0x2300], R3 ;  /* 0x0023000300007988 */ /* 0x0001e80008000405 */
[----:B------:R-:W4:Y:S04]  /*15070*/  LDL.LU R27, [R1+0x2fc] ;  /* 0x0002fc00011b7983 */ /* 0x000f280000300800 */
[----:B------:R1:W-:Y:S04]  /*15080*/  STS.U16 [R0+UR5+0x2700], R16 ;  /* 0x0027001000007988 */ /* 0x0003e80008000405 */
[----:B0-----:R-:W4:Y:S04]  /*15090*/  LDL.LU R3, [R1+0x2e8] ;  /* 0x0002e80001037983 */ /* 0x001f280000300800 */
[----:B------:R0:W-:Y:S04]  /*150a0*/  STS.U16 [R0+UR5+0x2b00], R22 ;  /* 0x002b001600007988 */ /* 0x0001e80008000405 */
[----:B-1----:R-:W4:Y:S04]  /*150b0*/  LDL.LU R16, [R1+0x2cc] ;  /* 0x0002cc0001107983 */ /* 0x002f280000300800 */
[----:B------:R1:W-:Y:S04]  /*150c0*/  STS.U16 [R0+UR5+0x2f00], R24 ;  /* 0x002f001800007988 */ /* 0x0003e80008000405 */
[----:B0-----:R-:W4:Y:S04]  /*150d0*/  LDL.LU R22, [R1+0x2b0] ;  /* 0x0002b00001167983 */ /* 0x001f280000300800 */
[----:B-1----:R-:W4:Y:S04]  /*150e0*/  LDL.LU R24, [R1+0x294] ;  /* 0x0002940001187983 */ /* 0x002f280000300800 */
        /* <DEDUP_REMOVED lines=13> */
[----:B------:R-:W-:-:S03]  /*151c0*/  LOP3.LUT R2, R4, 0x70, RZ, 0x3c, !PT ;  /* 0x0000007004027812 */ /* 0x000fc600078e3cff */
[----:B------:R-:W4:Y:S04]  /*151d0*/  LDL.LU R28, [R1+0xa0] ;  /* 0x0000a000011c7983 */ /* 0x000f280000300800 */
[----:B---3--:R0:W-:Y:S04]  /*151e0*/  STS.U16 [R0+UR5+0x3300], R7 ;  /* 0x0033000700007988 */ /* 0x0081e80008000405 */
[----:B------:R1:W-:Y:S04]  /*151f0*/  STS.U16 [R0+UR5+0x3700], R6 ;  /* 0x0037000600007988 */ /* 0x0003e80008000405 */
[----:B--2---:R2:W-:Y:S04]  /*15200*/  STS.U16 [R0+UR5+0x3b00], R5 ;  /* 0x003b000500007988 */ /* 0x0045e80008000405 */
[----:B0-----:R-:W3:Y:S04]  /*15210*/  LDL.LU R7, [R1+0x9c] ;  /* 0x00009c0001077983 */ /* 0x001ee80000300800 */
[----:B-1----:R-:W3:Y:S04]  /*15220*/  LDL.LU R6, [R1+0x98] ;  /* 0x0000980001067983 */ /* 0x002ee80000300800 */
[----:B--2---:R-:W2:Y:S04]  /*15230*/  LDL.LU R5, [R1+0x94] ;  /* 0x0000940001057983 */ /* 0x004ea80000300800 */
[----:B------:R-:W2:Y:S04]  /*15240*/  LDL.LU R4, [R1+0x90] ;  /* 0x0000900001047983 */ /* 0x000ea80000300800 */
[----:B------:R0:W-:Y:S04]  /*15250*/  STS.U16 [R0+UR5+0x3f00], R8 ;  /* 0x003f000800007988 */ /* 0x0001e80008000405 */
[----:B0-----:R-:W2:Y:S04]  /*15260*/  LDL.LU R0, [R1+0x15b0] ;  /* 0x0015b00001007983 */ /* 0x001ea80000300800 */
[----:B------:R-:W2:Y:S04]  /*15270*/  LDL.LU R8, [R1+0x15ac] ;  /* 0x0015ac0001087983 */ /* 0x000ea80000300800 */
[----:B----4-:R-:W-:Y:S04]  /*15280*/  STS.U16 [R2+UR5+0x380], R15 ;  /* 0x0003800f02007988 */ /* 0x010fe80008000405 */
[----:B------:R-:W-:Y:S04]  /*15290*/  STS.U16 [R2+UR5+0x780], R14 ;  /* 0x0007800e02007988 */ /* 0x000fe80008000405 */
[----:B------:R-:W-:Y:S04]  /*152a0*/  STS.U16 [R2+UR5+0xb80], R29 ;  /* 0x000b801d02007988 */ /* 0x000fe80008000405 */
[----:B------:R-:W-:Y:S04]  /*152b0*/  STS.U16 [R2+UR5+0xf80], R27 ;  /* 0x000f801b02007988 */ /* 0x000fe80008000405 */
[----:B------:R0:W-:Y:S04]  /*152c0*/  STS.U16 [R2+UR5+0x1380], R3 ;  /* 0x0013800302007988 */ /* 0x0001e80008000405 */
[----:B------:R1:W-:Y:S04]  /*152d0*/  STS.U16 [R2+UR5+0x1780], R16 ;  /* 0x0017801002007988 */ /* 0x0003e80008000405 */
[----:B0-----:R-:W4:Y:S04]  /*152e0*/  LDL.LU R3, [R1+0x8c] ;  /* 0x00008c0001037983 */ /* 0x001f280000300800 */
[----:B------:R0:W-:Y:S04]  /*152f0*/  STS.U16 [R2+UR5+0x1b80], R22 ;  /* 0x001b801602007988 */ /* 0x0001e80008000405 */
[----:B-1----:R-:W3:Y:S04]  /*15300*/  LDL.LU R16, [R1+0x88] ;  /* 0x0000880001107983 */ /* 0x002ee80000300800 */
[----:B------:R1:W-:Y:S04]  /*15310*/  STS.U16 [R2+UR5+0x1f80], R24 ;  /* 0x001f801802007988 */ /* 0x0003e80008000405 */
[----:B0-----:R-:W4:Y:S04]  /*15320*/  LDL.LU R22, [R1+0x84] ;  /* 0x0000840001167983 */ /* 0x001f280000300800 */
[----:B-1----:R-:W4:Y:S04]  /*15330*/  LDL.LU R24, [R1+0x80] ;  /* 0x0000800001187983 */ /* 0x002f280000300800 */
        /* <DEDUP_REMOVED lines=8> */
[----:B------:R0:W-:Y:S04]  /*153c0*/  STS.U16 [R2+UR5+0x3f80], R11 ;  /* 0x003f800b02007988 */ /* 0x0001e80008000405 */
[----:B------:R-:W4:Y:S04]  /*153d0*/  LDL.LU R14, [R1+0x78] ;  /* 0x00007800010e7983 */ /* 0x000f280000300800 */
[----:B------:R-:W4:Y:S04]  /*153e0*/  LDL.LU R15, [R1+0x74] ;  /* 0x00007400010f7983 */ /* 0x000f280000300800 */
[----:B0-----:R-:W4:Y:S04]  /*153f0*/  LDL.LU R2, [R1+0x70] ;  /* 0x0000700001027983 */ /* 0x001f280000300800 */
[----:B------:R-:W4:Y:S04]  /*15400*/  LDL.LU R27, [R1+0x6c] ;  /* 0x00006c00011b7983 */ /* 0x000f280000300800 */
[----:B--2---:R-:W-:Y:S04]  /*15410*/  STS.U16 [R8+UR5+0x4000], R10 ;  /* 0x0040000a08007988 */ /* 0x004fe80008000405 */
[----:B------:R-:W-:Y:S04]  /*15420*/  STS.U16 [R8+UR5+0x4080], R9 ;  /* 0x0040800908007988 */ /* 0x000fe80008000405 */
[----:B------:R0:W-:Y:S04]  /*15430*/  STS.U16 [R8+UR5+0x4800], R18 ;  /* 0x0048001208007988 */ /* 0x0001e80008000405 */
[----:B------:R1:W-:Y:S04]  /*15440*/  STS.U16 [R8+UR5+0x4880], R20 ;  /* 0x0048801408007988 */ /* 0x0003e80008000405 */
[----:B------:R2:W-:Y:S04]  /*15450*/  STS.U16 [R8+UR5+0x5000], R26 ;  /* 0x0050001a08007988 */ /* 0x0005e80008000405 */
[----:B------:R2:W-:Y:S04]  /*15460*/  STS.U16 [R8+UR5+0x5080], R28 ;  /* 0x0050801c08007988 */ /* 0x0005e80008000405 */
[----:B0-----:R-:W4:Y:S04]  /*15470*/  LDL.LU R18, [R1+0x68] ;  /* 0x0000680001127983 */ /* 0x001f280000300800 */
[----:B-1----:R-:W4:Y:S04]  /*15480*/  LDL.LU R20, [R1+0x64] ;  /* 0x0000640001147983 */ /* 0x002f280000300800 */
[----:B--2---:R-:W2:Y:S04]  /*15490*/  LDL.LU R26, [R1+0x60] ;  /* 0x00006000011a7983 */ /* 0x004ea80000300800 */
        /* <DEDUP_REMOVED lines=10> */
[----:B---3--:R0:W-:Y:S04]  /*15540*/  STS.U16 [R8+UR5+0x5800], R7 ;  /* 0x0058000708007988 */ /* 0x0081e80008000405 */
[----:B------:R1:W-:Y:S04]  /*15550*/  STS.U16 [R8+UR5+0x5880], R6 ;  /* 0x0058800608007988 */ /* 0x0003e80008000405 */
[----:B------:R3:W-:Y:S04]  /*15560*/  STS.U16 [R8+UR5+0x6000], R5 ;  /* 0x0060000508007988 */ /* 0x0007e80008000405 */
[----:B------:R3:W-:Y:S04]  /*15570*/  STS.U16 [R8+UR5+0x6080], R4 ;  /* 0x0060800408007988 */ /* 0x0007e80008000405 */
[----:B0-----:R-:W2:Y:S04]  /*15580*/  LDL.LU R7, [R1+0x40] ;  /* 0x0000400001077983 */ /* 0x001ea80000300800 */
[----:B-1----:R-:W2:Y:S04]  /*15590*/  LDL.LU R6, [R1+0x3c] ;  /* 0x00003c0001067983 */ /* 0x002ea80000300800 */
[----:B---3--:R-:W3:Y:S04]  /*155a0*/  LDL.LU R5, [R1+0x38] ;  /* 0x0000380001057983 */ /* 0x008ee80000300800 */
[----:B------:R-:W3:Y:S04]  /*155b0*/  LDL.LU R4, [R1+0x34] ;  /* 0x0000340001047983 */ /* 0x000ee80000300800 */
[----:B----4-:R0:W-:Y:S04]  /*155c0*/  STS.U16 [R8+UR5+0x6800], R3 ;  /* 0x0068000308007988 */ /* 0x0101e80008000405 */
[----:B------:R1:W-:Y:S04]  /*155d0*/  STS.U16 [R8+UR5+0x6880], R16 ;  /* 0x0068801008007988 */ /* 0x0003e80008000405 */
[----:B0-----:R-:W4:Y:S04]  /*155e0*/  LDL.LU R3, [R1+0x30] ;  /* 0x0000300001037983 */ /* 0x001f280000300800 */
[----:B------:R0:W-:Y:S04]  /*155f0*/  STS.U16 [R8+UR5+0x7000], R22 ;  /* 0x0070001608007988 */ /* 0x0001e80008000405 */
[----:B-1----:R-:W3:Y:S04]  /*15600*/  LDL.LU R16, [R1+0x20] ;  /* 0x0000200001107983 */ /* 0x002ee80000300800 */
[----:B------:R1:W-:Y:S04]  /*15610*/  STS.U16 [R8+UR5+0x7080], R24 ;  /* 0x0070801808007988 */ /* 0x0003e80008000405 */
[----:B0-----:R-:W4:Y:S04]  /*15620*/  LDL.LU R22, [R1+0x4] ;  /* 0x0000040001167983 */ /* 0x001f280000300800 */
[----:B-1----:R-:W4:Y:S01]  /*15630*/  LDL.LU R24, [R1] ;  /* 0x0000000001187983 */ /* 0x002f220000300800 */
[----:B------:R-:W-:-:S03]  /*15640*/  LOP3.LUT R10, R8, 0x10, RZ, 0x3c, !PT ;  /* 0x00000010080a7812 */ /* 0x000fc600078e3cff */
[----:B------:R0:W-:Y:S04]  /*15650*/  STS.U16 [R8+UR5+0x7800], R29 ;  /* 0x0078001d08007988 */ /* 0x0001e80008000405 */
[----:B------:R1:W-:Y:S04]  /*15660*/  STS.U16 [R8+UR5+0x7880], R14 ;  /* 0x0078800e08007988 */ /* 0x0003e80008000405 */
[----:B0-----:R-:W4:Y:S04]  /*15670*/  LDL.LU R29, [R1+0x15a8] ;  /* 0x0015a800011d7983 */ /* 0x001f280000300800 */
[----:B------:R0:W-:Y:S04]  /*15680*/  STS.U16 [R10+UR5+0x4100], R15 ;  /* 0x0041000f0a007988 */ /* 0x0001e80008000405 */
[----:B------:R0:W-:Y:S04]  /*15690*/  STS.U16 [R10+UR5+0x4180], R2 ;  /* 0x004180020a007988 */ /* 0x0001e80008000405 */
[----:B-1----:R-:W4:Y:S04]  /*156a0*/  LDL.LU R14, [R1+0x15a4] ;  /* 0x0015a400010e7983 */ /* 0x002f280000300800 */
[----:B0-----:R-:W4:Y:S04]  /*156b0*/  LDL.LU R15, [R1+0x15a0] ;  /* 0x0015a000010f7983 */ /* 0x001f280000300800 */
[----:B------:R0:W-:Y:S04]  /*156c0*/  STS.U16 [R10+UR5+0x4900], R27 ;  /* 0x0049001b0a007988 */ /* 0x0001e80008000405 */
[----:B------:R-:W4:Y:S04]  /*156d0*/  LDL.LU R2, [R1+0x159c] ;  /* 0x00159c0001027983 */ /* 0x000f280000300800 */
[----:B0-----:R-:W4:Y:S01]  /*156e0*/  LDL.LU R27, [R1+0x1598] ;  /* 0x00159800011b7983 */ /* 0x001f220000300800 */
[----:B------:R-:W-:-:S03]  /*156f0*/  LOP3.LUT R8, R8, 0x20, RZ, 0x3c, !PT ;  /* 0x0000002008087812 */ /* 0x000fc600078e3cff */
[----:B------:R0:W-:Y:S04]  /*15700*/  STS.U16 [R10+UR5+0x4980], R18 ;  /* 0x004980120a007988 */ /* 0x0001e80008000405 */
[----:B------:R1:W-:Y:S04]  /*15710*/  STS.U16 [R10+UR5+0x5100], R20 ;  /* 0x005100140a007988 */ /* 0x0003e80008000405 */
[----:B--2---:R2:W-:Y:S04]  /*15720*/  STS.U16 [R10+UR5+0x5180], R26 ;  /* 0x0051801a0a007988 */ /* 0x0045e80008000405 */
        /* <DEDUP_REMOVED lines=9> */
[----:B------:R0:W-:Y:S04]  /*157c0*/  STS.U16 [R10+UR5+0x6180], R21 ;  /* 0x006180150a007988 */ /* 0x0001e80008000405 */
[----:B------:R1:W-:Y:S04]  /*157d0*/  STS.U16 [R10+UR5+0x6900], R19 ;  /* 0x006900130a007988 */ /* 0x0003e80008000405 */
[----:B------:R0:W-:Y:S04]  /*157e0*/  STS.U16 [R10+UR5+0x6980], R17 ;  /* 0x006980110a007988 */ /* 0x0001e80008000405 */
[----:B------:R0:W-:Y:S04]  /*157f0*/  STS.U16 [R10+UR5+0x7100], R13 ;  /* 0x0071000d0a007988 */ /* 0x0001e80008000405 */
[----:B------:R1:W-:Y:S04]  /*15800*/  STS.U16 [R10+UR5+0x7180], R12 ;  /* 0x0071800c0a007988 */ /* 0x0003e80008000405 */
[----:B------:R1:W-:Y:S04]  /*15810*/  STS.U16 [R10+UR5+0x7900], R11 ;  /* 0x0079000b0a007988 */ /* 0x0003e80008000405 */
[----:B0-----:R-:W2:Y:S04]  /*15820*/  LDL.LU R21, [R1+0x158c] ;  /* 0x00158c0001157983 */ /* 0x001ea80000300800 */
[----:B-1----:R-:W2:Y:S04]  /*15830*/  LDL.LU R19, [R1+0x1588] ;  /* 0x0015880001137983 */ /* 0x002ea80000300800 */
[----:B------:R-:W2:Y:S04]  /*15840*/  LDL.LU R17, [R1+0x1584] ;  /* 0x0015840001117983 */ /* 0x000ea80000300800 */
[----:B------:R-:W2:Y:S04]  /*15850*/  LDL.LU R13, [R1+0x1580] ;  /* 0x00158000010d7983 */ /* 0x000ea80000300800 */
[----:B------:R-:W2:Y:S04]  /*15860*/  LDL.LU R12, [R1+0x157c] ;  /* 0x00157c00010c7983 */ /* 0x000ea80000300800 */
[----:B------:R-:W2:Y:S04]  /*15870*/  LDL.LU R11, [R1+0x1578] ;  /* 0x00157800010b7983 */ /* 0x000ea80000300800 */
[----:B------:R0:W-:Y:S04]  /*15880*/  STS.U16 [R10+UR5+0x7980], R9 ;  /* 0x007980090a007988 */ /* 0x0001e80008000405 */
[----:B------:R1:W-:Y:S04]  /*15890*/  STS.U16 [R8+UR5+0x4200], R7 ;  /* 0x0042000708007988 */ /* 0x0003e80008000405 */
[----:B------:R0:W-:Y:S04]  /*158a0*/  STS.U16 [R8+UR5+0x4280], R6 ;  /* 0x0042800608007988 */ /* 0x0001e80008000405 */
[----:B---3--:R3:W-:Y:S04]  /*158b0*/  STS.U16 [R8+UR5+0x4a00], R5 ;  /* 0x004a000508007988 */ /* 0x0087e80008000405 */
[----:B------:R1:W-:Y:S04]  /*158c0*/  STS.U16 [R8+UR5+0x4a80], R4 ;  /* 0x004a800408007988 */ /* 0x0003e80008000405 */
[----:B0-----:R-:W2:Y:S04]  /*158d0*/  LDL.LU R10, [R1+0x1574] ;  /* 0x00157400010a7983 */ /* 0x001ea80000300800 */
[----:B------:R-:W2:Y:S04]  /*158e0*/  LDL.LU R9, [R1+0x1570] ;  /* 0x0015700001097983 */ /* 0x000ea80000300800 */
[----:B-1----:R-:W2:Y:S04]  /*158f0*/  LDL.LU R7, [R1+0x156c] ;  /* 0x00156c0001077983 */ /* 0x002ea80000300800 */
[----:B------:R-:W2:Y:S04]  /*15900*/  LDL.LU R6, [R1+0x1568] ;  /* 0x0015680001067983 */ /* 0x000ea80000300800 */
[----:B---3--:R-:W3:Y:S04]  /*15910*/  LDL.LU R5, [R1+0x1564] ;  /* 0x0015640001057983 */ /* 0x008ee80000300800 */
[----:B------:R-:W2:Y:S04]  /*15920*/  LDL.LU R4, [R1+0x1560] ;  /* 0x0015600001047983 */ /* 0x000ea80000300800 */
[----:B----4-:R0:W-:Y:S04]  /*15930*/  STS.U16 [R8+UR5+0x5200], R3 ;  /* 0x0052000308007988 */ /* 0x0101e80008000405 */
[----:B------:R1:W-:Y:S04]  /*15940*/  STS.U16 [R8+UR5+0x5280], R16 ;  /* 0x0052801008007988 */ /* 0x0003e80008000405 */
[----:B0-----:R-:W4:Y:S04]  /*15950*/  LDL.LU R3, [R1+0x155c] ;  /* 0x00155c0001037983 */ /* 0x001f280000300800 */
[----:B------:R0:W-:Y:S04]  /*15960*/  STS.U16 [R8+UR5+0x5a00], R22 ;  /* 0x005a001608007988 */ /* 0x0001e80008000405 */
[----:B-1----:R-:W2:Y:S04]  /*15970*/  LDL.LU R16, [R1+0x1558] ;  /* 0x0015580001107983 */ /* 0x002ea80000300800 */
[----:B------:R1:W-:Y:S04]  /*15980*/  STS.U16 [R8+UR5+0x5a80], R24 ;  /* 0x005a801808007988 */ /* 0x0003e80008000405 */
[----:B0-----:R-:W2:Y:S04]  /*15990*/  LDL.LU R22, [R1+0x1554] ;  /* 0x0015540001167983 */ /* 0x001ea80000300800 */
[----:B-1----:R-:W2:Y:S04]  /*159a0*/  LDL.LU R24, [R1+0x1550] ;  /* 0x0015500001187983 */ /* 0x002ea80000300800 */
[----:B--2---:R-:W-:Y:S04]  /*159b0*/  STS.U16 [R8+UR5+0x6200], R24 ;  /* 0x0062001808007988 */ /* 0x004fe80008000405 */
[----:B------:R-:W-:Y:S04]  /*159c0*/  STS.U16 [R8+UR5+0x6280], R22 ;  /* 0x0062801608007988 */ /* 0x000fe80008000405 */
[----:B------:R-:W-:Y:S04]  /*159d0*/  STS.U16 [R8+UR5+0x6a00], R16 ;  /* 0x006a001008007988 */ /* 0x000fe80008000405 */
[----:B----4-:R-:W-:Y:S04]  /*159e0*/  STS.U16 [R8+UR5+0x6a80], R3 ;  /* 0x006a800308007988 */ /* 0x010fe80008000405 */
[----:B------:R0:W-:Y:S04]  /*159f0*/  STS.U16 [R8+UR5+0x7200], R4 ;  /* 0x0072000408007988 */ /* 0x0001e80008000405 */
[----:B---3--:R1:W-:Y:S04]  /*15a00*/  STS.U16 [R8+UR5+0x7280], R5 ;  /* 0x0072800508007988 */ /* 0x0083e80008000405 */
        /* <DEDUP_REMOVED lines=8> */
[----:B---3--:R-:W3:Y:S04]  /*15a90*/  LDL.LU R18, [R1+0x1548] ;  /* 0x0015480001127983 */ /* 0x008ee80000300800 */
[----:B----4-:R-:W4:Y:S04]  /*15aa0*/  LDL.LU R20, [R1+0x1544] ;  /* 0x0015440001147983 */ /* 0x010f280000300800 */
[----:B------:R-:W2:Y:S04]  /*15ab0*/  LDL.LU R26, [R1+0x1540] ;  /* 0x00154000011a7983 */ /* 0x000ea80000300800 */
[----:B------:R0:W-:Y:S04]  /*15ac0*/  STS.U16 [R2+UR5+0x4b80], R28 ;  /* 0x004b801c02007988 */ /* 0x0001e80008000405 */
[----:B0-----:R-:W2:Y:S04]  /*15ad0*/  LDL.LU R28, [R1+0x153c] ;  /* 0x00153c00011c7983 */ /* 0x001ea80000300800 */
[----:B------:R0:W-:Y:S04]  /*15ae0*/  STS.U16 [R2+UR5+0x5300], R5 ;  /* 0x0053000502007988 */ /* 0x0001e80008000405 */
[----:B------:R1:W-:Y:S04]  /*15af0*/  STS.U16 [R2+UR5+0x5380], R4 ;  /* 0x0053800402007988 */ /* 0x0003e80008000405 */
[----:B0-----:R-:W3:Y:S04]  /*15b00*/  LDL R5, [R1+0x630] ;  /* 0x0006300001057983 */ /* 0x001ee80000100800 */
[----:B-1----:R-:W3:Y:S04]  /*15b10*/  LDL R4, [R1+0x634] ;  /* 0x0006340001047983 */ /* 0x002ee80000100800 */
[----:B--2---:R-:W-:Y:S04]  /*15b20*/  STS.U16 [R2+UR5+0x5b00], R28 ;  /* 0x005b001c02007988 */ /* 0x004fe80008000405 */
[----:B------:R-:W-:Y:S04]  /*15b30*/  STS.U16 [R2+UR5+0x5b80], R26 ;  /* 0x005b801a02007988 */ /* 0x000fe80008000405 */
[----:B----4-:R-:W-:Y:S04]  /*15b40*/  STS.U16 [R2+UR5+0x6300], R20 ;  /* 0x0063001402007988 */ /* 0x010fe80008000405 */
[----:B---3--:R-:W-:Y:S04]  /*15b50*/  STS.U16 [R2+UR5+0x6380], R18 ;  /* 0x0063801202007988 */ /* 0x008fe80008000405 */
[----:B------:R-:W-:Y:S04]  /*15b60*/  STS.U16 [R2+UR5+0x6b00], R8 ;  /* 0x006b000802007988 */ /* 0x000fe80008000405 */
[----:B------:R-:W-:Y:S04]  /*15b70*/  STS.U16 [R2+UR5+0x6b80], R9 ;  /* 0x006b800902007988 */ /* 0x000fe80008000405 */
[----:B------:R-:W-:Y:S04]  /*15b80*/  STS.U16 [R2+UR5+0x7300], R10 ;  /* 0x0073000a02007988 */ /* 0x000fe80008000405 */
[----:B------:R-:W-:Y:S04]  /*15b90*/  STS.U16 [R2+UR5+0x7380], R11 ;  /* 0x0073800b02007988 */ /* 0x000fe80008000405 */
[----:B------:R-:W-:Y:S04]  /*15ba0*/  STS.U16 [R2+UR5+0x7b00], R12 ;  /* 0x007b000c02007988 */ /* 0x000fe80008000405 */
[----:B------:R0:W-:Y:S04]  /*15bb0*/  STS.U16 [R2+UR5+0x7b80], R13 ;  /* 0x007b800d02007988 */ /* 0x0001e80008000405 */
[----:B0-----:R-:W2:Y:S04]  /*15bc0*/  LDL.LU R2, [R1+0x1538] ;  /* 0x0015380001027983 */ /* 0x001ea80000300800 */
[----:B------:R-:W-:Y:S01]  /*15bd0*/  STS.U16 [R0+UR5+0x4400], R17 ;  /* 0x0044001100007988 */ /* 0x000fe20008000405 */
[----:B--2---:R-:W-:-:S06]  /*15be0*/  PRMT R2, RZ, 0x7610, R2 ;  /* 0x00007610ff027816 */ /* 0x004fcc0000000002 */
[----:B------:R-:W2:Y:S04]  /*15bf0*/  @!P0 LDG.E.U16 R2, desc[UR8][R4.64] ;  /* 0x0000000804028981 */ /* 0x000ea8000c1e1500 */
[----:B------:R-:W-:Y:S04]  /*15c00*/  STS.U16 [R0+UR5+0x4480], R19 ;  /* 0x0044801300007988 */ /* 0x000fe80008000405 */
[----:B------:R-:W-:Y:S04]  /*15c10*/  STS.U16 [R0+UR5+0x4c00], R21 ;  /* 0x004c001500007988 */ /* 0x000fe80008000405 */
[----:B------:R-:W-:Y:S04]  /*15c20*/  STS.U16 [R0+UR5+0x4c80], R23 ;  /* 0x004c801700007988 */ /* 0x000fe80008000405 */
[----:B------:R-:W-:Y:S04]  /*15c30*/  STS.U16 [R0+UR5+0x5400], R25 ;  /* 0x0054001900007988 */ /* 0x000fe80008000405 */
[----:B------:R-:W-:Y:S04]  /*15c40*/  STS.U16 [R0+UR5+0x5480], R27 ;  /* 0x0054801b00007988 */ /* 0x000fe80008000405 */
[----:B------:R0:W-:Y:S04]  /*15c50*/  STS.U16 [R0+UR5+0x5c00], R29 ;  /* 0x005c001d00007988 */ /* 0x0001e80008000405 */
[----:B0-----:R-:W3:Y:S04]  /*15c60*/  LDL.LU R0, [R1+0x1534] ;  /* 0x0015340001007983 */ /* 0x001ee80000300800 */
[----:B--2---:R0:W-:Y:S04]  /*15c70*/  STL [R1+0x78], R2 ;  /* 0x0000780201007387 */ /* 0x0041e80000100800 */
[----:B0-----:R-:W2:Y:S04]  /*15c80*/  LDL.LU R2, [R1+0x1530] ;  /* 0x0015300001027983 */ /* 0x001ea80000300800 */
[----:B------:R-:W4:Y:S04]  /*15c90*/  LDL R4, [R1+0x628] ;  /* 0x0006280001047983 */ /* 0x000f280000100800 */
[----:B------:R-:W4:Y:S01]  /*15ca0*/  LDL R5, [R1+0x62c] ;  /* 0x00062c0001057983 */ /* 0x000f220000100800 */
[----:B---3--:R-:W-:-:S02]  /*15cb0*/  PRMT R0, RZ, 0x7610, R0 ;  /* 0x00007610ff007816 */ /* 0x008fc40000000000 */
[----:B----4-:R-:W-:-:S04]  /*15cc0*/  @!P1 LOP3.LUT R5, R5, R4, RZ, 0x3c, !PT ;  /* 0x0000000405059212 */ /* 0x010fc800078e3cff */
[----:B------:R-:W-:-:S04]  /*15cd0*/  @!P1 LOP3.LUT R4, R5, R4, RZ, 0x3c, !PT ;  /* 0x0000000405049212 */ /* 0x000fc800078e3cff */
[----:B------:R-:W-:-:S05]  /*15ce0*/  @!P1 LOP3.LUT R5, R5, R4, RZ, 0x3c, !PT ;  /* 0x0000000405059212 */ /* 0x000fca00078e3cff */
[----:B------:R-:W3:Y:S04]  /*15cf0*/  @!P1 LDG.E.U16 R0, desc[UR8][R4.64] ;  /* 0x0000000804009981 */ /* 0x000ee8000c1e1500 */
[----:B---3--:R0:W-:Y:S04]  /*15d00*/  STL [R1+0x74], R0 ;  /* 0x0000740001007387 */ /* 0x0081e80000100800 */
[----:B0-----:R-:W3:Y:S04]  /*15d10*/  LDL.LU R0, [R1+0x152c] ;  /* 0x00152c0001007983 */ /* 0x001ee80000300800 */
[----:B------:R-:W4:Y:S04]  /*15d20*/  LDL R4, [R1+0x620] ;  /* 0x0006200001047983 */ /* 0x000f280000100800 */
[----:B------:R-:W4:Y:S01]  /*15d30*/  LDL R5, [R1+0x624] ;  /* 0x0006240001057983 */ /* 0x000f220000100800 */
[----:B------:R-:W-:-:S02]  /*15d40*/  PRMT R14, RZ, 0x7610, R14 ;  /* 0x00007610ff0e7816 */ /* 0x000fc4000000000e */
[----:B----4-:R-:W-:-:S04]  /*15d50*/  @!P0 LOP3.LUT R5, R5, R4, RZ, 0x3c, !PT ;  /* 0x0000000405058212 */ /* 0x010fc800078e3cff */
[----:B------:R-:W-:-:S04]  /*15d60*/  @!P0 LOP3.LUT R4, R5, R4, RZ, 0x3c, !PT ;  /* 0x0000000405048212 */ /* 0x000fc800078e3cff */
[----:B------:R-:W-:-:S05]  /*15d70*/  @!P0 LOP3.LUT R5, R5, R4, RZ, 0x3c, !PT ;  /* 0x0000000405058212 */ /* 0x000fca00078e3cff */
[----:B------:R0:W4:Y:S04]  /*15d80*/  @!P0 LDG.E.U16 R14, desc[UR8][R4.64] ;  /* 0x00000008040e8981 */ /* 0x000128000c1e1500 */
[----:B------:R-:W0:Y:S04]  /*15d90*/  LDL R4, [R1+0x618] ;  /* 0x0006180001047983 */ /* 0x000e280000100800 */
[----:B------:R-:W0:Y:S01]  /*15da0*/  LDL R5, [R1+0x61c] ;  /* 0x00061c0001057983 */ /* 0x000e220000100800 */
[----:B------:R-:W-:Y:S02]  /*15db0*/  PRMT R12, RZ, 0x7610, R12 ;  /* 0x00007610ff0c7816 */ /* 0x000fe4000000000c */
[----:B0-----:R-:W-:-:S04]  /*15dc0*/  @!P1 LOP3.LUT R5, R5, R4, RZ, 0x3c, !PT ;  /* 0x0000000405059212 */ /* 0x001fc800078e3cff */
[----:B------:R-:W-:-:S04]  /*15dd0*/  @!P1 LOP3.LUT R4, R5, R4, RZ, 0x3c, !PT ;  /* 0x0000000405049212 */ /* 0x000fc800078e3cff */
[----:B------:R-:W-:Y:S01]  /*15de0*/  @!P1 LOP3.LUT R5, R5, R4, RZ, 0x3c, !PT ;  /* 0x0000000405059212 */ /* 0x000fe200078e3cff */
[----:B----4-:R0:W-:Y:S04]  /*15df0*/  STL [R1+0x70], R14 ;  /* 0x0000700e01007387 */ /* 0x0101e80000100800 */
[----:B------:R1:W4:Y:S01]  /*15e00*/  @!P1 LDG.E.U16 R12, desc[UR8][R4.64] ;  /* 0x00000008040c9981 */ /* 0x000322000c1e1500 */
[----:B---3--:R-:W-:-:S03]  /*15e10*/  PRMT R0, RZ, 0x7610, R0 ;  /* 0x00007610ff007816 */ /* 0x008fc60000000000 */
[----:B0-----:R-:W3:Y:S04]  /*15e20*/  LDL R14, [R1+0x5a4] ;  /* 0x0005a400010e7983 */ /* 0x001ee80000100800 */
[----:B------:R-:W1:Y:S04]  /*15e30*/  LDL R4, [R1+0x610] ;  /* 0x0006100001047983 */ /* 0x000e680000100800 */
[----:B------:R-:W1:Y:S02]  /*15e40*/  LDL R5, [R1+0x614] ;  /* 0x0006140001057983 */ /* 0x000e640000100800 */
[----:B-1----:R-:W-:-:S04]  /*15e50*/  @!P0 LOP3.LUT R5, R5, R4, RZ, 0x3c, !PT ;  /* 0x0000000405058212 */ /* 0x002fc800078e3cff */
[----:B------:R-:W-:-:S04]  /*15e60*/  @!P0 LOP3.LUT R4, R5, R4, RZ, 0x3c, !PT ;  /* 0x0000000405048212 */ /* 0x000fc800078e3cff */
[----:B------:R-:W-:-:S05]  /*15e70*/  @!P0 LOP3.LUT R5, R5, R4, RZ, 0x3c, !PT ;  /* 0x0000000405058212 */ /* 0x000fca00078e3cff */
[----:B------:R-:W2:Y:S04]  /*15e80*/  @!P0 LDG.E.U16 R0, desc[UR8][R4.64] ;  /* 0x0000000804008981 */ /* 0x000ea8000c1e1500 */
[----:B----4-:R0:W-:Y:S04]  /*15e90*/  STL [R1+0x6c], R12 ;  /* 0x00006c0c01007387 */ /* 0x0101e80000100800 */
[----:B0-----:R-:W4:Y:S04]  /*15ea0*/  LDL R12, [R1+0x59c] ;  /* 0x00059c00010c7983 */ /* 0x001f280000100800 */
        /* <DEDUP_REMOVED lines=31> */
[----:B---3--:R-:W-:-:S03]  /*160a0*/  @!P0 IMAD.MOV.U32 R4, RZ, RZ, R14 ;  /* 0x000000ffff048224 */ /* 0x008fc600078e000e */
        /* <DEDUP_REMOVED lines=8> */
[----:B------:R-:W4:Y:S04]  /*16130*/  LDL R12, [R1+0x518] ;  /* 0x00051800010c7983 */ /* 0x000f280000100800 */
[----:B--2---:R0:W2:Y:S04]  /*16140*/  @!P1 LDG.E.U16 R11, desc[UR8][R4.64] ;  /* 0x00000008040b9981 */ /* 0x0040a8000c1e1500 */
[----:B------:R-:W0:Y:S04]  /*16150*/  LDL R4, [R1+0x590] ;  /* 0x0005900001047983 */ /* 0x000e280000100800 */
[----:B------:R-:W0:Y:S02]  /*16160*/  LDL R5, [R1+0x594] ;  /* 0x0005940001057983 */ /* 0x000e240000100800 */
[----:B0-----:R-:W-:-:S04]  /*16170*/  @!P0 LOP3.LUT R5, R5, R4, RZ, 0x3c, !PT ;  /* 0x0000000405058212 */ /* 0x001fc800078e3cff */
[----:B------:R-:W-:-:S04]  /*16180*/  @!P0 LOP3.LUT R4, R5, R4, RZ, 0x3c, !PT ;  /* 0x0000000405048212 */ /* 0x000fc800078e3cff */
[----:B------:R-:W-:-:S05]  /*16190*/  @!P0 LOP3.LUT R5, R5, R4, RZ, 0x3c, !PT ;  /* 0x0000000405058212 */ /* 0x000fca00078e3cff */
[----:B------:R-:W3:Y:S04]  /*161a0*/  @!P0 LDG.E.U16 R2, desc[UR8][R4.64] ;  /* 0x0000000804028981 */ /* 0x000ee8000c1e1500 */
[----:B--2---:R0:W-:Y:S04]  /*161b0*/  STL [R1+0x54], R11 ;  /* 0x0000540b01007387 */ /* 0x0041e80000100800 */
[----:B0-----:R-:W2:Y:S04]  /*161c0*/  LDL R11, [R1+0x51c] ;  /* 0x00051c00010b7983 */ /* 0x001ea80000100800 */
        /* <DEDUP_REMOVED lines=13> */
[----:B---3--:R-:W-:-:S02]  /*162a0*/  PRMT R2, RZ, 0x7610, R2 ;  /* 0x00007610ff027816 */ /* 0x008fc40000000002 */
[----:B--2---:R-:W-:-:S04]  /*162b0*/  @!P0 LOP3.LUT R5, R5, R4, RZ, 0x3c, !PT ;  /* 0x0000000405058212 */ /* 0x004fc800078e3cff */
[----:B------:R-:W-:-:S04]  /*162c0*/  @!P0 LOP3.LUT R4, R5, R4, RZ, 0x3c, !PT ;  /* 0x0000000405048212 */ /* 0x000fc800078e3cff */
[----:B------:R-:W-:-:S05]  /*162d0*/  @!P0 LOP3.LUT R5, R5, R4, RZ, 0x3c, !PT ;  /* 0x0000000405058212 */ /* 0x000fca00078e3cff */
[----:B------:R-:W2:Y:S01]  /*162e0*/  @!P0 LDG.E.U16 R2, desc[UR8][R4.64] ;  /* 0x0000000804028981 */ /* 0x000ea2000c1e1500 */
[----:B------:R-:W-:-:S03]  /*162f0*/  PRMT R0, RZ, 0x7610, R0 ;  /* 0x00007610ff007816 */ /* 0x000fc60000000000 */
[----:B--2---:R0:W-:Y:S04]  /*16300*/  STL [R1+0x48], R2 ;  /* 0x0000480201007387 */ /* 0x0041e80000100800 */
[----:B0-----:R-:W2:Y:S04]  /*16310*/  LDL.LU R2, [R1+0x150c] ;  /* 0x00150c0001027983 */ /* 0x001ea80000300800 */
[----:B------:R-:W3:Y:S01]  /*16320*/  LDL R5, [R1+0x528] ;  /* 0x0005280001057983 */ /* 0x000ee20000100800 */
[----:B------:R-:W-:-:S03]  /*16330*/  @!P1 IMAD.MOV.U32 R4, RZ, RZ, R14 ;  /* 0x000000ffff049224 */ /* 0x000fc600078e000e */
[----:B------:R-:W2:Y:S04]  /*16340*/  LDL R14, [R1+0x4bc] ;  /* 0x0004bc00010e7983 */ /* 0x000ea80000100800 */
[----:B---3--:R-:W3:Y:S04]  /*16350*/  @!P1 LDG.E.U16 R0, desc[UR8][R4.64] ;  /* 0x0000000804009981 */ /* 0x008ee8000c1e1500 */
[----:B---3--:R0:W-:Y:S04]  /*16360*/  STL [R1+0x44], R0 ;  /* 0x0000440001007387 */ /* 0x0081e80000100800 */
[----:B0-----:R-:W3:Y:S04]  /*16370*/  LDL.LU R0, [R1+0x1508] ;  /* 0x0015080001007983 */ /* 0x001ee80000300800 */
[----:B------:R-:W3:Y:S04]  /*16380*/  LDL R4, [R1+0x520] ;  /* 0x0005200001047983 */ /* 0x000ee80000100800 */
[----:B------:R-:W3:Y:S01]  /*16390*/  LDL R5, [R1+0x524] ;  /* 0x0005240001057983 */ /* 0x000ee20000100800 */
[----:B--2---:R-:W-:-:S02]  /*163a0*/  PRMT R2, RZ, 0x7610, R2 ;  /* 0x00007610ff027816 */ /* 0x004fc40000000002 */
[----:B---3--:R-:W-:-:S04]  /*163b0*/  @!P0 LOP3.LUT R5, R5, R4, RZ, 0x3c, !PT ;  /* 0x0000000405058212 */ /* 0x008fc800078e3cff */
[----:B------:R-:W-:-:S04]  /*163c0*/  @!P0 LOP3.LUT R4, R5, R4, RZ, 0x3c, !PT ;  /* 0x0000000405048212 */ /* 0x000fc800078e3cff */
[----:B------:R-:W-:Y:S02]  /*163d0*/  @!P0 LOP3.LUT R5, R5, R4, RZ, 0x3c, !PT ;  /* 0x0000000405058212 */ /* 0x000fe400078e3cff */
[----:B------:R-:W-:-:S03]  /*163e0*/  PRMT R0, RZ, 0x7610, R0 ;  /* 0x00007610ff007816 */ /* 0x000fc60000000000 */
[----:B------:R0:W2:Y:S02]  /*163f0*/  @!P0 LDG.E.U16 R2, desc[UR8][R4.64] ;  /* 0x0000000804028981 */ /* 0x0000a4000c1e1500 */
[----:B0-----:R-:W-:Y:S02]  /*16400*/  @!P1 IMAD.MOV.U32 R4, RZ, RZ, R11 ;  /* 0x000000ffff049224 */ /* 0x001fe400078e000b */
[----:B----4-:R-:W-:-:S05]  /*16410*/  @!P1 IMAD.MOV.U32 R5, RZ, RZ, R12 ;  /* 0x000000ffff059224 */ /* 0x010fca00078e000c */
[----:B------:R-:W3:Y:S04]  /*16420*/  @!P1 LDG.E.U16 R0, desc[UR8][R4.64] ;  /* 0x0000000804009981 */ /* 0x000ee8000c1e1500 */
[----:B--2---:R0:W-:Y:S04]  /*16430*/  STL [R1+0x40], R2 ;  /* 0x0000400201007387 */ /* 0x0041e80000100800 */
[----:B0-----:R-:W2:Y:S04]  /*16440*/  LDL.LU R2, [R1+0x1504] ;  /* 0x0015040001027983 */ /* 0x001ea80000300800 */
[----:B------:R-:W4:Y:S04]  /*16450*/  LDL R12, [R1+0x4a8] ;  /* 0x0004a800010c7983 */ /* 0x000f280000100800 */
[----:B------:R-:W4:Y:S04]  /*16460*/  LDL R11, [R1+0x4ac] ;  /* 0x0004ac00010b7983 */ /* 0x000f280000100800 */
[----:B---3--:R0:W-:Y:S04]  /*16470*/  STL [R1+0x3c], R0 ;  /* 0x00003c0001007387 */ /* 0x0081e80000100800 */
[----:B0-----:R-:W3:Y:S04]  /*16480*/  LDL.LU R0, [R1+0x1500] ;  /* 0x0015000001007983 */ /* 0x001ee80000300800 */
        /* <DEDUP_REMOVED lines=15> */
[----:B------:R-:W3:Y:S01]  /*16580*/  @!P1 LDG.E.U16 R0, desc[UR8][R4.64] ;  /* 0x0000000804009981 */ /* 0x000ee2000c1e1500 */
[----:B------:R-:W-:-:S03]  /*16590*/  PRMT R10, RZ, 0x7610, R10 ;  /* 0x00007610ff0a7816 */ /* 0x000fc6000000000a */
[----:B---3--:R0:W-:Y:S04]  /*165a0*/  STL [R1+0x34], R0 ;  /* 0x0000340001007387 */ /* 0x0081e80000100800 */
[----:B0-----:R-:W3:Y:S04]  /*165b0*/  LDL.LU R0, [R1+0x14f8] ;  /* 0x0014f80001007983 */ /* 0x001ee80000300800 */
[----:B------:R-:W3:Y:S01]  /*165c0*/  LDL R5, [R1+0x4b8] ;  /* 0x0004b80001057983 */ /* 0x000ee20000100800 */
[----:B------:R-:W-:Y:S01]  /*165d0*/  @!P1 IMAD.MOV.U32 R4, RZ, RZ, R14 ;  /* 0x000000ffff049224 */ /* 0x000fe200078e000e */
[----:B--2---:R-:W-:-:S02]  /*165e0*/  PRMT R2, RZ, 0x7610, R2 ;  /* 0x00007610ff027816 */ /* 0x004fc40000000002 */
[----:B------:R-:W2:Y:S04]  /*165f0*/  LDL R14, [R1+0x490] ;  /* 0x00049000010e7983 */ /* 0x000ea80000100800 */
[----:B---3--:R0:W3:Y:S04]  /*16600*/  @!P1 LDG.E.U16 R10, desc[UR8][R4.64] ;  /* 0x00000008040a9981 */ /* 0x0080e8000c1e1500 */
[----:B------:R-:W0:Y:S04]  /*16610*/  LDL R4, [R1+0x4b0] ;  /* 0x0004b00001047983 */ /* 0x000e280000100800 */
[----:B------:R-:W0:Y:S01]  /*16620*/  LDL R5, [R1+0x4b4] ;  /* 0x0004b40001057983 */ /* 0x000e220000100800 */
[----:B------:R-:W-:-:S02]  /*16630*/  PRMT R0, RZ, 0x7610, R0 ;  /* 0x00007610ff007816 */ /* 0x000fc40000000000 */
[----:B0-----:R-:W-:-:S04]  /*16640*/  @!P0 LOP3.LUT R5, R5, R4, RZ, 0x3c, !PT ;  /* 0x0000000405058212 */ /* 0x001fc800078e3cff */
[----:B------:R-:W-:-:S04]  /*16650*/  @!P0 LOP3.LUT R4, R5, R4, RZ, 0x3c, !PT ;  /* 0x0000000405048212 */ /* 0x000fc800078e3cff */
[----:B------:R-:W-:-:S05]  /*16660*/  @!P0 LOP3.LUT R5, R5, R4, RZ, 0x3c, !PT ;  /* 0x0000000405058212 */ /* 0x000fca00078e3cff */
[----:B------:R4:W2:Y:S02]  /*16670*/  @!P0 LDG.E.U16 R2, desc[UR8][R4.64] ;  /* 0x0000000804028981 */ /* 0x0008a4000c1e1500 */
[----:B----4-:R-:W-:Y:S02]  /*16680*/  @!P1 IMAD.MOV.U32 R4, RZ, RZ, R11 ;  /* 0x000000ffff049224 */ /* 0x010fe400078e000b */
[----:B------:R-:W-:-:S05]  /*16690*/  @!P1 IMAD.MOV.U32 R5, RZ, RZ, R12 ;  /* 0x000000ffff059224 */ /* 0x000fca00078e000c */
[----:B------:R-:W4:Y:S04]  /*166a0*/  @!P1 LDG.E.U16 R0, desc[UR8][R4.64] ;  /* 0x0000000804009981 */ /* 0x000f28000c1e1500 */
[----:B---3--:R0:W-:Y:S04]  /*166b0*/  STL [R1+0x30], R10 ;  /* 0x0000300a01007387 */ /* 0x0081e80000100800 */
[----:B0-----:R-:W3:Y:S04]  /*166c0*/  LDL R10, [R1+0x494] ;  /* 0x00049400010a7983 */ /* 0x001ee80000100800 */
[----:B--2---:R0:W-:Y:S04]  /*166d0*/  STL [R1+0x2c], R2 ;  /* 0x00002c0201007387 */ /* 0x0041e80000100800 */
[----:B0-----:R-:W2:Y:S04]  /*166e0*/  LDL.LU R2, [R1+0x14f4] ;  /* 0x0014f40001027983 */ /* 0x001ea80000300800 */
[----:B------:R-:W2:Y:S04]  /*166f0*/  LDL R12, [R1+0x488] ;  /* 0x00048800010c7983 */ /* 0x000ea80000100800 */
[----:B------:R-:W2:Y:S04]  /*16700*/  LDL R11, [R1+0x48c] ;  /* 0x00048c00010b7983 */ /* 0x000ea80000100800 */
[----:B----4-:R0:W-:Y:S04]  /*16710*/  STL [R1+0x28], R0 ;  /* 0x0000280001007387 */ /* 0x0101e80000100800 */
[----:B0-----:R-:W4:Y:S04]  /*16720*/  LDL.LU R0, [R1+0x14f0] ;  /* 0x0014f00001007983 */ /* 0x001f280000300800 */
[----:B------:R-:W2:Y:S04]  /*16730*/  LDL R4, [R1+0x4a0] ;  /* 0x0004a00001047983 */ /* 0x000ea80000100800 */
[----:B------:R-:W2:Y:S01]  /*16740*/  LDL R5, [R1+0x4a4] ;  /* 0x0004a40001057983 */ /* 0x000ea20000100800 */
[----:B------:R-:W-:-:S02]  /*16750*/  PRMT R7, RZ, 0x7610, R7 ;  /* 0x00007610ff077816 */ /* 0x000fc40000000007 */
[----:B--2---:R-:W-:-:S04]  /*16760*/  @!P0 LOP3.LUT R5, R5, R4, RZ, 0x3c, !PT ;  /* 0x0000000405058212 */ /* 0x004fc800078e3cff */
[----:B------:R-:W-:-:S04]  /*16770*/  @!P0 LOP3.LUT R4, R5, R4, RZ, 0x3c, !PT ;  /* 0x0000000405048212 */ /* 0x000fc800078e3cff */
[----:B------:R-:W-:-:S05]  /*16780*/  @!P0 LOP3.LUT R5, R5, R4, RZ, 0x3c, !PT ;  /* 0x0000000405058212 */ /* 0x000fca00078e3cff */
[----:B------:R0:W2:Y:S04]  /*16790*/  @!P0 LDG.E.U16 R7, desc[UR8][R4.64] ;  /* 0x0000000804078981 */ /* 0x0000a8000c1e1500 */
[----:B------:R-:W0:Y:S04]  /*167a0*/  LDL R4, [R1+0x498] ;  /* 0x0004980001047983 */ /* 0x000e280000100800 */
[----:B------:R-:W0:Y:S01]  /*167b0*/  LDL R5, [R1+0x49c] ;  /* 0x00049c0001057983 */ /* 0x000e220000100800 */
[----:B------:R-:W-:Y:S02]  /*167c0*/  PRMT R15, RZ, 0x7610, R15 ;  /* 0x00007610ff0f7816 */ /* 0x000fe4000000000f */
[----:B------:R-:W-:-:S02]  /*167d0*/  PRMT R2, RZ, 0x7610, R2 ;  /* 0x00007610ff027816 */ /* 0x000fc40000000002 */
[----:B0-----:R-:W-:-:S04]  /*167e0*/  @!P1 LOP3.LUT R5, R5, R4, RZ, 0x3c, !PT ;  /* 0x0000000405059212 */ /* 0x001fc800078e3cff */
[----:B------:R-:W-:-:S04]  /*167f0*/  @!P1 LOP3.LUT R4, R5, R4, RZ, 0x3c, !PT ;  /* 0x0000000405049212 */ /* 0x000fc800078e3cff */
[----:B------:R-:W-:-:S05]  /*16800*/  @!P1 LOP3.LUT R5, R5, R4, RZ, 0x3c, !PT ;  /* 0x0000000405059212 */ /* 0x000fca00078e3cff */
[----:B------:R3:W2:Y:S02]  /*16810*/  @!P1 LDG.E.U16 R15, desc[UR8][R4.64] ;  /* 0x00000008040f9981 */ /* 0x0006a4000c1e1500 */
[----:B---3--:R-:W-:Y:S02]  /*16820*/  @!P0 IMAD.MOV.U32 R4, RZ, RZ, R10 ;  /* 0x000000ffff048224 */ /* 0x008fe400078e000a */
[----:B------:R-:W-:-:S05]  /*16830*/  @!P0 IMAD.MOV.U32 R5, RZ, RZ, R14 ;  /* 0x000000ffff058224 */ /* 0x000fca00078e000e */
[----:B------:R0:W3:Y:S01]  /*16840*/  @!P0 LDG.E.U16 R2, desc[UR8][R4.64] ;  /* 0x0000000804028981 */ /* 0x0000e2000c1e1500 */
[----:B----4-:R-:W-:-:S03]  /*16850*/  PRMT R0, RZ, 0x7610, R0 ;  /* 0x00007610ff007816 */ /* 0x010fc60000000000 */
[----:B--2---:R1:W-:Y:S04]  /*16860*/  STL [R1+0x24], R7 ;  /* 0x0000240701007387 */ /* 0x0043e80000100800 */
[----:B------:R-:W2:Y:S01]  /*16870*/  LDL R10, [R1+0x43c] ;  /* 0x00043c00010a7983 */ /* 0x000ea20000100800 */
[----:B0-----:R-:W-:Y:S02]  /*16880*/  @!P1 IMAD.MOV.U32 R4, RZ, RZ, R11 ;  /* 0x000000ffff049224 */ /* 0x001fe400078e000b */
[----:B------:R-:W-:Y:S01]  /*16890*/  @!P1 IMAD.MOV.U32 R5, RZ, RZ, R12 ;  /* 0x000000ffff059224 */ /* 0x000fe200078e000c */
[----:B-1----:R-:W4:Y:S04]  /*168a0*/  LDL R7, [R1+0x444] ;  /* 0x0004440001077983 */ /* 0x002f280000100800 */
[----:B------:R4:W2:Y:S04]  /*168b0*/  @!P1 LDG.E.U16 R0, desc[UR8][R4.64] ;  /* 0x0000000804009981 */ /* 0x0008a8000c1e1500 */
[----:B------:R0:W-:Y:S04]  /*168c0*/  STL [R1+0x20], R15 ;  /* 0x0000200f01007387 */ /* 0x0001e80000100800 */
[----:B------:R-:W2:Y:S04]  /*168d0*/  LDL R14, [R1+0x434] ;  /* 0x00043400010e7983 */ /* 0x000ea80000100800 */
[----:B0-----:R-:W2:Y:S04]  /*168e0*/  LDL R15, [R1+0x430] ;  /* 0x00043000010f7983 */ /* 0x001ea80000100800 */
[----:B---3--:R-:W-:Y:S04]  /*168f0*/  STL [R1+0x14c8], R2 ;  /* 0x0014c80201007387 */ /* 0x008fe80000100800 */
[----:B------:R-:W3:Y:S01]  /*16900*/  LDL R5, [R1+0x440] ;  /* 0x0004400001057983 */ /* 0x000ee20000100800 */
[----:B------:R-:W-:-:S03]  /*16910*/  PRMT R6, RZ, 0x7610, R6 ;  /* 0x00007610ff067816 */ /* 0x000fc60000000006 */
[----:B------:R-:W3:Y:S04]  /*16920*/  LDL R12, [R1+0x428] ;  /* 0x00042800010c7983 */ /* 0x000ee80000100800 */
[----:B------:R-:W3:Y:S01]  /*16930*/  LDL R11, [R1+0x42c] ;  /* 0x00042c00010b7983 */ /* 0x000ee20000100800 */
[----:B----4-:R-:W-:-:S03]  /*16940*/  @!P0 IMAD.MOV.U32 R4, RZ, RZ, R7 ;  /* 0x000000ffff048224 */ /* 0x010fc600078e0007 */
[----:B--2---:R-:W-:Y:S01]  /*16950*/  STL [R1+0x14cc], R0 ;  /* 0x0014cc0001007387 */ /* 0x004fe20000100800 */
[----:B------:R-:W-:-:S03]  /*16960*/  PRMT R9, RZ, 0x7610, R9 ;  /* 0x00007610ff097816 */ /* 0x000fc60000000009 */
[----:B------:R-:W2:Y:S04]  /*16970*/  LDL R7, [R1+0x420] ;  /* 0x0004200001077983 */ /* 0x000ea80000100800 */
[----:B---3--:R0:W3:Y:S04]  /*16980*/  @!P0 LDG.E.U16 R6, desc[UR8][R4.64] ;  /* 0x0000000804068981 */ /* 0x0080e8000c1e1500 */
[----:B------:R-:W4:Y:S01]  /*16990*/  LDL R5, [R1+0x438] ;  /* 0x0004380001057983 */ /* 0x000f220000100800 */
[----:B0-----:R-:W-:Y:S01]  /*169a0*/  @!P1 IMAD.MOV.U32 R4, RZ, RZ, R10 ;  /* 0x000000ffff049224 */ /* 0x001fe200078e000a */
[----:B------:R-:W-:-:S02]  /*169b0*/  PRMT R13, RZ, 0x7610, R13 ;  /* 0x00007610ff0d7816 */ /* 0x000fc4000000000d */
[----:B------:R-:W-:Y:S01]  /*169c0*/  PRMT R8, RZ, 0x7610, R8 ;  /* 0x00007610ff087816 */ /* 0x000fe20000000008 */
[----:B---3--:R0:W-:Y:S04]  /*169d0*/  STL [R1+0x14], R6 ;  /* 0x0000140601007387 */ /* 0x0081e80000100800 */
[----:B------:R-:W3:Y:S04]  /*169e0*/  LDL R10, [R1+0x418] ;  /* 0x00041800010a7983 */ /* 0x000ee80000100800 */
[----:B----4-:R1:W4:Y:S04]  /*169f0*/  @!P1 LDG.E.U16 R9, desc[UR8][R4.64] ;  /* 0x0000000804099981 */ /* 0x010328000c1e1500 */
[----:B0-----:R-:W3:Y:S01]  /*16a00*/  LDL R6, [R1+0x424] ;  /* 0x0004240001067983 */ /* 0x001ee20000100800 */
[----:B-1----:R-:W-:-:S02]  /*16a10*/  @!P0 IMAD.MOV.U32 R4, RZ, RZ, R14 ;  /* 0x000000ffff048224 */ /* 0x002fc400078e000e */
[----:B------:R-:W-:-:S05]  /*16a20*/  @!P0 IMAD.MOV.U32 R5, RZ, RZ, R15 ;  /* 0x000000ffff058224 */ /* 0x000fca00078e000f */
[----:B------:R0:W3:Y:S02]  /*16a30*/  @!P0 LDG.E.U16 R13, desc[UR8][R4.64] ;  /* 0x00000008040d8981 */ /* 0x0000e4000c1e1500 */
[----:B0-----:R-:W-:Y:S02]  /*16a40*/  @!P1 IMAD.MOV.U32 R4, RZ, RZ, R11 ;  /* 0x000000ffff049224 */ /* 0x001fe400078e000b */
[----:B------:R-:W-:-:S05]  /*16a50*/  @!P1 IMAD.MOV.U32 R5, RZ, RZ, R12 ;  /* 0x000000ffff059224 */ /* 0x000fca00078e000c */
[----:B------:R2:W3:Y:S01]  /*16a60*/  @!P1 LDG.E.U16 R8, desc[UR8][R4.64] ;  /* 0x0000000804089981 */ /* 0x0004e2000c1e1500 */
[----:B------:R-:W-:Y:S01]  /*16a70*/  PRMT R0, RZ, 0x7610, R0 ;  /* 0x00007610ff007816 */ /* 0x000fe20000000000 */
[----:B--2---:R-:W-:Y:S02]  /*16a80*/  @!P0 IMAD.MOV.U32 R5, RZ, RZ, R7 ;  /* 0x000000ffff058224 */ /* 0x004fe400078e0007 */
[----:B----4-:R0:W-:Y:S01]  /*16a90*/  STL [R1+0x10], R9 ;  /* 0x0000100901007387 */ /* 0x0101e20000100800 */
[----:B---3--:R-:W-:-:S05]  /*16aa0*/  @!P0 IMAD.MOV.U32 R4, RZ, RZ, R6 ;  /* 0x000000ffff048224 */ /* 0x008fca00078e0006 */
[----:B------:R1:W2:Y:S04]  /*16ab0*/  @!P0 LDG.E.U16 R0, desc[UR8][R4.64] ;  /* 0x0000000804008981 */ /* 0x0002a8000c1e1500 */
[----:B0-----:R-:W3:Y:S04]  /*16ac0*/  LDL R9, [R1+0x41c] ;  /* 0x00041c0001097983 */ /* 0x001ee80000100800 */
[----:B------:R0:W-:Y:S04]  /*16ad0*/  STL [R1+0xc], R13 ;  /* 0x00000c0d01007387 */ /* 0x0001e80000100800 */
[----:B------:R-:W4:Y:S04]  /*16ae0*/  LDL R12, [R1+0x414] ;  /* 0x00041400010c7983 */ /* 0x000f280000100800 */
[----:B------:R-:W4:Y:S04]  /*16af0*/  LDL R11, [R1+0x3c0] ;  /* 0x0003c000010b7983 */ /* 0x000f280000100800 */
[----:B0-----:R-:W4:Y:S04]  /*16b00*/  LDL R13, [R1+0x410] ;  /* 0x00041000010d7983 */ /* 0x001f280000100800 */
[----:B------:R0:W-:Y:S04]  /*16b10*/  STL [R1+0x8], R8 ;  /* 0x0000080801007387 */ /* 0x0001e80000100800 */
[----:B------:R-:W4:Y:S04]  /*16b20*/  LDL R7, [R1+0x3b8] ;  /* 0x0003b80001077983 */ /* 0x000f280000100800 */
[----:B------:R-:W4:Y:S04]  /*16b30*/  LDL R6, [R1+0x3bc] ;  /* 0x0003bc0001067983 */ /* 0x000f280000100800 */
[----:B0-----:R-:W4:Y:S01]  /*16b40*/  LDL R8, [R1+0x3c4] ;  /* 0x0003c40001087983 */ /* 0x001f220000100800 */
[----:B------:R-:W-:Y:S01]  /*16b50*/  PRMT R2, RZ, 0x7610, R2 ;  /* 0x00007610ff027816 */ /* 0x000fe20000000002 */
[----:B-1----:R-:W-:Y:S01]  /*16b60*/  @!P1 IMAD.MOV.U32 R5, RZ, RZ, R10 ;  /* 0x000000ffff059224 */ /* 0x002fe200078e000a */
[----:B------:R-:W-:Y:S01]  /*16b70*/  PRMT R29, RZ, 0x7610, R29 ;  /* 0x00007610ff1d7816 */ /* 0x000fe2000000001d */
[----:B---3--:R-:W-:Y:S01]  /*16b80*/  @!P1 IMAD.MOV.U32 R4, RZ, RZ, R9 ;  /* 0x000000ffff049224 */ /* 0x008fe200078e0009 */
[----:B--2---:R0:W-:Y:S04]  /*16b90*/  STL [R1+0x14d0], R0 ;  /* 0x0014d00001007387 */ /* 0x0041e80000100800 */
[----:B------:R-:W2:Y:S04]  /*16ba0*/  LDL R10, [R1+0x3b0] ;  /* 0x0003b000010a7983 */ /* 0x000ea80000100800 */
[----:B------:R-:W3:Y:S04]  /*16bb0*/  LDL R9, [R1+0x3b4] ;  /* 0x0003b40001097983 */ /* 0x000ee80000100800 */
[----:B------:R4:W3:Y:S02]  /*16bc0*/  @!P1 LDG.E.U16 R2, desc[UR8][R4.64] ;  /* 0x0000000804029981 */ /* 0x0008e4000c1e1500 */
[----:B----4-:R-:W-:-:S02]  /*16bd0*/  @!P0 IMAD.MOV.U32 R4, RZ, RZ, R12 ;  /* 0x000000ffff048224 */ /* 0x010fc400078e000c */
[----:B------:R-:W-:-:S05]  /*16be0*/  @!P0 IMAD.MOV.U32 R5, RZ, RZ, R13 ;  /* 0x000000ffff058224 */ /* 0x000fca00078e000d */
[----:B------:R1:W4:Y:S01]  /*16bf0*/  @!P0 LDG.E.U16 R29, desc[UR8][R4.64] ;  /* 0x00000008041d8981 */ /* 0x000322000c1e1500 */
[----:B------:R-:W-:Y:S02]  /*16c00*/  PRMT R28, RZ, 0x7610, R28 ;  /* 0x00007610ff1c7816 */ /* 0x000fe4000000001c */
[----:B------:R-:W-:Y:S01]  /*16c10*/  PRMT R27, RZ, 0x7610, R27 ;  /* 0x00007610ff1b7816 */ /* 0x000fe2000000001b */
[----:B-1----:R-:W-:Y:S02]  /*16c20*/  @!P0 IMAD.MOV.U32 R5, RZ, RZ, R11 ;  /* 0x000000ffff058224 */ /* 0x002fe400078e000b */
[----:B------:R-:W-:-:S05]  /*16c30*/  @!P0 IMAD.MOV.U32 R4, RZ, RZ, R8 ;  /* 0x000000ffff048224 */ /* 0x000fca00078e0008 */
[----:B------:R1:W4:Y:S02]  /*16c40*/  @!P0 LDG.E.U16 R28, desc[UR8][R4.64] ;  /* 0x00000008041c8981 */ /* 0x000324000c1e1500 */
[----:B-1----:R-:W-:Y:S02]  /*16c50*/  @!P1 IMAD.MOV.U32 R4, RZ, RZ, R6 ;  /* 0x000000ffff049224 */ /* 0x002fe400078e0006 */
[----:B------:R-:W-:-:S05]  /*16c60*/  @!P1 IMAD.MOV.U32 R5, RZ, RZ, R7 ;  /* 0x000000ffff059224 */ /* 0x000fca00078e0007 */
[----:B------:R2:W4:Y:S01]  /*16c70*/  @!P1 LDG.E.U16 R27, desc[UR8][R4.64] ;  /* 0x00000008041b9981 */ /* 0x000522000c1e1500 */
[----:B------:R-:W-:Y:S01]  /*16c80*/  PRMT R26, RZ, 0x7610, R26 ;  /* 0x00007610ff1a7816 */ /* 0x000fe2000000001a */
[----:B--2---:R-:W-:Y:S02]  /*16c90*/  @!P0 IMAD.MOV.U32 R5, RZ, RZ, R10 ;  /* 0x000000ffff058224 */ /* 0x004fe400078e000a */
[----:B---3--:R-:W-:Y:S01]  /*16ca0*/  @!P0 IMAD.MOV.U32 R4, RZ, RZ, R9 ;  /* 0x000000ffff048224 */ /* 0x008fe200078e0009 */
[----:B------:R1:W-:Y:S04]  /*16cb0*/  STL [R1+0x14d4], R2 ;  /* 0x0014d40201007387 */ /* 0x0003e80000100800 */
[----:B------:R-:W2:Y:S04]  /*16cc0*/  @!P0 LDG.E.U16 R26, desc[UR8][R4.64] ;  /* 0x00000008041a8981 */ /* 0x000ea8000c1e1500 */
[----:B----4-:R-:W-:Y:S04]  /*16cd0*/  STL [R1+0x14d8], R29 ;  /* 0x0014d81d01007387 */ /* 0x010fe80000100800 */
[----:B0-----:R-:W3:Y:S04]  /*16ce0*/  LDL R0, [R1+0xa84] ;  /* 0x000a840001007983 */ /* 0x001ee80000100800 */
[----:B------:R-:W4:Y:S04]  /*16cf0*/  LDL R8, [R1+0x344] ;  /* 0x0003440001087983 */ /* 0x000f280000100800 */
[----:B------:R-:W-:Y:S04]  /*16d00*/  STL [R1+0x14e4], R28 ;  /* 0x0014e41c01007387 */ /* 0x000fe80000100800 */
[----:B------:R-:W4:Y:S04]  /*16d10*/  LDL R7, [R1+0xa80] ;  /* 0x000a800001077983 */ /* 0x000f280000100800 */
[----:B------:R-:W4:Y:S04]  /*16d20*/  LDL R6, [R1+0xa8c] ;  /* 0x000a8c0001067983 */ /* 0x000f280000100800 */
[----:B------:R-:W-:Y:S04]  /*16d30*/  STL [R1+0x14e8], R27 ;  /* 0x0014e81b01007387 */ /* 0x000fe80000100800 */
[----:B------:R-:W4:Y:S04]  /*16d40*/  LDL R11, [R1+0xaf8] ;  /* 0x000af800010b7983 */ /* 0x000f280000100800 */
[----:B-1----:R-:W4:Y:S04]  /*16d50*/  LDL R2, [R1+0xb04] ;  /* 0x000b040001027983 */ /* 0x002f280000100800 */
[----:B------:R-:W4:Y:S04]  /*16d60*/  LDL R13, [R1+0xb00] ;  /* 0x000b0000010d7983 */ /* 0x000f280000100800 */
[----:B------:R-:W4:Y:S04]  /*16d70*/  LDL R12, [R1+0xb0c] ;  /* 0x000b0c00010c7983 */ /* 0x000f280000100800 */
[----:B--2---:R-:W-:Y:S04]  /*16d80*/  STL [R1+0x14dc], R26 ;  /* 0x0014dc1a01007387 */ /* 0x004fe80000100800 */
[----:B------:R-:W2:Y:S01]  /*16d90*/  LDL R10, [R1+0x3a8] ;  /* 0x0003a800010a7983 */ /* 0x000ea20000100800 */
[----:B---3--:R-:W-:-:S03]  /*16da0*/  @!P0 IMAD.MOV.U32 R4, RZ, RZ, R0 ;  /* 0x000000ffff048224 */ /* 0x008fc600078e0000 */
[----:B------:R-:W3:Y:S01]  /*16db0*/  LDL R0, [R1+0x3ac] ;  /* 0x0003ac0001007983 */ /* 0x000ee20000100800 */
[----:B------:R-:W-:Y:S02]  /*16dc0*/  PRMT R16, RZ, 0x7610, R16 ;  /* 0x00007610ff107816 */ /* 0x000fe40000000010 */
[----:B------:R-:W-:Y:S01]  /*16dd0*/  PRMT R3, RZ, 0x7610, R3 ;  /* 0x00007610ff037816 */ /* 0x000fe20000000003 */
[----:B----4-:R-:W-:-:S05]  /*16de0*/  @!P0 IMAD.MOV.U32 R5, RZ, RZ, R8 ;  /* 0x000000ffff058224 */ /* 0x010fca00078e0008 */
[----:B------:R0:W4:Y:S04]  /*16df0*/  @!P0 LDG.E.U16 R16, desc[UR8][R4.64] ;  /* 0x0000000804108981 */ /* 0x000128000c1e1500 */
[----:B------:R1:W4:Y:S01]  /*16e00*/  @!P1 LDG.E.U16 R3, desc[UR8][R6.64] ;  /* 0x0000000806039981 */ /* 0x000322000c1e1500 */
[----:B0-----:R-:W-:Y:S02]  /*16e10*/  PRMT R4, RZ, 0x7610, R4 ;  /* 0x00007610ff047816 */ /* 0x001fe40000000004 */
[----:B------:R-:W-:Y:S01]  /*16e20*/  PRMT R5, RZ, 0x7610, R5 ;  /* 0x00007610ff057816 */ /* 0x000fe20000000005 */
[----:B-1----:R-:W-:Y:S02]  /*16e30*/  @!P0 IMAD.MOV.U32 R7, RZ, RZ, R11 ;  /* 0x000000ffff078224 */ /* 0x002fe400078e000b */
[----:B------:R-:W-:-:S05]  /*16e40*/  @!P0 IMAD.MOV.U32 R6, RZ, RZ, R2 ;  /* 0x000000ffff068224 */ /* 0x000fca00078e0002 */
[----:B------:R0:W4:Y:S01]  /*16e50*/  @!P0 LDG.E.U16 R4, desc[UR8][R6.64] ;  /* 0x0000000806048981 */ /* 0x000122000c1e1500 */
[----:B------:R-:W-:Y:S01]  /*16e60*/  PRMT R22, RZ, 0x7610, R22 ;  /* 0x00007610ff167816 */ /* 0x000fe20000000016 */
[----:B0-----:R-:W-:Y:S02]  /*16e70*/  @!P1 IMAD.MOV.U32 R6, RZ, RZ, R12 ;  /* 0x000000ffff069224 */ /* 0x001fe400078e000c */
[----:B------:R-:W-:-:S05]  /*16e80*/  @!P1 IMAD.MOV.U32 R7, RZ, RZ, R13 ;  /* 0x000000ffff079224 */ /* 0x000fca00078e000d */
[----:B------:R2:W4:Y:S02]  /*16e90*/  @!P1 LDG.E.U16 R5, desc[UR8][R6.64] ;  /* 0x0000000806059981 */ /* 0x000524000c1e1500 */
[----:B--2---:R-:W-:Y:S02]  /*16ea0*/  @!P1 IMAD.MOV.U32 R7, RZ, RZ, R10 ;  /* 0x000000ffff079224 */ /* 0x004fe400078e000a */
[----:B---3--:R-:W-:-:S05]  /*16eb0*/  @!P1 IMAD.MOV.U32 R6, RZ, RZ, R0 ;  /* 0x000000ffff069224 */ /* 0x008fca00078e0000 */
[----:B------:R-:W2:Y:S04]  /*16ec0*/  @!P1 LDG.E.U16 R22, desc[UR8][R6.64] ;  /* 0x0000000806169981 */ /* 0x000ea8000c1e1500 */
[----:B----4-:R0:W-:Y:S04]  /*16ed0*/  STL [R1+0x14ec], R16 ;  /* 0x0014ec1001007387 */ /* 0x0101e80000100800 */
[----:B------:R-:W3:Y:S04]  /*16ee0*/  LDL R9, [R1+0x3a0] ;  /* 0x0003a00001097983 */ /* 0x000ee80000100800 */
[----:B------:R-:W3:Y:S04]  /*16ef0*/  LDL R8, [R1+0x3a4] ;  /* 0x0003a40001087983 */ /* 0x000ee80000100800 */
[----:B------:R-:W4:Y:S04]  /*16f00*/  LDL R11, [R1+0xa88] ;  /* 0x000a8800010b7983 */ /* 0x000f280000100800 */
[----:B------:R-:W4:Y:S04]  /*16f10*/  LDL R2, [R1+0xa94] ;  /* 0x000a940001027983 */ /* 0x000f280000100800 */
[----:B------:R-:W4:Y:S04]  /*16f20*/  LDL R10, [R1+0xa90] ;  /* 0x000a9000010a7983 */ /* 0x000f280000100800 */
[----:B------:R-:W4:Y:S01]  /*16f30*/  LDL R0, [R1+0xa9c] ;  /* 0x000a9c0001007983 */ /* 0x000f220000100800 */
[----:B------:R-:W-:-:S03]  /*16f40*/  PRMT R20, RZ, 0x7610, R20 ;  /* 0x00007610ff147816 */ /* 0x000fc60000000014 */
[----:B--2---:R1:W-:Y:S04]  /*16f50*/  STL [R1+0x14e0], R22 ;  /* 0x0014e01601007387 */ /* 0x0043e80000100800 */
[----:B0-----:R-:W2:Y:S04]  /*16f60*/  LDL R16, [R1+0xb14] ;  /* 0x000b140001107983 */ /* 0x001ea80000100800 */
[----:B------:R-:W2:Y:S04]  /*16f70*/  LDL R27, [R1+0xb10] ;  /* 0x000b1000011b7983 */ /* 0x000ea80000100800 */
[----:B------:R-:W2:Y:S04]  /*16f80*/  LDL R26, [R1+0xb1c] ;  /* 0x000b1c00011a7983 */ /* 0x000ea80000100800 */
[----:B---3--:R4:W3:Y:S04]  /*16f90*/  @!P0 LDG.E.U16 R20, desc[UR8][R8.64] ;  /* 0x0000000808148981 */ /* 0x0088e8000c1e1500 */
[----:B------:R-:W3:Y:S04]  /*16fa0*/  LDL R13, [R1+0x398] ;  /* 0x00039800010d7983 */ /* 0x000ee80000100800 */
[----:B------:R-:W3:Y:S01]  /*16fb0*/  LDL R12, [R1+0x39c] ;  /* 0x00039c00010c7983 */ /* 0x000ee20000100800 */
[----:B------:R-:W-:-:S03]  /*16fc0*/  PRMT R7, RZ, 0x7610, R7 ;  /* 0x00007610ff077816 */ /* 0x000fc60000000007 */
[----:B------:R-:W3:Y:S04]  /*16fd0*/  LDL R15, [R1+0xa98] ;  /* 0x000a9800010f7983 */ /* 0x000ee80000100800 */
[----:B-1----:R-:W3:Y:S04]  /*16fe0*/  LDL R22, [R1+0xb08] ;  /* 0x000b080001167983 */ /* 0x002ee80000100800 */
[----:B------:R-:W3:Y:S01]  /*16ff0*/  LDL R14, [R1+0xaa0] ;  /* 0x000aa000010e7983 */ /* 0x000ee20000100800 */
[----:B------:R-:W-:Y:S02]  /*17000*/  PRMT R6, RZ, 0x7610, R6 ;  /* 0x00007610ff067816 */ /* 0x000fe40000000006 */
[----:B------:R-:W-:Y:S01]  /*17010*/  PRMT R18, RZ, 0x7610, R18 ;  /* 0x00007610ff127816 */ /* 0x000fe20000000012 */
[----:B------:R-:W3:Y:S01]  /*17020*/  LDL R29, [R1+0x388] ;  /* 0x00038800011d7983 */ /* 0x000ee20000100800 */
[----:B----4-:R-:W-:-:S02]  /*17030*/  @!P0 IMAD.MOV.U32 R9, RZ, RZ, R11 ;  /* 0x000000ffff098224 */ /* 0x010fc400078e000b */
[----:B------:R-:W-:Y:S02]  /*17040*/  @!P0 IMAD.MOV.U32 R8, RZ, RZ, R2 ;  /* 0x000000ffff088224 */ /* 0x000fe400078e0002 */
[----:B------:R-:W-:Y:S01]  /*17050*/  @!P1 IMAD.MOV.U32 R11, RZ, RZ, R10 ;  /* 0x000000ffff0b9224 */ /* 0x000fe200078e000a */
[----:B------:R-:W4:Y:S01]  /*17060*/  LDL R2, [R1+0xaa4] ;  /* 0x000aa40001027983 */ /* 0x000f220000100800 */
[----:B------:R-:W-:-:S03]  /*17070*/  @!P1 IMAD.MOV.U32 R10, RZ, RZ, R0 ;  /* 0x000000ffff0a9224 */ /* 0x000fc600078e0000 */
[----:B------:R-:W4:Y:S04]  /*17080*/  LDL R0, [R1+0xaac] ;  /* 0x000aac0001007983 */ /* 0x000f280000100800 */
[----:B------:R-:W4:Y:S04]  /*17090*/  @!P0 LDG.E.U16 R6, desc[UR8][R8.64] ;  /* 0x0000000808068981 */ /* 0x000f28000c1e1500 */
[----:B------:R2:W4:Y:S02]  /*170a0*/  @!P1 LDG.E.U16 R7, desc[UR8][R10.64] ;  /* 0x000000080a079981 */ /* 0x000524000c1e1500 */
[----:B--2---:R-:W-:-:S02]  /*170b0*/  @!P0 IMAD.MOV.U32 R10, RZ, RZ, R16 ;  /* 0x000000ffff0a8224 */ /* 0x004fc400078e0010 */
[----:B------:R-:W2:Y:S04]  /*170c0*/  LDL R16, [R1+0xb24] ;  /* 0x000b240001107983 */ /* 0x000ea80000100800 */
[----:B---3--:R0:W3:Y:S01]  /*170d0*/  @!P1 LDG.E.U16 R18, desc[UR8][R12.64] ;  /* 0x000000080c129981 */ /* 0x0080e2000c1e1500 */
[----:B------:R-:W-:-:S03]  /*170e0*/  @!P0 IMAD.MOV.U32 R11, RZ, RZ, R22 ;  /* 0x000000ffff0b8224 */ /* 0x000fc600078e0016 */
[----:B------:R-:W3:Y:S01]  /*170f0*/  LDL R22, [R1+0xb18] ;  /* 0x000b180001167983 */ /* 0x000ee20000100800 */
[----:B------:R-:W-:Y:S02]  /*17100*/  PRMT R8, RZ, 0x7610, R8 ;  /* 0x00007610ff087816 */ /* 0x000fe40000000008 */
[----:B------:R-:W-:-:S04]  /*17110*/  PRMT R9, RZ, 0x7610, R9 ;  /* 0x00007610ff097816 */ /* 0x000fc80000000009 */
[----:B------:R1:W3:Y:S01]  /*17120*/  @!P0 LDG.E.U16 R8, desc[UR8][R10.64] ;  /* 0x000000080a088981 */ /* 0x0002e2000c1e1500 */
[----:B0-----:R-:W-:Y:S02]  /*17130*/  @!P0 IMAD.MOV.U32 R13, RZ, RZ, R15 ;  /* 0x000000ffff0d8224 */ /* 0x001fe400078e000f */
[----:B----4-:R-:W-:Y:S02]  /*17140*/  @!P0 IMAD.MOV.U32 R12, RZ, RZ, R2 ;  /* 0x000000ffff0c8224 */ /* 0x010fe400078e0002 */
[----:B------:R-:W-:Y:S02]  /*17150*/  @!P1 IMAD.MOV.U32 R15, RZ, RZ, R14 ;  /* 0x000000ffff0f9224 */ /* 0x000fe400078e000e */
[----:B-1----:R-:W-:Y:S02]  /*17160*/  @!P1 IMAD.MOV.U32 R10, RZ, RZ, R26 ;  /* 0x000000ffff0a9224 */ /* 0x002fe400078e001a */
[----:B------:R-:W-:Y:S02]  /*17170*/  @!P1 IMAD.MOV.U32 R11, RZ, RZ, R27 ;  /* 0x000000ffff0b9224 */ /* 0x000fe400078e001b */
[----:B------:R-:W-:Y:S01]  /*17180*/  @!P1 IMAD.MOV.U32 R14, RZ, RZ, R0 ;  /* 0x000000ffff0e9224 */ /* 0x000fe200078e0000 */
[----:B------:R-:W4:Y:S04]  /*17190*/  LDL R26, [R1+0x408] ;  /* 0x00040800011a7983 */ /* 0x000f280000100800 */
[----:B------:R0:W4:Y:S04]  /*171a0*/  @!P1 LDG.E.U16 R9, desc[UR8][R10.64] ;  /* 0x000000080a099981 */ /* 0x000128000c1e1500 */
[----:B------:R-:W4:Y:S04]  /*171b0*/  LDL R2, [R1+0x40c] ;  /* 0x00040c0001027983 */ /* 0x000f280000100800 */
[----:B------:R-:W4:Y:S01]  /*171c0*/  LDL R0, [R1+0x394] ;  /* 0x0003940001007983 */ /* 0x000f220000100800 */
[----:B0-----:R-:W-:-:S02]  /*171d0*/  PRMT R10, RZ, 0x7610, R10 ;  /* 0x00007610ff0a7816 */ /* 0x001fc4000000000a */
[----:B------:R-:W-:-:S04]  /*171e0*/  PRMT R11, RZ, 0x7610, R11 ;  /* 0x00007610ff0b7816 */ /* 0x000fc8000000000b */
[----:B------:R0:W4:Y:S04]  /*171f0*/  @!P0 LDG.E.U16 R10, desc[UR8][R12.64] ;  /* 0x000000080c0a8981 */ /* 0x000128000c1e1500 */
[----:B------:R2:W4:Y:S01]  /*17200*/  @!P1 LDG.E.U16 R11, desc[UR8][R14.64] ;  /* 0x000000080e0b9981 */ /* 0x000522000c1e1500 */
[----:B0-----:R-:W-:Y:S01]  /*17210*/  PRMT R12, RZ, 0x7610, R12 ;  /* 0x00007610ff0c7816 */ /* 0x001fe2000000000c */
[----:B--2---:R-:W-:Y:S02]  /*17220*/  @!P0 IMAD.MOV.U32 R14, RZ, RZ, R16 ;  /* 0x000000ffff0e8224 */ /* 0x004fe400078e0010 */
[----:B---3--:R-:W-:Y:S02]  /*17230*/  @!P0 IMAD.MOV.U32 R15, RZ, RZ, R22 ;  /* 0x000000ffff0f8224 */ /* 0x008fe400078e0016 */
[----:B------:R-:W2:Y:S04]  /*17240*/  LDL R22, [R1+0x38c] ;  /* 0x00038c0001167983 */ /* 0x000ea80000100800 */
[----:B------:R-:W3:Y:S04]  /*17250*/  LDL.LU R16, [R1+0x30] ;  /* 0x0000300001107983 */ /* 0x000ee80000300800 */
[----:B------:R-:W2:Y:S04]  /*17260*/  LDL.LU R27, [R1+0x14] ;  /* 0x00001400011b7983 */ /* 0x000ea80000300800 */
[----:B------:R-:W2:Y:S04]  /*17270*/  LDL.LU R28, [R1+0x10] ;  /* 0x00001000011c7983 */ /* 0x000ea80000300800 */
[----:B------:R0:W2:Y:S04]  /*17280*/  @!P0 LDG.E.U16 R12, desc[UR8][R14.64] ;  /* 0x000000080e0c8981 */ /* 0x0000a8000c1e1500 */
[----:B------:R-:W0:Y:S04]  /*17290*/  LDL R14, [R1+0xb20] ;  /* 0x000b2000010e7983 */ /* 0x000e280000100800 */
[----:B------:R-:W0:Y:S01]  /*172a0*/  LDL R15, [R1+0xb2c] ;  /* 0x000b2c00010f7983 */ /* 0x000e220000100800 */
[----:B------:R-:W-:-:S02]  /*172b0*/  PRMT R13, RZ, 0x7610, R13 ;  /* 0x00007610ff0d7816 */ /* 0x000fc4000000000d */
[----:B------:R-:W-:Y:S02]  /*172c0*/  PRMT R17, RZ, 0x7610, R17 ;  /* 0x00007610ff117816 */ /* 0x000fe40000000011 */
[----:B0-----:R-:W-:-:S04]  /*172d0*/  @!P1 LOP3.LUT R15, R15, R14, RZ, 0x3c, !PT ;  /* 0x0000000e0f0f9212 */ /* 0x001fc800078e3cff */
[----:B------:R-:W-:-:S04]  /*172e0*/  @!P1 LOP3.LUT R14, R15, R14, RZ, 0x3c, !PT ;  /* 0x0000000e0f0e9212 */ /* 0x000fc800078e3cff */
[----:B------:R-:W-:-:S05]  /*172f0*/  @!P1 LOP3.LUT R15, R15, R14, RZ, 0x3c, !PT ;  /* 0x0000000e0f0f9212 */ /* 0x000fca00078e3cff */
[----:B------:R4:W2:Y:S02]  /*17300*/  @!P1 LDG.E.U16 R13, desc[UR8][R14.64] ;  /* 0x000000080e0d9981 */ /* 0x0008a4000c1e1500 */
[----:B----4-:R-:W-:Y:S02]  /*17310*/  @!P1 IMAD.MOV.U32 R14, RZ, RZ, R2 ;  /* 0x000000ffff0e9224 */ /* 0x010fe400078e0002 */
[----:B------:R-:W-:Y:S01]  /*17320*/  @!P1 IMAD.MOV.U32 R15, RZ, RZ, R26 ;  /* 0x000000ffff0f9224 */ /* 0x000fe200078e001a */
[----:B------:R-:W-:Y:S02]  /*17330*/  PRMT R19, RZ, 0x7610, R19 ;  /* 0x00007610ff137816 */ /* 0x000fe40000000013 */
[----:B------:R-:W-:Y:S01]  /*17340*/  PRMT R21, RZ, 0x7610, R21 ;  /* 0x00007610ff157816 */ /* 0x000fe20000000015 */
[----:B------:R-:W4:Y:S04]  /*17350*/  LDL R26, [R1+0xb30] ;  /* 0x000b3000011a7983 */ /* 0x000f280000100800 */
[----:B------:R0:W2:Y:S04]  /*17360*/  @!P1 LDG.E.U16 R17, desc[UR8][R14.64] ;  /* 0x000000080e119981 */ /* 0x0000a8000c1e1500 */
[----:B------:R-:W2:Y:S04]  /*17370*/  LDL R2, [R1+0xb38] ;  /* 0x000b380001027983 */ /* 0x000ea80000100800 */
[----:B------:R-:W2:Y:S01]  /*17380*/  LDL R15, [R1+0x390] ;  /* 0x00039000010f7983 */ /* 0x000ea20000100800 */
[----:B0-----:R-:W-:-:S03]  /*17390*/  @!P0 IMAD.MOV.U32 R14, RZ, RZ, R0 ;  /* 0x000000ffff0e8224 */ /* 0x001fc600078e0000 */
[----:B------:R-:W3:Y:S04]  /*173a0*/  LDL.LU R0, [R1+0x78] ;  /* 0x0000780001007983 */ /* 0x000ee80000300800 */
[----:B--2---:R0:W2:Y:S02]  /*173b0*/  @!P0 LDG.E.U16 R19, desc[UR8][R14.64] ;  /* 0x000000080e138981 */ /* 0x0040a4000c1e1500 */
[----:B0-----:R-:W-:Y:S02]  /*173c0*/  @!P1 IMAD.MOV.U32 R14, RZ, RZ, R22 ;  /* 0x000000ffff0e9224 */ /* 0x001fe400078e0016 */
[----:B------:R-:W-:Y:S01]  /*173d0*/  @!P1 IMAD.MOV.U32 R15, RZ, RZ, R29 ;  /* 0x000000ffff0f9224 */ /* 0x000fe200078e001d */
[----:B------:R-:W2:Y:S04]  /*173e0*/  LDL.LU R22, [R1+0x74] ;  /* 0x0000740001167983 */ /* 0x000ea80000300800 */
[----:B------:R0:W2:Y:S04]  /*173f0*/  @!P1 LDG.E.U16 R21, desc[UR8][R14.64] ;  /* 0x000000080e159981 */ /* 0x0000a8000c1e1500 */
[----:B------:R-:W0:Y:S04]  /*17400*/  LDL R14, [R1+0xaa8] ;  /* 0x000aa800010e7983 */ /* 0x000e280000100800 */
[----:B------:R-:W0:Y:S01]  /*17410*/  LDL R15, [R1+0xab4] ;  /* 0x000ab400010f7983 */ /* 0x000e220000100800 */
[----:B------:R-:W-:Y:S01]  /*17420*/  PRMT R23, RZ, 0x7610, R23 ;  /* 0x00007610ff177816 */ /* 0x000fe20000000017 */
[----:B------:R-:W1:Y:S01]  /*17430*/  S2R R29, SR_TID.X ;  /* 0x00000000001d7919 */ /* 0x000e620000002100 */
[----:B0-----:R-:W-:-:S04]  /*17440*/  @!P0 LOP3.LUT R15, R15, R14, RZ, 0x3c, !PT ;  /* 0x0000000e0f0f8212 */ /* 0x001fc800078e3cff */
[----:B------:R-:W-:-:S04]  /*17450*/  @!P0 LOP3.LUT R14, R15, R14, RZ, 0x3c, !PT ;  /* 0x0000000e0f0e8212 */ /* 0x000fc800078e3cff */
[----:B------:R-:W-:-:S05]  /*17460*/  @!P0 LOP3.LUT R15, R15, R14, RZ, 0x3c, !PT ;  /* 0x0000000e0f0f8212 */ /* 0x000fca00078e3cff */
[----:B------:R0:W2:Y:S04]  /*17470*/  @!P0 LDG.E.U16 R23, desc[UR8][R14.64] ;  /* 0x000000080e178981 */ /* 0x0000a8000c1e1500 */
[----:B------:R-:W0:Y:S04]  /*17480*/  LDL R14, [R1+0xab0] ;  /* 0x000ab000010e7983 */ /* 0x000e280000100800 */
[----:B------:R-:W0:Y:S01]  /*17490*/  LDL R15, [R1+0xabc] ;  /* 0x000abc00010f7983 */ /* 0x000e220000100800 */
[----:B-1----:R-:W-:Y:S02]  /*174a0*/  LOP3.LUT R29, R29, 0x3f, RZ, 0xc0, !PT ;  /* 0x0000003f1d1d7812 */ /* 0x002fe400078ec0ff */
[----:B------:R-:W-:-:S02]  /*174b0*/  PRMT R24, RZ, 0x7610, R24 ;  /* 0x00007610ff187816 */ /* 0x000fc40000000018 */
[----:B------:R-:W-:Y:S01]  /*174c0*/  PRMT R25, RZ, 0x7610, R25 ;  /* 0x00007610ff197816 */ /* 0x000fe20000000019 */
[----:B------:R-:W-:Y:S01]  /*174d0*/  IMAD.SHL.U32 R29, R29, 0x2, RZ ;  /* 0x000000021d1d7824 */ /* 0x000fe200078e00ff */
[----:B0-----:R-:W-:-:S04]  /*174e0*/  @!P1 LOP3.LUT R15, R15, R14, RZ, 0x3c, !PT ;  /* 0x0000000e0f0f9212 */ /* 0x001fc800078e3cff */
[----:B------:R-:W-:-:S04]  /*174f0*/  @!P1 LOP3.LUT R14, R15, R14, RZ, 0x3c, !PT ;  /* 0x0000000e0f0e9212 */ /* 0x000fc800078e3cff */
[----:B------:R-:W-:-:S05]  /*17500*/  @!P1 LOP3.LUT R15, R15, R14, RZ, 0x3c, !PT ;  /* 0x0000000e0f0f9212 */ /* 0x000fca00078e3cff */
[----:B------:R0:W2:Y:S02]  /*17510*/  @!P1 LDG.E.U16 R24, desc[UR8][R14.64] ;  /* 0x000000080e189981 */ /* 0x0000a4000c1e1500 */
[----:B0-----:R-:W-:Y:S02]  /*17520*/  @!P1 IMAD.MOV.U32 R14, RZ, RZ, R2 ;  /* 0x000000ffff0e9224 */ /* 0x001fe400078e0002 */
[----:B----4-:R-:W-:Y:S01]  /*17530*/  @!P1 IMAD.MOV.U32 R15, RZ, RZ, R26 ;  /* 0x000000ffff0f9224 */ /* 0x010fe200078e001a */
[C---:B------:R-:W-:Y:S01]  /*17540*/  LOP3.LUT R2, R29.reuse, 0x40, RZ, 0x3c, !PT ;  /* 0x000000401d027812 */ /* 0x040fe200078e3cff */
[----:B------:R-:W4:Y:S04]  /*17550*/  LDL.LU R26, [R1+0x8] ;  /* 0x00000800011a7983 */ /* 0x000f280000300800 */
[----:B------:R0:W2:Y:S04]  /*17560*/  @!P1 LDG.E.U16 R25, desc[UR8][R14.64] ;  /* 0x000000080e199981 */ /* 0x0000a8000c1e1500 */
[----:B---3--:R1:W-:Y:S04]  /*17570*/  STS.U16 [R2+UR5+0x5c80], R16 ;  /* 0x005c801002007988 */ /* 0x0083e80008000405 */
[----:B------:R3:W-:Y:S04]  /*17580*/  STS.U16 [R2+UR5+0x6400], R27 ;  /* 0x0064001b02007988 */ /* 0x0007e80008000405 */
[----:B------:R0:W-:Y:S04]  /*17590*/  STS.U16 [R2+UR5+0x6480], R28 ;  /* 0x0064801c02007988 */ /* 0x0001e80008000405 */
[----:B------:R-:W2:Y:S04]  /*175a0*/  LDL.LU R14, [R1+0x28] ;  /* 0x00002800010e7983 */ /* 0x000ea80000300800 */
[----:B------:R-:W2:Y:S04]  /*175b0*/  LDL.LU R15, [R1+0xc] ;  /* 0x00000c00010f7983 */ /* 0x000ea80000300800 */
[----:B-1----:R-:W2:Y:S04]  /*175c0*/  LDL.LU R16, [R1+0x14ec] ;  /* 0x0014ec0001107983 */ /* 0x002ea80000300800 */
[----:B---3--:R-:W3:Y:S04]  /*175d0*/  LDL.LU R27, [R1+0x14e8] ;  /* 0x0014e800011b7983 */ /* 0x008ee80000300800 */
[----:B0-----:R-:W2:Y:S01]  /*175e0*/  LDL.LU R28, [R1+0x14e4] ;  /* 0x0014e400011c7983 */ /* 0x001ea20000300800 */
[----:B------:R-:W-:-:S03]  /*175f0*/  LOP3.LUT R29, R29, 0x50, RZ, 0x3c, !PT ;  /* 0x000000501d1d7812 */ /* 0x000fc600078e3cff */
[----:B--2---:R0:W-:Y:S04]  /*17600*/  STS.U16 [R2+UR5+0x6c00], R28 ;  /* 0x006c001c02007988 */ /* 0x0041e80008000405 */
[----:B---3--:R-:W-:Y:S04]  /*17610*/  STS.U16 [R2+UR5+0x6c80], R27 ;  /* 0x006c801b02007988 */ /* 0x008fe80008000405 */
        /* <DEDUP_REMOVED lines=8> */
[----:B------:R-:W2:Y:S04]  /*176a0*/  LDL.LU R5, [R1+0x60] ;  /* 0x0000600001057983 */ /* 0x000ea80000300800 */
[----:B------:R0:W-:Y:S04]  /*176b0*/  STS.U16 [R29+UR5+0x4500], R0 ;  /* 0x004500001d007988 */ /* 0x0001e80008000405 */
[----:B------:R-:W4:Y:S04]  /*176c0*/  LDL.LU R2, [R1+0x70] ;  /* 0x0000700001027983 */ /* 0x000f280000300800 */
[----:B------:R1:W-:Y:S04]  /*176d0*/  STS.U16 [R29+UR5+0x4580], R22 ;  /* 0x004580161d007988 */ /* 0x0003e80008000405 */
[----:B0-----:R-:W4:Y:S04]  /*176e0*/  LDL.LU R0, [R1+0x6c] ;  /* 0x00006c0001007983 */ /* 0x001f280000300800 */
[----:B------:R-:W4:Y:S04]  /*176f0*/  LDL.LU R27, [R1+0x20] ;  /* 0x00002000011b7983 */ /* 0x000f280000300800 */
[----:B-1----:R-:W4:Y:S04]  /*17700*/  LDL.LU R22, [R1+0x14e0] ;  /* 0x0014e00001167983 */ /* 0x002f280000300800 */
[----:B--2---:R0:W-:Y:S04]  /*17710*/  STS.U16 [R29+UR5+0x4d00], R5 ;  /* 0x004d00051d007988 */ /* 0x0041e80008000405 */
[----:B---3--:R1:W-:Y:S04]  /*17720*/  STS.U16 [R29+UR5+0x4d80], R4 ;  /* 0x004d80041d007988 */ /* 0x0083e80008000405 */
[----:B------:R2:W-:Y:S04]  /*17730*/  STS.U16 [R29+UR5+0x5500], R3 ;  /* 0x005500031d007988 */ /* 0x0005e80008000405 */
[----:B----4-:R3:W-:Y:S04]  /*17740*/  STS.U16 [R29+UR5+0x5580], R16 ;  /* 0x005580101d007988 */ /* 0x0107e80008000405 */
[----:B------:R4:W-:Y:S04]  /*17750*/  STS.U16 [R29+UR5+0x5d00], R28 ;  /* 0x005d001c1d007988 */ /* 0x0009e80008000405 */
[----:B------:R1:W-:Y:S04]  /*17760*/  STS.U16 [R29+UR5+0x5d80], R14 ;  /* 0x005d800e1d007988 */ /* 0x0003e80008000405 */
[----:B------:R-:W-:Y:S04]  /*17770*/  STS.U16 [R29+UR5+0x6500], R15 ;  /* 0x0065000f1d007988 */ /* 0x000fe80008000405 */
[----:B0-----:R-:W4:Y:S04]  /*17780*/  LDL.LU R5, [R1+0x68] ;  /* 0x0000680001057983 */ /* 0x001f280000300800 */
[----:B-1----:R-:W4:Y:S04]  /*17790*/  LDL.LU R4, [R1+0x64] ;  /* 0x0000640001047983 */ /* 0x002f280000300800 */
[----:B--2---:R-:W2:Y:S04]  /*177a0*/  LDL.LU R3, [R1+0x50] ;  /* 0x0000500001037983 */ /* 0x004ea80000300800 */
[----:B---3--:R-:W3:Y:S04]  /*177b0*/  LDL.LU R16, [R1+0x4c] ;  /* 0x00004c0001107983 */ /* 0x008ee80000300800 */
[----:B----4-:R-:W4:Y:S04]  /*177c0*/  LDL.LU R28, [R1+0x38] ;  /* 0x00003800011c7983 */ /* 0x010f280000300800 */
[----:B------:R-:W2:Y:S04]  /*177d0*/  LDL.LU R14, [R1+0x34] ;  /* 0x00003400010e7983 */ /* 0x000ea80000300800 */
[----:B------:R0:W-:Y:S04]  /*177e0*/  STS.U16 [R29+UR5+0x6580], R26 ;  /* 0x0065801a1d007988 */ /* 0x0001e80008000405 */
[----:B0-----:R-:W2:Y:S01]  /*177f0*/  LDL.LU R26, [R1+0x14dc] ;  /* 0x0014dc00011a7983 */ /* 0x001ea20000300800 */
[----:B------:R-:W0:Y:S02]  /*17800*/  S2R R15, SR_TID.X ;  /* 0x00000000000f7919 */ /* 0x000e240000002100 */
[----:B0-----:R-:W-:-:S05]  /*17810*/  LOP3.LUT R15, R15, 0x3f, RZ, 0xc0, !PT ;  /* 0x0000003f0f0f7812 */ /* 0x001fca00078ec0ff */
[----:B------:R-:W-:Y:S01]  /*17820*/  IMAD.SHL.U32 R15, R15, 0x2, RZ ;  /* 0x000000020f0f7824 */ /* 0x000fe200078e00ff */
[----:B--2---:R-:W-:Y:S04]  /*17830*/  STS.U16 [R29+UR5+0x6d00], R26 ;  /* 0x006d001a1d007988 */ /* 0x004fe80008000405 */
[----:B------:R0:W-:Y:S04]  /*17840*/  STS.U16 [R29+UR5+0x6d80], R22 ;  /* 0x006d80161d007988 */ /* 0x0001e80008000405 */
[----:B------:R1:W-:Y:S04]  /*17850*/  STS.U16 [R29+UR5+0x7500], R6 ;  /* 0x007500061d007988 */ /* 0x0003e80008000405 */
        /* <DEDUP_REMOVED lines=8> */
[----:B------:R-:W2:Y:S04]  /*178e0*/  LDL.LU R29, [R1+0x14d8] ;  /* 0x0014d800011d7983 */ /* 0x000ea80000300800 */
[----:B------:R-:W2:Y:S04]  /*178f0*/  LDL.LU R9, [R1+0x58] ;  /* 0x0000580001097983 */ /* 0x000ea80000300800 */
[----:B------:R0:W-:Y:S04]  /*17900*/  STS.U16 [R26+UR5+0x4600], R2 ;  /* 0x004600021a007988 */ /* 0x0001e80008000405 */
[----:B------:R1:W-:Y:S04]  /*17910*/  STS.U16 [R26+UR5+0x4680], R0 ;  /* 0x004680001a007988 */ /* 0x0003e80008000405 */
[----:B0-----:R-:W4:Y:S04]  /*17920*/  LDL.LU R2, [R1+0x14d4] ;  /* 0x0014d40001027983 */ /* 0x001f280000300800 */
[----:B-1----:R-:W4:Y:S04]  /*17930*/  LDL.LU R0, [R1+0x14d0] ;  /* 0x0014d00001007983 */ /* 0x002f280000300800 */
[----:B--2---:R-:W-:Y:S04]  /*17940*/  STS.U16 [R26+UR5+0x4e00], R9 ;  /* 0x004e00091a007988 */ /* 0x004fe80008000405 */
[----:B------:R-:W-:Y:S04]  /*17950*/  STS.U16 [R26+UR5+0x4e80], R8 ;  /* 0x004e80081a007988 */ /* 0x000fe80008000405 */
[----:B------:R-:W-:Y:S04]  /*17960*/  STS.U16 [R26+UR5+0x5600], R7 ;  /* 0x005600071a007988 */ /* 0x000fe80008000405 */
[----:B---3--:R-:W-:Y:S04]  /*17970*/  STS.U16 [R26+UR5+0x5680], R6 ;  /* 0x005680061a007988 */ /* 0x008fe80008000405 */
[----:B------:R-:W-:Y:S04]  /*17980*/  STS.U16 [R26+UR5+0x5e00], R22 ;  /* 0x005e00161a007988 */ /* 0x000fe80008000405 */
[----:B------:R-:W-:Y:S04]  /*17990*/  STS.U16 [R26+UR5+0x5e80], R27 ;  /* 0x005e801b1a007988 */ /* 0x000fe80008000405 */
[----:B----4-:R0:W-:Y:S04]  /*179a0*/  STS.U16 [R26+UR5+0x6600], R0 ;  /* 0x006600001a007988 */ /* 0x0101e80008000405 */
[----:B------:R1:W-:Y:S04]  /*179b0*/  STS.U16 [R26+UR5+0x6680], R2 ;  /* 0x006680021a007988 */ /* 0x0003e80008000405 */
[----:B0-----:R-:W2:Y:S04]  /*179c0*/  LDL.LU R0, [R1+0x14cc] ;  /* 0x0014cc0001007983 */ /* 0x001ea80000300800 */
[----:B-1----:R-:W3:Y:S04]  /*179d0*/  LDL.LU R2, [R1+0x14c8] ;  /* 0x0014c80001027983 */ /* 0x002ee80000300800 */
[----:B------:R-:W4:Y:S04]  /*179e0*/  LDL.LU R27, [R1+0x2d8] ;  /* 0x0002d800011b7983 */ /* 0x000f280000300800 */
[----:B------:R-:W-:Y:S04]  /*179f0*/  STS.U16 [R26+UR5+0x6e00], R20 ;  /* 0x006e00141a007988 */ /* 0x000fe80008000405 */
[----:B------:R-:W-:Y:S01]  /*17a00*/  STS.U16 [R26+UR5+0x6e80], R18 ;  /* 0x006e80121a007988 */ /* 0x000fe20008000405 */
[----:B------:R-:W-:-:S03]  /*17a10*/  LOP3.LUT R15, R15, 0x70, RZ, 0x3c, !PT ;  /* 0x000000700f0f7812 */ /* 0x000fc600078e3cff */
        /* <DEDUP_REMOVED lines=8> */
[----:B------:R0:W-:Y:S04]  /*17aa0*/  STS.U16 [R15+UR5+0x5700], R28 ;  /* 0x0057001c0f007988 */ /* 0x0001e80008000405 */
[----:B------:R1:W-:Y:S01]  /*17ab0*/  STS.U16 [R15+UR5+0x5780], R14 ;  /* 0x0057800e0f007988 */ /* 0x0003e20008000405 */
[----:B0-----:R-:W1:Y:S01]  /*17ac0*/  S2R R28, SR_TID.X ;  /* 0x00000000001c7919 */ /* 0x001e620000002100 */
[----:B------:R-:W0:Y:S01]  /*17ad0*/  S2R R3, SR_TID.X ;  /* 0x0000000000037919 */ /* 0x000e220000002100 */
[C---:B-1----:R-:W-:Y:S01]  /*17ae0*/  LOP3.LUT R14, R28.reuse, 0x7, RZ, 0xc0, !PT ;  /* 0x000000071c0e7812 */ /* 0x042fe200078ec0ff */
[----:B------:R-:W-:-:S04]  /*17af0*/  IMAD.SHL.U32 R8, R28, 0x2, RZ ;  /* 0x000000021c087824 */ /* 0x000fc800078e00ff */
[----:B------:R-:W-:Y:S02]  /*17b00*/  IMAD R14, R14, 0x110, RZ ;  /* 0x000001100e0e7824 */ /* 0x000fe400078e02ff */
[----:B------:R-:W-:-:S03]  /*17b10*/  IMAD.SHL.U32 R9, R28, 0x40, RZ ;  /* 0x000000401c097824 */ /* 0x000fc600078e00ff */
[----:B------:R-:W-:-:S04]  /*17b20*/  LOP3.LUT R8, R14, 0x30, R8, 0x78, !PT ;  /* 0x000000300e087812 */ /* 0x000fc800078e7808 */
[----:B------:R-:W-:Y:S01]  /*17b30*/  LOP3.LUT R8, R8, 0x800, R9, 0xf8, !PT ;  /* 0x0000080008087812 */ /* 0x000fe200078ef809 */
[----:B---3--:R-:W-:Y:S04]  /*17b40*/  STS.U16 [R15+UR5+0x5f00], R2 ;  /* 0x005f00020f007988 */ /* 0x008fe80008000405 */
[----:B--2---:R-:W-:Y:S04]  /*17b50*/  STS.U16 [R15+UR5+0x5f80], R0 ;  /* 0x005f80000f007988 */ /* 0x004fe80008000405 */
[----:B------:R1:W-:Y:S04]  /*17b60*/  STS.U16 [R15+UR5+0x6700], R29 ;  /* 0x0067001d0f007988 */ /* 0x0003e80008000405 */
[----:B-1----:R-:W2:Y:S04]  /*17b70*/  LDL R29, [R1+0xb64] ;  /* 0x000b6400011d7983 */ /* 0x002ea80000100800 */
[----:B------:R-:W-:Y:S04]  /*17b80*/  STS.U16 [R15+UR5+0x6780], R17 ;  /* 0x006780110f007988 */ /* 0x000fe80008000405 */
[----:B------:R-:W-:Y:S04]  /*17b90*/  STS.U16 [R15+UR5+0x6f00], R19 ;  /* 0x006f00130f007988 */ /* 0x000fe80008000405 */
[----:B------:R-:W-:Y:S04]  /*17ba0*/  STS.U16 [R15+UR5+0x6f80], R21 ;  /* 0x006f80150f007988 */ /* 0x000fe80008000405 */
[----:B------:R-:W-:Y:S04]  /*17bb0*/  STS.U16 [R15+UR5+0x7700], R23 ;  /* 0x007700170f007988 */ /* 0x000fe80008000405 */
[----:B------:R-:W-:Y:S04]  /*17bc0*/  STS.U16 [R15+UR5+0x7780], R24 ;  /* 0x007780180f007988 */ /* 0x000fe80008000405 */
[----:B----4-:R-:W-:Y:S04]  /*17bd0*/  STS.U16 [R15+UR5+0x7f00], R27 ;  /* 0x007f001b0f007988 */ /* 0x010fe80008000405 */
[----:B------:R-:W-:Y:S01]  /*17be0*/  STS.U16 [R15+UR5+0x7f80], R25 ;  /* 0x007f80190f007988 */ /* 0x000fe20008000405 */
[----:B------:R-:W-:Y:S06]  /*17bf0*/  BAR.SYNC.DEFER_BLOCKING 0x0 ;  /* 0x0000000000007b1d */ /* 0x000fec0000010000 */
[----:B------:R-:W1:Y:S04]  /*17c00*/  LDSM.16.M88.4 R16, [R8+UR5+0x5000] ;  /* 0x005000050810783b */ /* 0x000e680008000200 */
[----:B------:R-:W3:Y:S01]  /*17c10*/  LDSM.16.M88.4 R12, [R8+UR5+0x6000] ;  /* 0x00600005080c783b */ /* 0x000ee20008000200 */
[----:B------:R-:W4:Y:S03]  /*17c20*/  S2R R20, SR_TID.X ;  /* 0x0000000000147919 */ /* 0x000f260000002100 */
[----:B0-----:R-:W-:Y:S04]  /*17c30*/  STL [R1+0x1400], R3 ;  /* 0x0014000301007387 */ /* 0x001fe80000100800 */
[----:B------:R-:W-:Y:S04]  /*17c40*/  LDSM.16.M88.4 R24, [R8+UR5+0x4000] ;  /* 0x004000050818783b */ /* 0x000fe80008000200 */
[----:B------:R-:W0:Y:S01]  /*17c50*/  LDSM.16.M88.4 R8, [R8+UR5+0x7000] ;  /* 0x007000050808783b */ /* 0x000e220008000200 */
[----:B------:R-:W-:-:S02]  /*17c60*/  IMAD.SHL.U32 R0, R3, 0x2, RZ ;  /* 0x0000000203007824 */ /* 0x000fc400078e00ff */
[----:B------:R-:W-:Y:S01]  /*17c70*/  IMAD.SHL.U32 R2, R3, 0x40, RZ ;  /* 0x0000004003027824 */ /* 0x000fe200078e00ff */
[----:B-1----:R-:W-:Y:S04]  /*17c80*/  STL.64 [R1+0x50], R16 ;  /* 0x0000501001007387 */ /* 0x002fe80000100a00 */
[----:B------:R-:W-:Y:S04]  /*17c90*/  STL.64 [R1+0x58], R18 ;  /* 0x0000581201007387 */ /* 0x000fe80000100a00 */
[----:B---3--:R-:W-:Y:S01]  /*17ca0*/  STL.64 [R1+0x40], R12 ;  /* 0x0000400c01007387 */ /* 0x008fe20000100a00 */
[----:B------:R-:W-:-:S03]  /*17cb0*/  IMAD.MOV.U32 R28, RZ, RZ, R14 ;  /* 0x000000ffff1c7224 */ /* 0x000fc600078e000e */
[----:B------:R1:W-:Y:S02]  /*17cc0*/  STL.64 [R1+0x48], R14 ;  /* 0x0000480e01007387 */ /* 0x0003e40000100a00 */
[----:B-1----:R-:W1:Y:S01]  /*17cd0*/  S2R R14, SR_TID.X ;  /* 0x00000000000e7919 */ /* 0x002e620000002100 */
[----:B----4-:R-:W-:-:S05]  /*17ce0*/  LOP3.LUT R22, R20, 0x7, RZ, 0xc0, !PT ;  /* 0x0000000714167812 */ /* 0x010fca00078ec0ff */
[----:B------:R-:W-:-:S05]  /*17cf0*/  IMAD R22, R22, 0x90, RZ ;  /* 0x0000009016167824 */ /* 0x000fca00078e02ff */
[----:B------:R-:W-:-:S04]  /*17d00*/  LOP3.LUT R0, R22, 0x10, R0, 0x78, !PT ;  /* 0x0000001016007812 */ /* 0x000fc800078e7800 */
[----:B------:R-:W-:Y:S01]  /*17d10*/  LOP3.LUT R0, R0, 0x400, R2, 0xf8, !PT ;  /* 0x0000040000007812 */ /* 0x000fe200078ef802 */
[----:B------:R-:W-:Y:S01]  /*17d20*/  IMAD.MOV.U32 R2, RZ, RZ, R15 ;  /* 0x000000ffff027224 */ /* 0x000fe200078e000f */
[----:B0-----:R-:W-:Y:S01]  /*17d30*/  STL.64 [R1+0x30], R8 ;  /* 0x0000300801007387 */ /* 0x001fe20000100a00 */
[----:B------:R-:W-:Y:S02]  /*17d40*/  IMAD.MOV.U32 R16, RZ, RZ, R8 ;  /* 0x000000ffff107224 */ /* 0x000fe400078e0008 */
[----:B------:R-:W-:Y:S01]  /*17d50*/  IMAD.MOV.U32 R3, RZ, RZ, R9 ;  /* 0x000000ffff037224 */ /* 0x000fe200078e0009 */
[----:B------:R-:W-:Y:S01]  /*17d60*/  LDSM.16.MT88.4 R4, [R0+UR5] ;  /* 0x000000050004783b */ /* 0x000fe20008004200 */
[C---:B-1----:R-:W-:Y:S01]  /*17d70*/  LOP3.LUT R15, R14.reuse, 0x7, RZ, 0xc0, !PT ;  /* 0x000000070e0f7812 */ /* 0x042fe200078ec0ff */
[----:B------:R-:W-:-:S04]  /*17d80*/  IMAD.SHL.U32 R12, R14, 0x2, RZ ;  /* 0x000000020e0c7824 */ /* 0x000fc800078e00ff */
[----:B------:R-:W-:Y:S02]  /*17d90*/  IMAD R15, R15, 0x90, RZ ;  /* 0x000000900f0f7824 */ /* 0x000fe400078e02ff */
[----:B------:R-:W-:-:S03]  /*17da0*/  IMAD.SHL.U32 R13, R14, 0x40, RZ ;  /* 0x000000400e0d7824 */ /* 0x000fc600078e00ff */
[----:B------:R-:W-:Y:S01]  /*17db0*/  LOP3.LUT R12, R15, 0x10, R12, 0x78, !PT ;  /* 0x000000100f0c7812 */ /* 0x000fe200078e780c */
[----:B------:R-:W-:Y:S03]  /*17dc0*/  STL.64 [R1+0x38], R10 ;  /* 0x0000380a01007387 */ /* 0x000fe60000100a00 */
[----:B------:R-:W-:-:S04]  /*17dd0*/  LOP3.LUT R12, R12, 0x400, R13, 0xf8, !PT ;  /* 0x000004000c0c7812 */ /* 0x000fc800078ef80d */
[----:B------:R-:W-:-:S06]  /*17de0*/  LOP3.LUT R12, R12, 0x40, RZ, 0x3c, !PT ;  /* 0x000000400c0c7812 */ /* 0x000fcc00078e3cff */
[----:B------:R-:W-:Y:S04]  /*17df0*/  LDSM.16.MT88.4 R12, [R12+UR5] ;  /* 0x000000050c0c783b */ /* 0x000fe80008004200 */
[----:B------:R-:W-:Y:S04]  /*17e00*/  STL.64 [R1+0x60], R24 ;  /* 0x0000601801007387 */ /* 0x000fe80000100a00 */
[----:B------:R-:W-:Y:S04]  /*17e10*/  STL.64 [R1+0x68], R26 ;  /* 0x0000681a01007387 */ /* 0x000fe80000100a00 */
[----:B--2---:R-:W0:Y:S04]  /*17e20*/  LDSM.16.MT88.4 R8, [R29+UR5] ;  /* 0x000000051d08783b */ /* 0x004e280008004200 */
[----:B0-----:R-:W-:Y:S04]  /*17e30*/  STL.64 [R1+0x14a0], R10 ;  /* 0x0014a00a01007387 */ /* 0x001fe80000100a00 */
[----:B------:R0:W-:Y:S02]  /*17e40*/  STL.64 [R1+0x1498], R8 ;  /* 0x0014980801007387 */ /* 0x0001e40000100a00 */
[----:B0-----:R-:W-:-:S02]  /*17e50*/  IMAD.MOV.U32 R8, RZ, RZ, R16 ;  /* 0x000000ffff087224 */ /* 0x001fc400078e0010 */
[----:B------:R-:W-:-:S05]  /*17e60*/  IMAD.MOV.U32 R9, RZ, RZ, R3 ;  /* 0x000000ffff097224 */ /* 0x000fca00078e0003 */
[----:B------:R0:W-:Y:S04]  /*17e70*/  STL.64 [R1+0x14b0], R8 ;  /* 0x0014b00801007387 */ /* 0x0001e80000100a00 */
[----:B------:R-:W-:Y:S04]  /*17e80*/  STL.64 [R1+0x1488], R14 ;  /* 0x0014880e01007387 */ /* 0x000fe80000100a00 */
[----:B------:R-:W-:Y:S04]  /*17e90*/  STL.64 [R1+0x1480], R12 ;  /* 0x0014800c01007387 */ /* 0x000fe80000100a00 */
[----:B0-----:R-:W2:Y:S04]  /*17ea0*/  LDL.LU.64 R8, [R1+0x1c0] ;  /* 0x0001c00001087983 */ /* 0x001ea80000300a00 */
[----:B------:R-:W3:Y:S01]  /*17eb0*/  LDL.LU.64 R10, [R1+0x1c8] ;  /* 0x0001c800010a7983 */ /* 0x000ee20000300a00 */
[----:B------:R-:W-:-:S02]  /*17ec0*/  IMAD.SHL.U32 R3, R20, 0x2, RZ ;  /* 0x0000000214037824 */ /* 0x000fc400078e00ff */
[----:B------:R-:W-:-:S03]  /*17ed0*/  IMAD.SHL.U32 R16, R20, 0x40, RZ ;  /* 0x0000004014107824 */ /* 0x000fc600078e00ff */
[----:B------:R-:W-:Y:S02]  /*17ee0*/  LOP3.LUT R3, R22, 0x10, R3, 0x78, !PT ;  /* 0x0000001016037812 */ /* 0x000fe400078e7803 */
[----:B------:R-:W-:Y:S02]  /*17ef0*/  LDSM.16.MT88.4 R20, [R0+UR5+0x800] ;  /* 0x000800050014783b */ /* 0x000fe40008004200 */
[----:B------:R-:W-:-:S04]  /*17f00*/  LOP3.LUT R3, R3, 0x400, R16, 0xf8, !PT ;  /* 0x0000040003037812 */ /* 0x000fc800078ef810 */
[----:B------:R-:W-:-:S05]  /*17f10*/  LOP3.LUT R3, R3, 0x60, RZ, 0x3c, !PT ;  /* 0x0000006003037812 */ /* 0x000fca00078e3cff */
[----:B------:R-:W0:Y:S04]  /*17f20*/  LDSM.16.MT88.4 R16, [R3+UR5] ;  /* 0x000000050310783b */ /* 0x000e280008004200 */
[----:B---3--:R-:W-:Y:S04]  /*17f30*/  STL.64 [R1+0x14c0], R10 ;  /* 0x0014c00a01007387 */ /* 0x008fe80000100a00 */
[----:B--2---:R1:W-:Y:S04]  /*17f40*/  STL.64 [R1+0x14b8], R8 ;  /* 0x0014b80801007387 */ /* 0x0043e80000100a00 */
[----:B-1----:R-:W2:Y:S04]  /*17f50*/  LDL.LU.64 R8, [R1+0x1e0] ;  /* 0x0001e00001087983 */ /* 0x002ea80000300a00 */
[----:B------:R-:W2:Y:S04]  /*17f60*/  LDL.LU.64 R10, [R1+0x1e8] ;  /* 0x0001e800010a7983 */ /* 0x000ea80000300a00 */
[----:B------:R-:W3:Y:S04]  /*17f70*/  LDL.LU.64 R12, [R1+0x190] ;  /* 0x00019000010c7983 */ /* 0x000ee80000300a00 */
[----:B------:R-:W3:Y:S04]  /*17f80*/  LDL.LU.64 R14, [R1+0x198] ;  /* 0x00019800010e7983 */ /* 0x000ee80000300a00 */
[----:B0-----:R-:W-:Y:S04]  /*17f90*/  STL [R1+0x1444], R16 ;  /* 0x0014441001007387 */ /* 0x001fe80000100800 */
[----:B------:R0:W-:Y:S04]  /*17fa0*/  STL [R1+0x1440], R17 ;  /* 0x0014401101007387 */ /* 0x0001e80000100800 */
[----:B------:R-:W-:Y:S04]  /*17fb0*/  STL [R1+0x143c], R18 ;  /* 0x00143c1201007387 */ /* 0x000fe80000100800 */
[----:B------:R-:W-:Y:S04]  /*17fc0*/  STL [R1+0x1438], R19 ;  /* 0x0014381301007387 */ /* 0x000fe80000100800 */
[----:B0-----:R-:W4:Y:S04]  /*17fd0*/  LDL.64 R16, [R1+0x50] ;  /* 0x0000500001107983 */ /* 0x001f280000100a00 */
[----:B------:R-:W-:Y:S04]  /*17fe0*/  STL.64 [R1+0x13f8], R22 ;  /* 0x0013f81601007387 */ /* 0x000fe80000100a00 */
[----:B------:R0:W-:Y:S04]  /*17ff0*/  STL.64 [R1+0x13f0], R20 ;  /* 0x0013f01401007387 */ /* 0x0001e80000100a00 */
[----:B0-----:R-:W3:Y:S04]  /*18000*/  LDL.LU.64 R20, [R1+0x40] ;  /* 0x0000400001147983 */ /* 0x001ee80000300a00 */
[----:B------:R-:W-:Y:S01]  /*18010*/  STL [R1+0x1398], R0 ;  /* 0x0013980001007387 */ /* 0x000fe20000100800 */
[----:B--2---:R-:W-:-:S15]  /*18020*/  HMMA.16816.F32.BF16 R8, R4, R24, R8 ;  /* 0x000000180408723c */ /* 0x004fde0000041808 */
[----:B------:R-:W-:-:S04]  /*18030*/  NOP ;  /* 0x0000000000007918 */ /* 0x000fc80000000000 */
[----:B------:R-:W-:Y:S04]  /*18040*/  STL.64 [R1+0xa0], R8 ;  /* 0x0000a00801007387 */ /* 0x000fe80000100a00 */
[----:B------:R0:W-:Y:S04]  /*18050*/  STL.64 [R1+0xa8], R10 ;  /* 0x0000a80a01007387 */ /* 0x0001e80000100a00 */
[----:B0-----:R-:W4:Y:S04]  /*18060*/  LDL.LU.64 R10, [R1+0x14c0] ;  /* 0x0014c000010a7983 */ /* 0x001f280000300a00 */
[----:B------:R-:W4:Y:S04]  /*18070*/  LDL.LU.64 R8, [R1+0x14b8] ;  /* 0x0014b80001087983 */ /* 0x000f280000300a00 */
[----:B------:R-:W-:Y:S04]  /*18080*/  STL.64 [R1+0x14a8], R24 ;  /* 0x0014a81801007387 */ /* 0x000fe80000100a00 */
[----:B------:R-:W0:Y:S04]  /*18090*/  LDSM.16.MT88.4 R24, [R29+UR5+0x800] ;  /* 0x000800051d18783b */ /* 0x000e280008004200 */
[----:B0-----:R0:W-:Y:S04]  /*180a0*/  STL.64 [R1], R24 ;  /* 0x0000001801007387 */ /* 0x0011e80000100a00 */
[----:B------:R1:W-:Y:S04]  /*180b0*/  STL.64 [R1+0x8], R26 ;  /* 0x0000081a01007387 */ /* 0x0003e80000100a00 */
[----:B0-----:R-:W2:Y:S04]  /*180c0*/  LDL.LU.64 R24, [R1+0x130] ;  /* 0x0001300001187983 */ /* 0x001ea80000300a00 */
[----:B-1----:R-:W2:Y:S01]  /*180d0*/  LDL.LU.64 R26, [R1+0x138] ;  /* 0x00013800011a7983 */ /* 0x002ea20000300a00 */
[----:B----4-:R-:W-:-:S15]  /*180e0*/  HMMA.16816.F32.BF16 R8, R4, R16, R8 ;  /* 0x000000100408723c */ /* 0x010fde0000041808 */
[----:B------:R-:W-:-:S04]  /*180f0*/  NOP ;  /* 0x0000000000007918 */ /* 0x000fc80000000000 */
[----:B------:R0:W-:Y:S04]  /*18100*/  STL.64 [R1+0x90], R8 ;  /* 0x0000900801007387 */ /* 0x0001e80000100a00 */
[----:B------:R-:W-:Y:S04]  /*18110*/  STL [R1+0x98], R10 ;  /* 0x0000980a01007387 */ /* 0x000fe80000100800 */
[----:B0-----:R-:W2:Y:S01]  /*18120*/  LDL.LU.64 R8, [R1+0x14b0] ;  /* 0x0014b00001087983 */ /* 0x001ea20000300a00 */
[----:B---3--:R-:W-:Y:S01]  /*18130*/  HMMA.16816.F32.BF16 R12, R4, R20, R12 ;  /* 0x00000014040c723c */ /* 0x008fe2000004180c */
[----:B------:R-:W-:-:S02]  /*18140*/  IMAD.MOV.U32 R3, RZ, RZ, R11 ;  /* 0x000000ffff037224 */ /* 0x000fc400078e000b */
[----:B------:R-:W-:-:S03]  /*18150*/  IMAD.MOV.U32 R0, RZ, RZ, R21 ;  /* 0x000000ffff007224 */ /* 0x000fc600078e0015 */
[----:B------:R0:W-:Y:S02]  /*18160*/  STL [R1+0x1490], R3 ;  /* 0x0014900301007387 */ /* 0x0001e40000100800 */
[----:B0-----:R-:W-:-:S11]  /*18170*/  IMAD.MOV.U32 R3, RZ, RZ, R20 ;  /* 0x000000ffff037224 */ /* 0x001fd600078e0014 */
[----:B------:R-:W-:Y:S02]  /*18180*/  IMAD.MOV.U32 R23, RZ, RZ, R12 ;  /* 0x000000ffff177224 */ /* 0x000fe400078e000c */
[----:B------:R-:W-:Y:S02]  /*18190*/  IMAD.MOV.U32 R22, RZ, RZ, R13 ;  /* 0x000000ffff167224 */ /* 0x000fe400078e000d */
[----:B------:R-:W-:Y:S02]  /*181a0*/  IMAD.MOV.U32 R21, RZ, RZ, R14 ;  /* 0x000000ffff157224 */ /* 0x000fe400078e000e */
[----:B------:R-:W-:Y:S01]  /*181b0*/  IMAD.MOV.U32 R20, RZ, RZ, R15 ;  /* 0x000000ffff147224 */ /* 0x000fe200078e000f */
[----:B------:R-:W3:Y:S04]  /*181c0*/  LDL.LU.64 R12, [R1+0x180] ;  /* 0x00018000010c7983 */ /* 0x000ee80000300a00 */
[----:B------:R-:W3:Y:S04]  /*181d0*/  LDL.LU.64 R14, [R1+0x188] ;  /* 0x00018800010e7983 */ /* 0x000ee80000300a00 */
[----:B------:R-:W-:Y:S04]  /*181e0*/  STL.64 [R1+0x1450], R22 ;  /* 0x0014501601007387 */ /* 0x000fe80000100a00 */
[----:B------:R0:W-:Y:S04]  /*181f0*/  STL.64 [R1+0x1448], R20 ;  /* 0x0014481401007387 */ /* 0x0001e80000100a00 */
[----:B0-----:R-:W4:Y:S04]  /*18200*/  LDL.LU.64 R20, [R1+0x1b0] ;  /* 0x0001b00001147983 */ /* 0x001f280000300a00 */
[----:B------:R-:W4:Y:S01]  /*18210*/  LDL.LU.64 R22, [R1+0x1b8] ;  /* 0x0001b80001167983 */ /* 0x000f220000300a00 */
[----:B--2---:R-:W-:Y:S03]  /*18220*/  HMMA.16816.F32.BF16 R4, R4, R8, R24 ;  /* 0x000000080404723c */ /* 0x004fe60000041818 */
[----:B------:R-:W4:Y:S04]  /*18230*/  LDL.LU.64 R24, [R1+0x14a8] ;  /* 0x0014a80001187983 */ /* 0x000f280000300a00 */
[----:B------:R-:W4:Y:S04]  /*18240*/  LDL.LU.64 R10, [R1+0x14a0] ;  /* 0x0014a000010a7983 */ /* 0x000f280000300a00 */
[----:B------:R-:W4:Y:S08]  /*18250*/  LDL.LU.64 R8, [R1+0x1498] ;  /* 0x0014980001087983 */ /* 0x000f300000300a00 */
[----:B------:R-:W-:Y:S04]  /*18260*/  STL.64 [R1+0x13b8], R6 ;  /* 0x0013b80601007387 */ /* 0x000fe80000100a00 */
[----:B------:R0:W-:Y:S01]  /*18270*/  STL.64 [R1+0x13b0], R4 ;  /* 0x0013b00401007387 */ /* 0x0001e20000100a00 */
[----:B----4-:R-:W-:-:S15]  /*18280*/  HMMA.16816.F32.BF16 R20, R8, R24, R20 ;  /* 0x000000180814723c */ /* 0x010fde0000041814 */
[----:B------:R-:W-:-:S04]  /*18290*/  NOP ;  /* 0x0000000000007918 */ /* 0x000fc80000000000 */
[----:B------:R1:W-:Y:S04]  /*182a0*/  STL [R1+0x70], R20 ;  /* 0x0000701401007387 */ /* 0x0003e80000100800 */
[----:B------:R-:W2:Y:S04]  /*182b0*/  LDL.LU.64 R24, [R1+0x150] ;  /* 0x0001500001187983 */ /* 0x000ea80000300a00 */
[----:B------:R-:W2:Y:S01]  /*182c0*/  LDL.LU.64 R26, [R1+0x158] ;  /* 0x00015800011a7983 */ /* 0x000ea20000300a00 */
[----:B---3--:R-:W-:Y:S01]  /*182d0*/  HMMA.16816.F32.BF16 R12, R8, R16, R12 ;  /* 0x00000010080c723c */ /* 0x008fe2000004180c */
[----:B0-----:R-:W-:-:S02]  /*182e0*/  IMAD.MOV.U32 R4, RZ, RZ, R3 ;  /* 0x000000ffff047224 */ /* 0x001fc400078e0003 */
[----:B------:R-:W-:Y:S02]  /*182f0*/  IMAD.MOV.U32 R7, RZ, RZ, R2 ;  /* 0x000000ffff077224 */ /* 0x000fe400078e0002 */
[----:B------:R-:W-:Y:S02]  /*18300*/  IMAD.MOV.U32 R3, RZ, RZ, R16 ;  /* 0x000000ffff037224 */ /* 0x000fe400078e0010 */
[----:B------:R-:W-:Y:S02]  /*18310*/  IMAD.MOV.U32 R2, RZ, RZ, R17 ;  /* 0x000000ffff027224 */ /* 0x000fe400078e0011 */
[----:B------:R-:W-:Y:S02]  /*18320*/  IMAD.MOV.U32 R5, RZ, RZ, R0 ;  /* 0x000000ffff057224 */ /* 0x000fe400078e0000 */
[----:B------:R-:W-:Y:S02]  /*18330*/  IMAD.MOV.U32 R6, RZ, RZ, R28 ;  /* 0x000000ffff067224 */ /* 0x000fe400078e001c */
[----:B------:R-:W-:-:S02]  /*18340*/  IMAD.MOV.U32 R0, RZ, RZ, R21 ;  /* 0x000000ffff007224 */ /* 0x000fc400078e0015 */
[----:B------:R-:W-:Y:S02]  /*18350*/  IMAD.MOV.U32 R29, RZ, RZ, R22 ;  /* 0x000000ffff1d7224 */ /* 0x000fe400078e0016 */
[----:B------:R-:W-:Y:S02]  /*18360*/  IMAD.MOV.U32 R28, RZ, RZ, R23 ;  /* 0x000000ffff1c7224 */ /* 0x000fe400078e0017 */
[----:B------:R-:W-:Y:S02]  /*18370*/  IMAD.MOV.U32 R16, RZ, RZ, R12 ;  /* 0x000000ffff107224 */ /* 0x000fe400078e000c */
[----:B------:R-:W-:Y:S02]  /*18380*/  IMAD.MOV.U32 R17, RZ, RZ, R13 ;  /* 0x000000ffff117224 */ /* 0x000fe400078e000d */
[----:B------:R-:W-:Y:S02]  /*18390*/  IMAD.MOV.U32 R18, RZ, RZ, R14 ;  /* 0x000000ffff127224 */ /* 0x000fe400078e000e */
[----:B------:R-:W-:Y:S01]  /*183a0*/  IMAD.MOV.U32 R19, RZ, RZ, R15 ;  /* 0x000000ffff137224 */ /* 0x000fe200078e000f */
[----:B------:R-:W3:Y:S04]  /*183b0*/  LDL.LU.64 R12, [R1+0x100] ;  /* 0x00010000010c7983 */ /* 0x000ee80000300a00 */
[----:B------:R-:W3:Y:S04]  /*183c0*/  LDL.LU.64 R14, [R1+0x108] ;  /* 0x00010800010e7983 */ /* 0x000ee80000300a00 */
[----:B-1----:R-:W4:Y:S04]  /*183d0*/  LDL.LU.64 R20, [R1+0x1a0] ;  /* 0x0001a00001147983 */ /* 0x002f280000300a00 */
[----:B------:R-:W4:Y:S04]  /*183e0*/  LDL.LU.64 R22, [R1+0x1a8] ;  /* 0x0001a80001167983 */ /* 0x000f280000300a00 */
[----:B------:R-:W-:Y:S04]  /*183f0*/  STL.64 [R1+0x1460], R18 ;  /* 0x0014601201007387 */ /* 0x000fe80000100a00 */
[----:B------:R0:W-:Y:S02]  /*18400*/  STL.64 [R1+0x1458], R16 ;  /* 0x0014581001007387 */ /* 0x0001e40000100a00 */
[----:B0-----:R-:W-:-:S02]  /*18410*/  IMAD.MOV.U32 R16, RZ, RZ, R3 ;  /* 0x000000ffff107224 */ /* 0x001fc400078e0003 */
[----:B------:R-:W-:Y:S01]  /*18420*/  IMAD.MOV.U32 R17, RZ, RZ, R2 ;  /* 0x000000ffff117224 */ /* 0x000fe200078e0002 */
[----:B------:R-:W3:Y:S04]  /*18430*/  LDL.LU R3, [R1+0x1490] ;  /* 0x0014900001037983 */ /* 0x000ee80000300800 */
[----:B------:R-:W3:Y:S04]  /*18440*/  LDL R19, [R1+0xb60] ;  /* 0x000b600001137983 */ /* 0x000ee80000100800 */
[----:B------:R-:W-:Y:S04]  /*18450*/  STL.64 [R1+0x1478], R16 ;  /* 0x0014781001007387 */ /* 0x000fe80000100a00 */
[----:B------:R-:W-:Y:S04]  /*18460*/  STL.64 [R1+0x1470], R6 ;  /* 0x0014700601007387 */ /* 0x000fe80000100a00 */
[----:B------:R0:W-:Y:S01]  /*18470*/  STL.64 [R1+0x1468], R4 ;  /* 0x0014680401007387 */ /* 0x0001e20000100a00 */
[----:B--2---:R-:W-:Y:S03]  /*18480*/  HMMA.16816.F32.BF16 R24, R8, R4, R24 ;  /* 0x000000040818723c */ /* 0x004fe60000041818 */
[----:B0-----:R-:W3:-:S15]  /*18490*/  LDL.LU.64 R4, [R1+0x30] ;  /* 0x0000300001047983 */ /* 0x001ede0000300a00 */
[----:B------:R-:W-:Y:S01]  /*184a0*/  NOP ;  /* 0x0000000000007918 */ /* 0x000fe20000000000 */
[----:B------:R-:W-:Y:S04]  /*184b0*/  STL.64 [R1+0x1390], R26 ;  /* 0x0013901a01007387 */ /* 0x000fe80000100a00 */
[----:B------:R0:W-:Y:S04]  /*184c0*/  STL.64 [R1+0x1388], R24 ;  /* 0x0013881801007387 */ /* 0x0001e80000100a00 */
[----:B0-----:R-:W4:Y:S04]  /*184d0*/  LDL.LU.64 R24, [R1+0x60] ;  /* 0x0000600001187983 */ /* 0x001f280000300a00 */
[----:B------:R-:W2:Y:S01]  /*184e0*/  LDL.LU.64 R26, [R1+0x68] ;  /* 0x00006800011a7983 */ /* 0x000ea20000300a00 */
[----:B---3--:R-:W-:Y:S03]  /*184f0*/  HMMA.16816.F32.BF16 R8, R8, R4, R12 ;  /* 0x000000040808723c */ /* 0x008fe6000004180c */
[----:B------:R-:W4:Y:S04]  /*18500*/  LDL.LU.64 R14, [R1+0x1488] ;  /* 0x00148800010e7983 */ /* 0x000f280000300a00 */
[----:B------:R-:W4:Y:S01]  /*18510*/  LDL.LU.64 R12, [R1+0x1480] ;  /* 0x00148000010c7983 */ /* 0x000f220000300a00 */
[----:B------:R-:W-:-:S02]  /*18520*/  IMAD.MOV.U32 R17, RZ, RZ, R4 ;  /* 0x000000ffff117224 */ /* 0x000fc400078e0004 */
[----:B------:R-:W-:-:S09]  /*18530*/  IMAD.MOV.U32 R16, RZ, RZ, R5 ;  /* 0x000000ffff107224 */ /* 0x000fd200078e0005 */
[----:B------:R0:W-:Y:S04]  /*18540*/  STL.64 [R1+0x1370], R10 ;  /* 0x0013700a01007387 */ /* 0x0001e80000100a00 */
[----:B------:R1:W-:Y:S01]  /*18550*/  STL.64 [R1+0x1368], R8 ;  /* 0x0013680801007387 */ /* 0x0003e20000100a00 */
[----:B----4-:R-:W-:-:S15]  /*18560*/  HMMA.16816.F32.BF16 R4, R12, R24, R20 ;  /* 0x000000180c04723c */ /* 0x010fde0000041814 */
[----:B------:R-:W-:-:S04]  /*18570*/  NOP ;  /* 0x0000000000007918 */ /* 0x000fc80000000000 */
[----:B0-----:R-:W-:Y:S02]  /*18580*/  IMAD.MOV.U32 R10, RZ, RZ, R4 ;  /* 0x000000ffff0a7224 */ /* 0x001fe400078e0004 */
[----:B-1----:R-:W-:Y:S02]  /*18590*/  IMAD.MOV.U32 R9, RZ, RZ, R5 ;  /* 0x000000ffff097224 */ /* 0x002fe400078e0005 */
[----:B------:R-:W-:Y:S02]  /*185a0*/  IMAD.MOV.U32 R8, RZ, RZ, R6 ;  /* 0x000000ffff087224 */ /* 0x000fe400078e0006 */
[----:B------:R-:W-:Y:S01]  /*185b0*/  IMAD.MOV.U32 R2, RZ, RZ, R7 ;  /* 0x000000ffff027224 */ /* 0x000fe200078e0007 */
[----:B------:R-:W3:Y:S04]  /*185c0*/  LDL.LU.64 R4, [R1+0x170] ;  /* 0x0001700001047983 */ /* 0x000ee80000300a00 */
[----:B------:R-:W3:Y:S04]  /*185d0*/  LDL.LU.64 R6, [R1+0x178] ;  /* 0x0001780001067983 */ /* 0x000ee80000300a00 */
[----:B------:R-:W4:Y:S04]  /*185e0*/  LDL.LU.64 R20, [R1+0x140] ;  /* 0x0001400001147983 */ /* 0x000f280000300a00 */
[----:B------:R-:W4:Y:S04]  /*185f0*/  LDL.LU.64 R22, [R1+0x148] ;  /* 0x0001480001167983 */ /* 0x000f280000300a00 */
[----:B------:R-:W-:Y:S04]  /*18600*/  STL [R1+0x1380], R10 ;  /* 0x0013800a01007387 */ /* 0x000fe80000100800 */
[----:B------:R0:W-:Y:S04]  /*18610*/  STL.64 [R1+0x1378], R8 ;  /* 0x0013780801007387 */ /* 0x0001e80000100a00 */
[----:B0-----:R-:W2:Y:S04]  /*18620*/  LDL.LU.64 R8, [R1] ;  /* 0x0000000001087983 */ /* 0x001ea80000300a00 */
[----:B------:R-:W2:Y:S04]  /*18630*/  LDL.LU.64 R10, [R1+0x8] ;  /* 0x00000800010a7983 */ /* 0x000ea80000300a00 */
[----:B--2---:R0:W-:Y:S04]  /*18640*/  STL.64 [R1+0x13a8], R10 ;  /* 0x0013a80a01007387 */ /* 0x0041e80000100a00 */
[----:B------:R1:W-:Y:S04]  /*18650*/  STL.64 [R1+0x13a0], R8 ;  /* 0x0013a00801007387 */ /* 0x0003e80000100a00 */
[----:B0-----:R-:W2:Y:S01]  /*18660*/  LDL R10, [R1+0x38] ;  /* 0x00003800010a7983 */ /* 0x001ea20000100800 */
[----:B-1----:R-:W-:-:S02]  /*18670*/  IMAD.MOV.U32 R8, RZ, RZ, R17 ;  /* 0x000000ffff087224 */ /* 0x002fc400078e0011 */
[----:B------:R-:W-:Y:S01]  /*18680*/  IMAD.MOV.U32 R9, RZ, RZ, R16 ;  /* 0x000000ffff097224 */ /* 0x000fe200078e0010 */
[----:B------:R-:W2:Y:S04]  /*18690*/  LDL R11, [R1+0x3c] ;  /* 0x00003c00010b7983 */ /* 0x000ea80000100800 */
[----:B------:R-:W0:Y:S04]  /*186a0*/  LDSM.16.MT88.4 R16, [R19+UR5+0x800] ;  /* 0x000800051310783b */ /* 0x000e280008004200 */
[----:B0-----:R0:W-:Y:S04]  /*186b0*/  STL.64 [R1+0x10], R16 ;  /* 0x0000101001007387 */ /* 0x0011e80000100a00 */
[----:B------:R3:W-:Y:S04]  /*186c0*/  STL.64 [R1+0x18], R18 ;  /* 0x0000181201007387 */ /* 0x0007e80000100a00 */
[----:B0-----:R-:W3:Y:S02]  /*186d0*/  LDL.LU.64 R16, [R1+0x1478] ;  /* 0x0014780001107983 */ /* 0x001ee40000300a00 */
[----:B---3--:R-:W-:Y:S02]  /*186e0*/  HMMA.16816.F32.BF16 R16, R12, R16, R4 ;  /* 0x000000100c10723c */ /* 0x008fe40000041804 */
[----:B------:R-:W3:Y:S04]  /*186f0*/  LDL.LU.64 R6, [R1+0x1470] ;  /* 0x0014700001067983 */ /* 0x000ee80000300a00 */
[----:B------:R-:W4:-:S13]  /*18700*/  LDL.LU.64 R4, [R1+0x1468] ;  /* 0x0014680001047983 */ /* 0x000f1a0000300a00 */
[----:B------:R-:W-:Y:S04]  /*18710*/  STL.64 [R1+0xc0], R16 ;  /* 0x0000c01001007387 */ /* 0x000fe80000100a00 */
[----:B------:R0:W-:Y:S04]  /*18720*/  STL.64 [R1+0xc8], R18 ;  /* 0x0000c81201007387 */ /* 0x0001e80000100a00 */
[----:B0-----:R-:W2:Y:S04]  /*18730*/  LDL.LU.64 R18, [R1+0x1460] ;  /* 0x0014600001127983 */ /* 0x001ea80000300a00 */
[----:B------:R-:W2:Y:S01]  /*18740*/  LDL.LU.64 R16, [R1+0x1458] ;  /* 0x0014580001107983 */ /* 0x000ea20000300a00 */
[----:B----4-:R-:W-:-:S15]  /*18750*/  HMMA.16816.F32.BF16 R20, R12, R4, R20 ;  /* 0x000000040c14723c */ /* 0x010fde0000041814 */
[----:B------:R-:W-:-:S04]  /*18760*/  NOP ;  /* 0x0000000000007918 */ /* 0x000fc80000000000 */
[----:B------:R-:W-:Y:S04]  /*18770*/  STL.64 [R1+0x100], R20 ;  /* 0x0001001401007387 */ /* 0x000fe80000100a00 */
[----:B------:R0:W-:Y:S04]  /*18780*/  STL.64 [R1+0x108], R22 ;  /* 0x0001081601007387 */ /* 0x0001e80000100a00 */
[----:B0-----:R-:W4:Y:S04]  /*18790*/  LDL.LU.64 R22, [R1+0x1450] ;  /* 0x0014500001167983 */ /* 0x001f280000300a00 */
[----:B------:R-:W2:Y:S04]  /*187a0*/  LDL.LU.64 R20, [R1+0x1448] ;  /* 0x0014480001147983 */ /* 0x000ea80000300a00 */
[----:B---3--:R-:W-:Y:S04]  /*187b0*/  STL.64 [R1+0x1420], R6 ;  /* 0x0014200601007387 */ /* 0x008fe80000100a00 */
[----:B------:R0:W-:Y:S04]  /*187c0*/  STL.64 [R1+0x1418], R4 ;  /* 0x0014180401007387 */ /* 0x0001e80000100a00 */
[----:B0-----:R-:W3:Y:S04]  /*187d0*/  LDL.LU.64 R4, [R1+0x110] ;  /* 0x0001100001047983 */ /* 0x001ee80000300a00 */
[----:B------:R-:W3:Y:S02]  /*187e0*/  LDL.LU.64 R6, [R1+0x118] ;  /* 0x0001180001067983 */ /* 0x000ee40000300a00 */
[----:B---3--:R-:W-:Y:S02]  /*187f0*/  HMMA.16816.F32.BF16 R12, R12, R8, R4 ;  /* 0x000000080c0c723c */ /* 0x008fe40000041804 */
[----:B------:R-:W3:Y:S04]  /*18800*/  LDL.LU.64 R4, [R1+0x120] ;  /* 0x0001200001047983 */ /* 0x000ee80000300a00 */
[----:B------:R-:W3:-:S13]  /*18810*/  LDL.LU.64 R6, [R1+0x128] ;  /* 0x0001280001067983 */ /* 0x000eda0000300a00 */
[----:B------:R2:W-:Y:S04]  /*18820*/  STL.64 [R1+0xf0], R12 ;  /* 0x0000f00c01007387 */ /* 0x0005e80000100a00 */
[----:B------:R0:W-:Y:S01]  /*18830*/  STL.64 [R1+0xf8], R14 ;  /* 0x0000f80e01007387 */ /* 0x0001e20000100a00 */
[----:B--2---:R-:W-:Y:S02]  /*18840*/  IMAD.MOV.U32 R12, RZ, RZ, R16 ;  /* 0x000000ffff0c7224 */ /* 0x004fe400078e0010 */
[----:B------:R-:W-:Y:S02]  /*18850*/  IMAD.MOV.U32 R13, RZ, RZ, R17 ;  /* 0x000000ffff0d7224 */ /* 0x000fe400078e0011 */
[----:B0-----:R-:W-:Y:S02]  /*18860*/  IMAD.MOV.U32 R14, RZ, RZ, R18 ;  /* 0x000000ffff0e7224 */ /* 0x001fe400078e0012 */
[----:B------:R-:W-:Y:S01]  /*18870*/  IMAD.MOV.U32 R15, RZ, RZ, R19 ;  /* 0x000000ffff0f7224 */ /* 0x000fe200078e0013 */
[----:B---3--:R-:W-:Y:S04]  /*18880*/  STL.64 [R1+0x1430], R6 ;  /* 0x0014300601007387 */ /* 0x008fe80000100a00 */
[----:B------:R0:W-:Y:S04]  /*18890*/  STL.64 [R1+0x1428], R4 ;  /* 0x0014280401007387 */ /* 0x0001e80000100a00 */
[----:B0-----:R-:W2:Y:S04]  /*188a0*/  LDL.LU.64 R4, [R1+0x160] ;  /* 0x0001600001047983 */ /* 0x001ea80000300a00 */
[----:B------:R-:W2:Y:S04]  /*188b0*/  LDL.LU.64 R6, [R1+0x168] ;  /* 0x0001680001067983 */ /* 0x000ea80000300a00 */
[----:B------:R-:W-:Y:S04]  /*188c0*/  STL.64 [R1+0x1410], R10 ;  /* 0x0014100a01007387 */ /* 0x000fe80000100a00 */
[----:B------:R0:W-:Y:S04]  /*188d0*/  STL.64 [R1+0x1408], R8 ;  /* 0x0014080801007387 */ /* 0x0001e80000100a00 */
[----:B------:R-:W2:Y:S04]  /*188e0*/  LDL.LU R16, [R1+0x1444] ;  /* 0x0014440001107983 */ /* 0x000ea80000300800 */
[----:B------:R-:W2:Y:S04]  /*188f0*/  LDL.LU R17, [R1+0x1440] ;  /* 0x0014400001117983 */ /* 0x000ea80000300800 */
[----:B------:R-:W2:Y:S04]  /*18900*/  LDL.LU R18, [R1+0x143c] ;  /* 0x00143c0001127983 */ /* 0x000ea80000300800 */
[----:B------:R-:W2:Y:S04]  /*18910*/  LDL.LU R19, [R1+0x1438] ;  /* 0x0014380001137983 */ /* 0x000ea80000300800 */
[----:B0-----:R-:W3:Y:S04]  /*18920*/  LDL.LU.64 R8, [R1+0xe0] ;  /* 0x0000e00001087983 */ /* 0x001ee80000300a00 */
[----:B------:R-:W3:Y:S04]  /*18930*/  LDL.LU.64 R10, [R1+0xe8] ;  /* 0x0000e800010a7983 */ /* 0x000ee80000300a00 */
[----:B------:R0:W-:Y:S04]  /*18940*/  STL.64 [R1+0x13c8], R14 ;  /* 0x0013c80e01007387 */ /* 0x0001e80000100a00 */
[----:B------:R4:W-:Y:S01]  /*18950*/  STL.64 [R1+0x13c0], R12 ;  /* 0x0013c00c01007387 */ /* 0x0009e20000100a00 */
[----:B0-----:R-:W-:-:S02]  /*18960*/  IMAD.MOV.U32 R14, RZ, RZ, R21 ;  /* 0x000000ffff0e7224 */ /* 0x001fc400078e0015 */
[----:B------:R-:W-:Y:S02]  /*18970*/  IMAD.MOV.U32 R15, RZ, RZ, R20 ;  /* 0x000000ffff0f7224 */ /* 0x000fe400078e0014 */
[----:B----4-:R-:W-:Y:S02]  /*18980*/  IMAD.MOV.U32 R12, RZ, RZ, R23 ;  /* 0x000000ffff0c7224 */ /* 0x010fe400078e0017 */
[----:B------:R-:W-:Y:S01]  /*18990*/  IMAD.MOV.U32 R13, RZ, RZ, R22 ;  /* 0x000000ffff0d7224 */ /* 0x000fe200078e0016 */
[----:B------:R-:W4:Y:S04]  /*189a0*/  LDL.LU.64 R20, [R1+0xd0] ;  /* 0x0000d00001147983 */ /* 0x000f280000300a00 */
[----:B------:R-:W4:Y:S04]  /*189b0*/  LDL.LU.64 R22, [R1+0xd8] ;  /* 0x0000d80001167983 */ /* 0x000f280000300a00 */
[----:B------:R-:W-:Y:S04]  /*189c0*/  STL.64 [R1+0x13d8], R14 ;  /* 0x0013d80e01007387 */ /* 0x000fe80000100a00 */
[----:B------:R0:W-:Y:S04]  /*189d0*/  STL.64 [R1+0x13d0], R12 ;  /* 0x0013d00c01007387 */ /* 0x0001e80000100a00 */
[----:B0-----:R-:W3:Y:S04]  /*189e0*/  LDL.LU.64 R12, [R1+0x50] ;  /* 0x00005000010c7983 */ /* 0x001ee80000300a00 */
[----:B------:R-:W3:Y:S01]  /*189f0*/  LDL.64 R14, [R1+0x58] ;  /* 0x00005800010e7983 */ /* 0x000ee20000100a00 */
[----:B--2---:R-:W-:-:S15]  /*18a00*/  HMMA.16816.F32.BF16 R4, R16, R24, R4 ;  /* 0x000000181004723c */ /* 0x004fde0000041804 */
[----:B------:R-:W-:-:S04]  /*18a10*/  NOP ;  /* 0x0000000000007918 */ /* 0x000fc80000000000 */
[----:B------:R-:W-:Y:S04]  /*18a20*/  STL.64 [R1+0x110], R4 ;  /* 0x0001100401007387 */ /* 0x000fe80000100a00 */
[----:B------:R0:W-:Y:S04]  /*18a30*/  STL.64 [R1+0x118], R6 ;  /* 0x0001180601007387 */ /* 0x0001e80000100a00 */
[----:B0-----:R-:W3:Y:S04]  /*18a40*/  LDL.LU.64 R6, [R1+0x1430] ;  /* 0x0014300001067983 */ /* 0x001ee80000300a00 */
[----:B------:R-:W3:Y:S02]  /*18a50*/  LDL.LU.64 R4, [R1+0x1428] ;  /* 0x0014280001047983 */ /* 0x000ee40000300a00 */
[----:B---3--:R-:W-:-:S15]  /*18a60*/  HMMA.16816.F32.BF16 R4, R16, R12, R4 ;  /* 0x0000000c1004723c */ /* 0x008fde0000041804 */
[----:B------:R-:W-:-:S04]  /*18a70*/  NOP ;  /* 0x0000000000007918 */ /* 0x000fc80000000000 */
[----:B------:R-:W-:Y:S04]  /*18a80*/  STL.64 [R1+0x120], R4 ;  /* 0x0001200401007387 */ /* 0x000fe80000100a00 */
[----:B------:R0:W-:Y:S04]  /*18a90*/  STL.64 [R1+0x128], R6 ;  /* 0x0001280601007387 */ /* 0x0001e80000100a00 */
[----:B0-----:R-:W2:Y:S04]  /*18aa0*/  LDL.LU.64 R6, [R1+0x1420] ;  /* 0x0014200001067983 */ /* 0x001ea80000300a00 */
[----:B------:R-:W3:Y:S04]  /*18ab0*/  LDL.LU.64 R4, [R1+0x1418] ;  /* 0x0014180001047983 */ /* 0x000ee80000300a00 */
[----:B------:R0:W-:Y:S04]  /*18ac0*/  STL.64 [R1+0x13e8], R14 ;  /* 0x0013e80e01007387 */ /* 0x0001e80000100a00 */
[----:B------:R-:W2:Y:S04]  /*18ad0*/  LDL.LU R12, [R1+0xa0] ;  /* 0x0000a000010c7983 */ /* 0x000ea80000300800 */
[----:B------:R-:W2:Y:S04]  /*18ae0*/  LDL.LU R13, [R1+0xa4] ;  /* 0x0000a400010d7983 */ /* 0x000ea80000300800 */
[----:B0-----:R-:W2:Y:S04]  /*18af0*/  LDL.LU R14, [R1+0xa8] ;  /* 0x0000a800010e7983 */ /* 0x001ea80000300800 */
[----:B------:R-:W2:Y:S01]  /*18b00*/  LDL.LU R15, [R1+0xac] ;  /* 0x0000ac00010f7983 */ /* 0x000ea20000300800 */
[----:B---3--:R-:W-:-:S15]  /*18b10*/  HMMA.16816.F32.BF16 R8, R16, R4, R8 ;  /* 0x000000041008723c */ /* 0x008fde0000041808 */
[----:B------:R-:W-:-:S04]  /*18b20*/  NOP ;  /* 0x0000000000007918 */ /* 0x000fc80000000000 */
[----:B------:R-:W-:Y:S04]  /*18b30*/  STL.64 [R1+0x190], R8 ;  /* 0x0001900801007387 */ /* 0x000fe80000100a00 */
[----:B------:R0:W-:Y:S04]  /*18b40*/  STL.64 [R1+0x198], R10 ;  /* 0x0001980a01007387 */ /* 0x0001e80000100a00 */
[----:B0-----:R-:W3:Y:S04]  /*18b50*/  LDL.LU.64 R10, [R1+0x1410] ;  /* 0x00141000010a7983 */ /* 0x001ee80000300a00 */
[----:B------:R-:W4:Y:S04]  /*18b60*/  LDL.LU.64 R8, [R1+0x1408] ;  /* 0x0014080001087983 */ /* 0x000f280000300a00 */
[----:B--2---:R0:W-:Y:S04]  /*18b70*/  STL.64 [R1+0x13e0], R6 ;  /* 0x0013e00601007387 */ /* 0x0041e80000100a00 */
[----:B------:R-:W2:Y:S04]  /*18b80*/  LDL.LU R4, [R1+0x90] ;  /* 0x0000900001047983 */ /* 0x000ea80000300800 */
[----:B------:R-:W2:Y:S04]  /*18b90*/  LDL.LU R5, [R1+0x94] ;  /* 0x0000940001057983 */ /* 0x000ea80000300800 */
[----:B0-----:R-:W2:Y:S01]  /*18ba0*/  LDL.LU R6, [R1+0x98] ;  /* 0x0000980001067983 */ /* 0x001ea20000300800 */
[----:B------:R-:W-:-:S03]  /*18bb0*/  IMAD.MOV.U32 R7, RZ, RZ, R3 ;  /* 0x000000ffff077224 */ /* 0x000fc600078e0003 */
[----:B------:R-:W2:Y:S01]  /*18bc0*/  LDL.LU R3, [R1+0x1400] ;  /* 0x0014000001037983 */ /* 0x000ea20000300800 */
[----:B----4-:R-:W-:Y:S03]  /*18bd0*/  HMMA.16816.F32.BF16 R16, R16, R8, R20 ;  /* 0x000000081010723c */ /* 0x010fe60000041814 */
[----:B------:R-:W4:Y:S04]  /*18be0*/  LDL.LU.64 R22, [R1+0x13f8] ;  /* 0x0013f80001167983 */ /* 0x000f280000300a00 */
[----:B------:R-:W4:-:S12]  /*18bf0*/  LDL.LU.64 R20, [R1+0x13f0] ;  /* 0x0013f00001147983 */ /* 0x000f180000300a00 */
[----:B------:R-:W-:Y:S04]  /*18c00*/  STL.64 [R1+0x180], R16 ;  /* 0x0001801001007387 */ /* 0x000fe80000100a00 */
[----:B------:R0:W-:Y:S04]  /*18c10*/  STL.64 [R1+0x188], R18 ;  /* 0x0001881201007387 */ /* 0x0001e80000100a00 */
[----:B0-----:R-:W2:Y:S01]  /*18c20*/  LDL R19, [R1+0xb5c] ;  /* 0x000b5c0001137983 */ /* 0x001ea20000100800 */
[----:B----4-:R-:W-:-:S15]  /*18c30*/  HMMA.16816.F32.BF16 R12, R20, R26, R12 ;  /* 0x0000001a140c723c */ /* 0x010fde000004180c */
[----:B------:R-:W-:-:S04]  /*18c40*/  NOP ;  /* 0x0000000000007918 */ /* 0x000fc80000000000 */
[----:B------:R-:W-:Y:S04]  /*18c50*/  STL.64 [R1+0x1c0], R12 ;  /* 0x0001c00c01007387 */ /* 0x000fe80000100a00 */
[----:B------:R0:W-:Y:S04]  /*18c60*/  STL.64 [R1+0x1c8], R14 ;  /* 0x0001c80e01007387 */ /* 0x0001e80000100a00 */
[----:B0-----:R-:W2:Y:S02]  /*18c70*/  LDL.LU.64 R14, [R1+0x13e8] ;  /* 0x0013e800010e7983 */ /* 0x001ea40000300a00 */
[----:B--2---:R-:W-:Y:S01]  /*18c80*/  HMMA.16816.F32.BF16 R4, R20, R14, R4 ;  /* 0x0000000e1404723c */ /* 0x004fe20000041804 */
[----:B------:R-:W-:-:S02]  /*18c90*/  IMAD.MOV.U32 R17, RZ, RZ, R14 ;  /* 0x000000ffff117224 */ /* 0x000fc400078e000e */
[----:B------:R-:W-:-:S15]  /*18ca0*/  IMAD.MOV.U32 R16, RZ, RZ, R15 ;  /* 0x000000ffff107224 */ /* 0x000fde00078e000f */
[----:B------:R-:W-:Y:S01]  /*18cb0*/  NOP ;  /* 0x0000000000007918 */ /* 0x000fe20000000000 */
[----:B------:R-:W-:Y:S04]  /*18cc0*/  STL.64 [R1+0x1b0], R4 ;  /* 0x0001b00401007387 */ /* 0x000fe80000100a00 */
[----:B------:R0:W-:Y:S04]  /*18cd0*/  STL.64 [R1+0x1b8], R6 ;  /* 0x0001b80601007387 */ /* 0x0001e80000100a00 */
[----:B0-----:R-:W2:Y:S04]  /*18ce0*/  LDL.LU.64 R6, [R1+0x13e0] ;  /* 0x0013e00001067983 */ /* 0x001ea80000300a00 */
[----:B------:R-:W2:Y:S04]  /*18cf0*/  LDL.LU.64 R14, [R1+0x13d8] ;  /* 0x0013d800010e7983 */ /* 0x000ea80000300a00 */
[----:B------:R-:W2:Y:S02]  /*18d00*/  LDL.LU.64 R12, [R1+0x13d0] ;  /* 0x0013d000010c7983 */ /* 0x000ea40000300a00 */
[----:B--2---:R-:W-:Y:S02]  /*18d10*/  HMMA.16816.F32.BF16 R4, R20, R6, R12 ;  /* 0x000000061404723c */ /* 0x004fe4000004180c */
[----:B------:R-:W2:Y:S04]  /*18d20*/  LDL.LU.64 R14, [R1+0x13c8] ;  /* 0x0013c800010e7983 */ /* 0x000ea80000300a00 */
[----:B------:R-:W2:-:S13]  /*18d30*/  LDL.LU.64 R12, [R1+0x13c0] ;  /* 0x0013c000010c7983 */ /* 0x000e9a0000300a00 */
[----:B------:R-:W-:Y:S04]  /*18d40*/  STL.64 [R1+0x1a0], R4 ;  /* 0x0001a00401007387 */ /* 0x000fe80000100a00 */
[----:B------:R0:W-:Y:S04]  /*18d50*/  STL.64 [R1+0x1a8], R6 ;  /* 0x0001a80601007387 */ /* 0x0001e80000100a00 */
[----:B0-----:R-:W3:Y:S04]  /*18d60*/  LDL.LU.64 R6, [R1+0x13b8] ;  /* 0x0013b80001067983 */ /* 0x001ee80000300a00 */
[----:B------:R-:W3:Y:S02]  /*18d70*/  LDL.LU.64 R4, [R1+0x13b0] ;  /* 0x0013b00001047983 */ /* 0x000ee40000300a00 */
[----:B---3--:R-:W-:Y:S02]  /*18d80*/  HMMA.16816.F32.BF16 R4, R20, R10, R4 ;  /* 0x0000000a1404723c */ /* 0x008fe40000041804 */
[----:B------:R-:W3:Y:S04]  /*18d90*/  LDL.LU.64 R10, [R1+0x13a8] ;  /* 0x0013a800010a7983 */ /* 0x000ee80000300a00 */
[----:B------:R-:W3:-:S13]  /*18da0*/  LDL.LU.64 R8, [R1+0x13a0] ;  /* 0x0013a00001087983 */ /* 0x000eda0000300a00 */
[----:B------:R-:W-:Y:S04]  /*18db0*/  STL.64 [R1+0x170], R4 ;  /* 0x0001700401007387 */ /* 0x000fe80000100a00 */
[----:B------:R-:W-:Y:S04]  /*18dc0*/  STL.64 [R1+0x178], R6 ;  /* 0x0001780601007387 */ /* 0x000fe80000100a00 */
[----:B------:R-:W0:Y:S04]  /*18dd0*/  LDSM.16.MT88.4 R4, [R19+UR5+0x800] ;  /* 0x000800051304783b */ /* 0x000e280008004200 */
[----:B------:R1:W-:Y:S04]  /*18de0*/  STL [R1+0x1348], R19 ;  /* 0x0013481301007387 */ /* 0x0003e80000100800 */
[----:B-1----:R-:W4:Y:S04]  /*18df0*/  LDL.LU.64 R18, [R1+0x48] ;  /* 0x0000480001127983 */ /* 0x002f280000300a00 */
[----:B0-----:R-:W-:Y:S04]  /*18e00*/  STL.64 [R1+0x1328], R6 ;  /* 0x0013280601007387 */ /* 0x001fe80000100a00 */
[----:B------:R0:W-:Y:S04]  /*18e10*/  STL.64 [R1+0x1320], R4 ;  /* 0x0013200401007387 */ /* 0x0001e80000100a00 */
[----:B0-----:R-:W3:Y:S01]  /*18e20*/  LDL.LU R4, [R1+0x70] ;  /* 0x0000700001047983 */ /* 0x001ee20000300800 */
[----:B------:R-:W-:-:S02]  /*18e30*/  IMAD.MOV.U32 R5, RZ, RZ, R0 ;  /* 0x000000ffff057224 */ /* 0x000fc400078e0000 */
[----:B------:R-:W-:Y:S02]  /*18e40*/  IMAD.MOV.U32 R6, RZ, RZ, R29 ;  /* 0x000000ffff067224 */ /* 0x000fe400078e001d */
[----:B------:R-:W-:Y:S01]  /*18e50*/  IMAD.MOV.U32 R7, RZ, RZ, R28 ;  /* 0x000000ffff077224 */ /* 0x000fe200078e001c */
[----:B------:R-:W2:Y:S06]  /*18e60*/  LDL.LU R0, [R1+0x1398] ;  /* 0x0013980001007983 */ /* 0x000eac0000300800 */
[----:B---3--:R-:W-:-:S15]  /*18e70*/  HMMA.16816.F32.BF16 R4, R8, R26, R4 ;  /* 0x0000001a0804723c */ /* 0x008fde0000041804 */
[----:B------:R-:W-:-:S04]  /*18e80*/  NOP ;  /* 0x0000000000007918 */ /* 0x000fc80000000000 */
[----:B------:R-:W-:Y:S04]  /*18e90*/  STL.64 [R1+0x160], R4 ;  /* 0x0001600401007387 */ /* 0x000fe80000100a00 */
[----:B------:R0:W-:Y:S02]  /*18ea0*/  STL.64 [R1+0x168], R6 ;  /* 0x0001680601007387 */ /* 0x0001e40000100a00 */
[----:B0-----:R-:W-:Y:S02]  /*18eb0*/  IMAD.MOV.U32 R7, RZ, RZ, R26 ;  /* 0x000000ffff077224 */ /* 0x001fe400078e001a */
[----:B------:R-:W-:Y:S02]  /*18ec0*/  IMAD.MOV.U32 R6, RZ, RZ, R27 ;  /* 0x000000ffff067224 */ /* 0x000fe400078e001b */
[----:B------:R-:W4:Y:S04]  /*18ed0*/  LDL.LU.64 R26, [R1+0x1390] ;  /* 0x00139000011a7983 */ /* 0x000f280000300a00 */
[----:B------:R-:W4:Y:S01]  /*18ee0*/  LDL.LU.64 R24, [R1+0x1388] ;  /* 0x0013880001187983 */ /* 0x000f220000300a00 */
[----:B------:R-:W-:-:S02]  /*18ef0*/  IMAD.MOV.U32 R22, RZ, RZ, R17 ;  /* 0x000000ffff167224 */ /* 0x000fc400078e0011 */
[----:B------:R-:W-:-:S07]  /*18f00*/  IMAD.MOV.U32 R23, RZ, RZ, R16 ;  /* 0x000000ffff177224 */ /* 0x000fce00078e0010 */
[----:B--2---:R-:W-:Y:S01]  /*18f10*/  HMMA.16816.F32.BF16 R12, R8, R22, R12 ;  /* 0x00000016080c723c */ /* 0x004fe2000004180c */
[----:B------:R0:W-:Y:S04]  /*18f20*/  STL.64 [R1+0x1350], R22 ;  /* 0x0013501601007387 */ /* 0x0001e80000100a00 */
[----:B0-----:R-:W2:-:S14]  /*18f30*/  LDL.LU.64 R22, [R1+0x38] ;  /* 0x0000380001167983 */ /* 0x001e9c0000300a00 */
[----:B------:R0:W-:Y:S04]  /*18f40*/  STL.64 [R1+0x150], R12 ;  /* 0x0001500c01007387 */ /* 0x0001e80000100a00 */
[----:B------:R1:W-:Y:S01]  /*18f50*/  STL.64 [R1+0x158], R14 ;  /* 0x0001580e01007387 */ /* 0x0003e20000100a00 */
[----:B0-----:R-:W-:Y:S02]  /*18f60*/  IMAD.MOV.U32 R12, RZ, RZ, R10 ;  /* 0x000000ffff0c7224 */ /* 0x001fe400078e000a */
[----:B-1----:R-:W-:Y:S02]  /*18f70*/  IMAD.MOV.U32 R14, RZ, RZ, R8 ;  /* 0x000000ffff0e7224 */ /* 0x002fe400078e0008 */
[----:B------:R-:W-:Y:S01]  /*18f80*/  IMAD.MOV.U32 R13, RZ, RZ, R9 ;  /* 0x000000ffff0d7224 */ /* 0x000fe200078e0009 */
[----:B----4-:R-:W-:-:S15]  /*18f90*/  HMMA.16816.F32.BF16 R24, R8, R18, R24 ;  /* 0x000000120818723c */ /* 0x010fde0000041818 */
[----:B------:R-:W-:-:S04]  /*18fa0*/  NOP ;  /* 0x0000000000007918 */ /* 0x000fc80000000000 */
[----:B------:R-:W-:Y:S04]  /*18fb0*/  STL.64 [R1+0x140], R24 ;  /* 0x0001401801007387 */ /* 0x000fe80000100a00 */
[----:B------:R-:W-:Y:S04]  /*18fc0*/  STL.64 [R1+0x148], R26 ;  /* 0x0001481a01007387 */ /* 0x000fe80000100a00 */
[----:B------:R-:W3:Y:S04]  /*18fd0*/  LDL.LU R10, [R1+0x1380] ;  /* 0x00138000010a7983 */ /* 0x000ee80000300800 */
[----:B------:R-:W4:Y:S01]  /*18fe0*/  LDL.LU.64 R8, [R1+0x1378] ;  /* 0x0013780001087983 */ /* 0x000f220000300a00 */
[C---:B------:R-:W-:Y:S01]  /*18ff0*/  LOP3.LUT R29, R3.reuse, 0x7, RZ, 0xc0, !PT ;  /* 0x00000007031d7812 */ /* 0x040fe200078ec0ff */
[----:B------:R-:W-:-:S02]  /*19000*/  IMAD.SHL.U32 R28, R3, 0x40, RZ ;  /* 0x00000040031c7824 */ /* 0x000fc400078e00ff */
[----:B------:R-:W-:Y:S02]  /*19010*/  IMAD.SHL.U32 R3, R3, 0x2, RZ ;  /* 0x0000000203037824 */ /* 0x000fe400078e00ff */
[----:B------:R-:W-:Y:S02]  /*19020*/  IMAD.MOV.U32 R5, RZ, RZ, R18 ;  /* 0x000000ffff057224 */ /* 0x000fe400078e0012 */
[----:B------:R-:W-:Y:S02]  /*19030*/  IMAD.MOV.U32 R4, RZ, RZ, R19 ;  /* 0x000000ffff047224 */ /* 0x000fe400078e0013 */
[----:B------:R-:W-:Y:S01]  /*19040*/  IMAD R29, R29, 0x110, RZ ;  /* 0x000001101d1d7824 */ /* 0x000fe200078e02ff */
[----:B------:R-:W0:Y:S04]  /*19050*/  LDSM.16.MT88.4 R24, [R0+UR5+0x1000] ;  /* 0x001000050018783b */ /* 0x000e280008004200 */
[----:B------:R-:W-:-:S04]  /*19060*/  LOP3.LUT R3, R29, 0x30, R3, 0x78, !PT ;  /* 0x000000301d037812 */ /* 0x000fc800078e7803 */
[----:B------:R-:W-:Y:S01]  /*19070*/  LOP3.LUT R3, R3, 0x800, R28, 0xf8, !PT ;  /* 0x0000080003037812 */ /* 0x000fe200078ef81c */
[----:B------:R1:W-:Y:S03]  /*19080*/  STL.64 [R1+0x1360], R6 ;  /* 0x0013600601007387 */ /* 0x0003e60000100a00 */
[----:B------:R-:W-:Y:S01]  /*19090*/  LOP3.LUT R3, R3, 0x40, RZ, 0x3c, !PT ;  /* 0x0000004003037812 */ /* 0x000fe200078e3cff */
[----:B------:R2:W-:Y:S01]  /*190a0*/  STL.64 [R1+0x1358], R4 ;  /* 0x0013580401007387 */ /* 0x0005e20000100a00 */
[----:B-1----:R-:W-:Y:S02]  /*190b0*/  IMAD.MOV.U32 R6, RZ, RZ, R12 ;  /* 0x000000ffff067224 */ /* 0x002fe400078e000c */
[----:B------:R-:W-:Y:S02]  /*190c0*/  IMAD.MOV.U32 R7, RZ, RZ, R11 ;  /* 0x000000ffff077224 */ /* 0x000fe400078e000b */
[----:B--2---:R-:W-:-:S02]  /*190d0*/  IMAD.MOV.U32 R4, RZ, RZ, R14 ;  /* 0x000000ffff047224 */ /* 0x004fc400078e000e */
[----:B------:R-:W-:Y:S02]  /*190e0*/  IMAD.MOV.U32 R5, RZ, RZ, R13 ;  /* 0x000000ffff057224 */ /* 0x000fe400078e000d */
[----:B------:R-:W1:Y:S01]  /*190f0*/  LDSM.16.M88.4 R12, [R3+UR5+0x4000] ;  /* 0x00400005030c783b */ /* 0x000e620008000200 */
[----:B------:R-:W-:-:S03]  /*19100*/  IMAD.MOV.U32 R19, RZ, RZ, R2 ;  /* 0x000000ffff137224 */ /* 0x000fc600078e0002 */
[----:B0-----:R0:W-:Y:S04]  /*19110*/  STL.64 [R1+0x12f8], R26 ;  /* 0x0012f81a01007387 */ /* 0x0011e80000100a00 */
[----:B0-----:R-:W2:Y:S04]  /*19120*/  LDL R27, [R1+0xb64] ;  /* 0x000b6400011b7983 */ /* 0x001ea80000100800 */
[----:B------:R-:W-:Y:S04]  /*19130*/  STL.64 [R1+0x12f0], R24 ;  /* 0x0012f01801007387 */ /* 0x000fe80000100a00 */
[----:B-1----:R-:W-:Y:S04]  /*19140*/  STL.64 [R1+0x90], R12 ;  /* 0x0000900c01007387 */ /* 0x002fe80000100a00 */
[----:B------:R-:W-:Y:S01]  /*19150*/  STL.64 [R1+0x98], R14 ;  /* 0x0000980e01007387 */ /* 0x000fe20000100a00 */
[----:B---3--:R-:W-:-:S02]  /*19160*/  IMAD.MOV.U32 R16, RZ, RZ, R10 ;  /* 0x000000ffff107224 */ /* 0x008fc400078e000a */
[----:B----4-:R-:W-:Y:S02]  /*19170*/  IMAD.MOV.U32 R17, RZ, RZ, R9 ;  /* 0x000000ffff117224 */ /* 0x010fe400078e0009 */
[----:B------:R-:W-:Y:S02]  /*19180*/  IMAD.MOV.U32 R18, RZ, RZ, R8 ;  /* 0x000000ffff127224 */ /* 0x000fe400078e0008 */
[----:B------:R-:W0:Y:S04]  /*19190*/  LDSM.16.M88.4 R8, [R3+UR5+0x5000] ;  /* 0x005000050308783b */ /* 0x000e280008000200 */
[----:B0-----:R-:W-:Y:S01]  /*191a0*/  STL.64 [R1+0x80], R8 ;  /* 0x0000800801007387 */ /* 0x001fe20000100a00 */
[----:B------:R-:W-:Y:S02]  /*191b0*/  IMAD.MOV.U32 R25, RZ, RZ, R8 ;  /* 0x000000ffff197224 */ /* 0x000fe400078e0008 */
[----:B------:R-:W-:-:S02]  /*191c0*/  IMAD.MOV.U32 R24, RZ, RZ, R9 ;  /* 0x000000ffff187224 */ /* 0x000fc400078e0009 */
[----:B------:R-:W-:Y:S01]  /*191d0*/  IMAD.MOV.U32 R28, RZ, RZ, R10 ;  /* 0x000000ffff1c7224 */ /* 0x000fe200078e000a */
[----:B------:R-:W-:Y:S01]  /*191e0*/  STL.64 [R1+0x88], R10 ;  /* 0x0000880a01007387 */ /* 0x000fe20000100a00 */
[----:B------:R-:W-:-:S03]  /*191f0*/  IMAD.MOV.U32 R2, RZ, RZ, R11 ;  /* 0x000000ffff027224 */ /* 0x000fc600078e000b */
[----:B------:R-:W0:Y:S04]  /*19200*/  LDSM.16.M88.4 R8, [R3+UR5+0x6000] ;  /* 0x006000050308783b */ /* 0x000e280008000200 */
[----:B------:R-:W3:Y:S04]  /*19210*/  LDL R15, [R1+0xb60] ;  /* 0x000b6000010f7983 */ /* 0x000ee80000100800 */
[----:B------:R-:W-:Y:S04]  /*19220*/  STL [R1+0x123c], R2 ;  /* 0x00123c0201007387 */ /* 0x000fe80000100800 */
[----:B------:R-:W-:Y:S04]  /*19230*/  STL [R1+0x1238], R28 ;  /* 0x0012381c01007387 */ /* 0x000fe80000100800 */
[----:B0-----:R-:W-:Y:S04]  /*19240*/  STL.64 [R1+0x70], R8 ;  /* 0x0000700801007387 */ /* 0x001fe80000100a00 */
[----:B------:R0:W-:Y:S01]  /*19250*/  STL.64 [R1+0x78], R10 ;  /* 0x0000780a01007387 */ /* 0x0001e20000100a00 */
[----:B------:R-:W-:-:S03]  /*19260*/  IMAD.MOV.U32 R29, RZ, RZ, R11 ;  /* 0x000000ffff1d7224 */ /* 0x000fc600078e000b */
[----:B0-----:R-:W4:Y:S04]  /*19270*/  LDL.LU.64 R10, [R1+0x1370] ;  /* 0x00137000010a7983 */ /* 0x001f280000300a00 */
[----:B------:R-:W4:Y:S04]  /*19280*/  LDL.LU.64 R8, [R1+0x1368] ;  /* 0x0013680001087983 */ /* 0x000f280000300a00 */
[----:B------:R-:W-:Y:S01]  /*19290*/  STL [R1+0x1240], R29 ;  /* 0x0012401d01007387 */ /* 0x000fe20000100800 */
[----:B------:R-:W-:Y:S02]  /*192a0*/  IMAD.MOV.U32 R12, RZ, RZ, R22 ;  /* 0x000000ffff0c7224 */ /* 0x000fe400078e0016 */
[----:B------:R-:W-:-:S02]  /*192b0*/  IMAD.MOV.U32 R2, RZ, RZ, R23 ;  /* 0x000000ffff027224 */ /* 0x000fc400078e0017 */
[----:B------:R-:W-:Y:S02]  /*192c0*/  IMAD.MOV.U32 R26, RZ, RZ, R12 ;  /* 0x000000ffff1a7224 */ /* 0x000fe400078e000c */
[----:B---3--:R-:W-:Y:S01]  /*192d0*/  LDSM.16.MT88.4 R12, [R15+UR5+0x1000] ;  /* 0x001000050f0c783b */ /* 0x008fe20008004200 */
[----:B----4-:R-:W-:Y:S03]  /*192e0*/  HMMA.16816.F32.BF16 R8, R4, R22, R8 ;  /* 0x000000160408723c */ /* 0x010fe60000041808 */
[----:B------:R-:W3:Y:S04]  /*192f0*/  LDL.LU.64 R6, [R1+0x1360] ;  /* 0x0013600001067983 */ /* 0x000ee80000300a00 */
[----:B------:R-:W4:-:S12]  /*19300*/  LDL.LU.64 R4, [R1+0x1358] ;  /* 0x0013580001047983 */ /* 0x000f180000300a00 */
[----:B------:R-:W-:Y:S04]  /*19310*/  STL.64 [R1+0x130], R8 ;  /* 0x0001300801007387 */ /* 0x000fe80000100a00 */
[----:B------:R-:W-:Y:S04]  /*19320*/  STL.64 [R1+0x138], R10 ;  /* 0x0001380a01007387 */ /* 0x000fe80000100a00 */
[----:B------:R-:W0:Y:S04]  /*19330*/  LDSM.16.M88.4 R8, [R3+UR5+0x7000] ;  /* 0x007000050308783b */ /* 0x000e280008000200 */
[----:B------:R-:W4:Y:S04]  /*19340*/  LDL.LU.64 R22, [R1+0x1350] ;  /* 0x0013500001167983 */ /* 0x000f280000300a00 */
[----:B------:R-:W-:Y:S04]  /*19350*/  STL [R1+0xfc0], R3 ;  /* 0x000fc00301007387 */ /* 0x000fe80000100800 */
[----:B0-----:R-:W-:Y:S04]  /*19360*/  STL.64 [R1+0x20], R8 ;  /* 0x0000200801007387 */ /* 0x001fe80000100a00 */
[----:B------:R-:W-:Y:S04]  /*19370*/  STL.64 [R1+0x28], R10 ;  /* 0x0000280a01007387 */ /* 0x000fe80000100a00 */
[----:B--2---:R-:W0:Y:S04]  /*19380*/  LDSM.16.MT88.4 R8, [R27+UR5+0x1000] ;  /* 0x001000051b08783b */ /* 0x004e280008004200 */
[----:B------:R1:W-:Y:S02]  /*19390*/  STL [R1+0x1300], R27 ;  /* 0x0013001b01007387 */ /* 0x0003e40000100800 */
[----:B-1----:R-:W-:-:S05]  /*193a0*/  IMAD.MOV.U32 R27, RZ, RZ, R2 ;  /* 0x000000ffff1b7224 */ /* 0x002fca00078e0002 */
[----:B------:R-:W-:Y:S04]  /*193b0*/  STL.64 [R1+0x1338], R26 ;  /* 0x0013381a01007387 */ /* 0x000fe80000100a00 */
[----:B------:R1:W-:Y:S04]  /*193c0*/  STL.64 [R1+0x1330], R24 ;  /* 0x0013301801007387 */ /* 0x0003e80000100a00 */
[----:B-1----:R-:W2:Y:S04]  /*193d0*/  LDL.LU.64 R24, [R1+0x10] ;  /* 0x0000100001187983 */ /* 0x002ea80000300a00 */
[----:B------:R-:W2:Y:S04]  /*193e0*/  LDL.LU.64 R26, [R1+0x18] ;  /* 0x00001800011a7983 */ /* 0x000ea80000300a00 */
[----:B0-----:R-:W-:Y:S04]  /*193f0*/  STL [R1+0x1284], R8 ;  /* 0x0012840801007387 */ /* 0x001fe80000100800 */
[----:B------:R-:W-:Y:S04]  /*19400*/  STL [R1+0x1280], R9 ;  /* 0x0012800901007387 */ /* 0x000fe80000100800 */
[----:B------:R3:W-:Y:S04]  /*19410*/  STL [R1+0x127c], R10 ;  /* 0x00127c0a01007387 */ /* 0x0007e80000100800 */
[----:B------:R0:W-:Y:S01]  /*19420*/  STL [R1+0x1278], R11 ;  /* 0x0012780b01007387 */ /* 0x0001e20000100800 */
[----:B---3--:R-:W-:-:S02]  /*19430*/  IMAD.MOV.U32 R10, RZ, RZ, R7 ;  /* 0x000000ffff0a7224 */ /* 0x008fc400078e0007 */
[----:B0-----:R-:W-:-:S07]  /*19440*/  IMAD.MOV.U32 R11, RZ, RZ, R6 ;  /* 0x000000ffff0b7224 */ /* 0x001fce00078e0006 */
[----:B--2---:R-:W-:-:S15]  /*19450*/  HMMA.16816.F32.BF16 R16, R24, R10, R16 ;  /* 0x0000000a1810723c */ /* 0x004fde0000041810 */
[----:B------:R-:W-:-:S04]  /*19460*/  NOP ;  /* 0x0000000000007918 */ /* 0x000fc80000000000 */
[----:B------:R-:W-:Y:S04]  /*19470*/  STL.64 [R1+0xe0], R16 ;  /* 0x0000e01001007387 */ /* 0x000fe80000100a00 */
[----:B------:R0:W-:Y:S04]  /*19480*/  STL.64 [R1+0xe8], R18 ;  /* 0x0000e81201007387 */ /* 0x0001e80000100a00 */
[----:B0-----:R-:W2:Y:S04]  /*19490*/  LDL.LU R19, [R1+0x1348] ;  /* 0x0013480001137983 */ /* 0x001ea80000300800 */
[----:B------:R0:W-:Y:S04]  /*194a0*/  STL.64 [R1+0x1340], R10 ;  /* 0x0013400a01007387 */ /* 0x0001e80000100a00 */
[----:B------:R-:W3:Y:S04]  /*194b0*/  LDL.LU R8, [R1+0xc0] ;  /* 0x0000c00001087983 */ /* 0x000ee80000300800 */
[----:B------:R-:W3:Y:S04]  /*194c0*/  LDL.LU R9, [R1+0xc4] ;  /* 0x0000c40001097983 */ /* 0x000ee80000300800 */
[----:B0-----:R-:W3:Y:S04]  /*194d0*/  LDL.LU R10, [R1+0xc8] ;  /* 0x0000c800010a7983 */ /* 0x001ee80000300800 */
[----:B------:R-:W3:Y:S04]  /*194e0*/  LDL.LU R11, [R1+0xcc] ;  /* 0x0000cc00010b7983 */ /* 0x000ee80000300800 */
[----:B------:R4:W-:Y:S01]  /*194f0*/  STL.64 [R1+0x1250], R14 ;  /* 0x0012500e01007387 */ /* 0x0009e20000100a00 */
[----:B------:R-:W-:-:S03]  /*19500*/  IMAD.MOV.U32 R21, RZ, RZ, R24 ;  /* 0x000000ffff157224 */ /* 0x000fc600078e0018 */
[----:B------:R-:W-:Y:S01]  /*19510*/  STL.64 [R1+0x1248], R12 ;  /* 0x0012480c01007387 */ /* 0x000fe20000100a00 */
[----:B------:R-:W-:-:S03]  /*19520*/  IMAD.MOV.U32 R20, RZ, RZ, R25 ;  /* 0x000000ffff147224 */ /* 0x000fc600078e0019 */
[----:B------:R-:W3:Y:S01]  /*19530*/  LDL.LU R24, [R1+0x100] ;  /* 0x0001000001187983 */ /* 0x000ee20000300800 */
[----:B------:R-:W-:-:S03]  /*19540*/  IMAD.MOV.U32 R3, RZ, RZ, R26 ;  /* 0x000000ffff037224 */ /* 0x000fc600078e001a */
[----:B------:R-:W3:Y:S01]  /*19550*/  LDL.LU R25, [R1+0x104] ;  /* 0x0001040001197983 */ /* 0x000ee20000300800 */
[----:B------:R-:W-:-:S03]  /*19560*/  IMAD.MOV.U32 R2, RZ, RZ, R27 ;  /* 0x000000ffff027224 */ /* 0x000fc600078e001b */
[----:B------:R-:W3:Y:S04]  /*19570*/  LDL.LU R26, [R1+0x108] ;  /* 0x00010800011a7983 */ /* 0x000ee80000300800 */
[----:B------:R-:W3:Y:S01]  /*19580*/  LDL.LU R27, [R1+0x10c] ;  /* 0x00010c00011b7983 */ /* 0x000ee20000300800 */
[----:B----4-:R-:W-:Y:S02]  /*19590*/  IMAD.MOV.U32 R15, RZ, RZ, R4 ;  /* 0x000000ffff0f7224 */ /* 0x010fe400078e0004 */
[----:B------:R-:W-:Y:S01]  /*195a0*/  IMAD.MOV.U32 R14, RZ, RZ, R5 ;  /* 0x000000ffff0e7224 */ /* 0x000fe200078e0005 */
[----:B------:R-:W4:Y:S04]  /*195b0*/  LDL.LU R4, [R1+0xf0] ;  /* 0x0000f00001047983 */ /* 0x000f280000300800 */
[----:B------:R-:W4:Y:S04]  /*195c0*/  LDL.LU R5, [R1+0xf4] ;  /* 0x0000f40001057983 */ /* 0x000f280000300800 */
[----:B------:R-:W4:Y:S04]  /*195d0*/  LDL.LU R6, [R1+0xf8] ;  /* 0x0000f80001067983 */ /* 0x000f280000300800 */
[----:B------:R-:W4:Y:S04]  /*195e0*/  LDL.LU R7, [R1+0xfc] ;  /* 0x0000fc0001077983 */ /* 0x000f280000300800 */
[----:B--2---:R-:W0:Y:S04]  /*195f0*/  LDSM.16.MT88.4 R16, [R19+UR5+0x1000] ;  /* 0x001000051310783b */ /* 0x004e280008004200 */
[----:B0-----:R0:W-:Y:S04]  /*19600*/  STL.64 [R1+0x11f8], R18 ;  /* 0x0011f81201007387 */ /* 0x0011e80000100a00 */
[----:B------:R1:W-:Y:S01]  /*19610*/  STL.64 [R1+0x11f0], R16 ;  /* 0x0011f01001007387 */ /* 0x0003e20000100a00 */
[----:B0-----:R-:W-:-:S02]  /*19620*/  IMAD.MOV.U32 R18, RZ, RZ, R3 ;  /* 0x000000ffff127224 */ /* 0x001fc400078e0003 */
[----:B-1----:R-:W-:Y:S02]  /*19630*/  IMAD.MOV.U32 R16, RZ, RZ, R21 ;  /* 0x000000ffff107224 */ /* 0x002fe400078e0015 */
[----:B------:R-:W-:Y:S02]  /*19640*/  IMAD.MOV.U32 R17, RZ, RZ, R20 ;  /* 0x000000ffff117224 */ /* 0x000fe400078e0014 */
[----:B------:R-:W-:-:S07]  /*19650*/  IMAD.MOV.U32 R19, RZ, RZ, R2 ;  /* 0x000000ffff137224 */ /* 0x000fce00078e0002 */
[----:B---3--:R-:W-:Y:S01]  /*19660*/  HMMA.16816.F32.BF16 R20, R16, R22, R8 ;  /* 0x000000161014723c */ /* 0x008fe20000041808 */
[----:B------:R-:W2:-:S15]  /*19670*/  LDL.LU.64 R10, [R1+0x1340] ;  /* 0x00134000010a7983 */ /* 0x000e9e0000300a00 */
[----:B------:R-:W-:-:S03]  /*19680*/  NOP ;  /* 0x0000000000007918 */ /* 0x000fc60000000000 */
[----:B------:R-:W-:Y:S02]  /*19690*/  IMAD.MOV.U32 R29, RZ, RZ, R20 ;  /* 0x000000ffff1d7224 */ /* 0x000fe400078e0014 */
[----:B------:R-:W-:Y:S02]  /*196a0*/  IMAD.MOV.U32 R2, RZ, RZ, R21 ;  /* 0x000000ffff027224 */ /* 0x000fe400078e0015 */
[----:B------:R-:W-:Y:S02]  /*196b0*/  IMAD.MOV.U32 R28, RZ, RZ, R22 ;  /* 0x000000ffff1c7224 */ /* 0x000fe400078e0016 */
[----:B------:R-:W-:Y:S02]  /*196c0*/  IMAD.MOV.U32 R3, RZ, RZ, R23 ;  /* 0x000000ffff037224 */ /* 0x000fe400078e0017 */
[----:B------:R-:W0:Y:S04]  /*196d0*/  LDSM.16.MT88.4 R20, [R0+UR5+0x1800] ;  /* 0x001800050014783b */ /* 0x000e280008004200 */
[----:B------:R-:W-:Y:S04]  /*196e0*/  STL [R1+0x1294], R3 ;  /* 0x0012940301007387 */ /* 0x000fe80000100800 */
[----:B------:R-:W-:Y:S04]  /*196f0*/  STL [R1+0x1290], R28 ;  /* 0x0012901c01007387 */ /* 0x000fe80000100800 */
[----:B------:R-:W-:Y:S04]  /*19700*/  STL [R1+0x128c], R2 ;  /* 0x00128c0201007387 */ /* 0x000fe80000100800 */
[----:B------:R-:W-:Y:S04]  /*19710*/  STL [R1+0x1288], R29 ;  /* 0x0012881d01007387 */ /* 0x000fe80000100800 */
[----:B0-----:R-:W-:Y:S04]  /*19720*/  STL.64 [R1+0x11a8], R22 ;  /* 0x0011a81601007387 */ /* 0x001fe80000100a00 */
[----:B------:R0:W-:Y:S04]  /*19730*/  STL.64 [R1+0x11a0], R20 ;  /* 0x0011a01401007387 */ /* 0x0001e80000100a00 */
[----:B0-----:R-:W3:Y:S01]  /*19740*/  LDL.LU R20, [R1+0x20] ;  /* 0x0000200001147983 */ /* 0x001ee20000300800 */
[----:B------:R-:W-:Y:S03]  /*19750*/  HMMA.16816.F32.BF16 R24, R16, R14, R24 ;  /* 0x0000000e1018723c */ /* 0x000fe60000041818 */
[----:B---3--:R0:W-:Y:S04]  /*19760*/  STL [R1+0x12c4], R20 ;  /* 0x0012c41401007387 */ /* 0x0081e80000100800 */
[----:B------:R-:W3:Y:S04]  /*19770*/  LDL.LU R21, [R1+0x24] ;  /* 0x0000240001157983 */ /* 0x000ee80000300800 */
[----:B---3--:R1:W-:Y:S04]  /*19780*/  STL [R1+0x1304], R21 ;  /* 0x0013041501007387 */ /* 0x0083e80000100800 */
[----:B0-----:R-:W2:Y:S04]  /*19790*/  LDL.LU R20, [R1+0x110] ;  /* 0x0001100001147983 */ /* 0x001ea80000300800 */
[----:B-1----:R-:W2:Y:S04]  /*197a0*/  LDL.LU R21, [R1+0x114] ;  /* 0x0001140001157983 */ /* 0x002ea80000300800 */
[----:B------:R-:W2:Y:S04]  /*197b0*/  LDL.LU R22, [R1+0x118] ;  /* 0x0001180001167983 */ /* 0x000ea80000300800 */
[----:B------:R-:W2:Y:S04]  /*197c0*/  LDL.LU R23, [R1+0x11c] ;  /* 0x00011c0001177983 */ /* 0x000ea80000300800 */
[----:B------:R0:W-:Y:S04]  /*197d0*/  STL [R1+0x1164], R0 ;  /* 0x0011640001007387 */ /* 0x0001e80000100800 */
[----:B------:R-:W-:Y:S04]  /*197e0*/  STL.64 [R1+0xc0], R24 ;  /* 0x0000c01801007387 */ /* 0x000fe80000100a00 */
[----:B------:R1:W-:Y:S01]  /*197f0*/  STL [R1+0xc8], R26 ;  /* 0x0000c81a01007387 */ /* 0x0003e20000100800 */
[----:B0-----:R-:W-:-:S03]  /*19800*/  IMAD.MOV.U32 R0, RZ, RZ, R27 ;  /* 0x000000ffff007224 */ /* 0x001fc600078e001b */
[----:B-1----:R-:W4:Y:S04]  /*19810*/  LDL.LU.64 R26, [R1+0x1338] ;  /* 0x00133800011a7983 */ /* 0x002f280000300a00 */
[----:B------:R-:W3:Y:S04]  /*19820*/  LDL.LU.64 R24, [R1+0x1330] ;  /* 0x0013300001187983 */ /* 0x000ee80000300a00 */
[----:B------:R0:W-:Y:S04]  /*19830*/  STL.64 [R1+0x1318], R14 ;  /* 0x0013180e01007387 */ /* 0x0001e80000100a00 */
[----:B------:R-:W2:Y:S04]  /*19840*/  LDL.LU R12, [R1+0x120] ;  /* 0x00012000010c7983 */ /* 0x000ea80000300800 */
[----:B------:R-:W2:Y:S04]  /*19850*/  LDL.LU R13, [R1+0x124] ;  /* 0x00012400010d7983 */ /* 0x000ea80000300800 */
[----:B0-----:R-:W2:Y:S04]  /*19860*/  LDL.LU R14, [R1+0x128] ;  /* 0x00012800010e7983 */ /* 0x001ea80000300800 */
[----:B------:R-:W2:Y:S04]  /*19870*/  LDL.LU R15, [R1+0x12c] ;  /* 0x00012c00010f7983 */ /* 0x000ea80000300800 */
[----:B------:R-:W-:Y:S01]  /*19880*/  STL [R1+0x1298], R0 ;  /* 0x0012980001007387 */ /* 0x000fe20000100800 */
[----:B----4-:R-:W-:Y:S03]  /*19890*/  HMMA.16816.F32.BF16 R16, R16, R26, R4 ;  /* 0x0000001a1010723c */ /* 0x010fe60000041804 */
[----:B------:R-:W2:Y:S04]  /*198a0*/  LDL.LU.64 R6, [R1+0x1328] ;  /* 0x0013280001067983 */ /* 0x000ea80000300a00 */
[----:B------:R-:W2:Y:S04]  /*198b0*/  LDL.LU.64 R4, [R1+0x1320] ;  /* 0x0013200001047983 */ /* 0x000ea80000300a00 */
[----:B------:R-:W-:Y:S04]  /*198c0*/  STL.64 [R1+0x1310], R26 ;  /* 0x0013101a01007387 */ /* 0x000fe80000100a00 */
[----:B---3--:R0:W-:Y:S04]  /*198d0*/  STL.64 [R1+0x1308], R24 ;  /* 0x0013081801007387 */ /* 0x0081e80000100a00 */
[----:B0-----:R-:W3:Y:S04]  /*198e0*/  LDL.LU R24, [R1+0x190] ;  /* 0x0001900001187983 */ /* 0x001ee80000300800 */
[----:B------:R-:W3:Y:S04]  /*198f0*/  LDL.LU R25, [R1+0x194] ;  /* 0x0001940001197983 */ /* 0x000ee80000300800 */
[----:B------:R-:W3:Y:S04]  /*19900*/  LDL.LU R26, [R1+0x198] ;  /* 0x00019800011a7983 */ /* 0x000ee80000300800 */
[----:B------:R-:W3:Y:S04]  /*19910*/  LDL.LU R27, [R1+0x19c] ;  /* 0x00019c00011b7983 */ /* 0x000ee80000300800 */
[----:B------:R-:W-:Y:S04]  /*19920*/  STL.64 [R1+0x1208], R18 ;  /* 0x0012081201007387 */ /* 0x000fe80000100a00 */
[----:B------:R0:W-:Y:S04]  /*19930*/  STL.64 [R1+0x1200], R16 ;  /* 0x0012001001007387 */ /* 0x0001e80000100a00 */
[----:B0-----:R-:W4:Y:S01]  /*19940*/  LDL.LU.64 R16, [R1+0x70] ;  /* 0x0000700001107983 */ /* 0x001f220000300a00 */
[----:B--2---:R-:W-:-:S15]  /*19950*/  HMMA.16816.F32.BF16 R20, R4, R10, R20 ;  /* 0x0000000a0414723c */ /* 0x004fde0000041814 */
[----:B------:R-:W-:-:S04]  /*19960*/  NOP ;  /* 0x0000000000007918 */ /* 0x000fc80000000000 */
[----:B------:R-:W-:Y:S02]  /*19970*/  IMAD.MOV.U32 R8, RZ, RZ, R20 ;  /* 0x000000ffff087224 */ /* 0x000fe400078e0014 */
[----:B------:R-:W-:Y:S02]  /*19980*/  IMAD.MOV.U32 R11, RZ, RZ, R23 ;  /* 0x000000ffff0b7224 */ /* 0x000fe400078e0017 */
[----:B------:R-:W-:Y:S02]  /*19990*/  IMAD.MOV.U32 R9, RZ, RZ, R21 ;  /* 0x000000ffff097224 */ /* 0x000fe400078e0015 */
[----:B------:R-:W-:Y:S01]  /*199a0*/  IMAD.MOV.U32 R10, RZ, RZ, R22 ;  /* 0x000000ffff0a7224 */ /* 0x000fe200078e0016 */
[----:B------:R-:W2:Y:S04]  /*199b0*/  LDL.LU R20, [R1+0x180] ;  /* 0x0001800001147983 */ /* 0x000ea80000300800 */
[----:B------:R-:W2:Y:S04]  /*199c0*/  LDL.LU R21, [R1+0x184] ;  /* 0x0001840001157983 */ /* 0x000ea80000300800 */
[----:B------:R-:W2:Y:S04]  /*199d0*/  LDL.LU R22, [R1+0x188] ;  /* 0x0001880001167983 */ /* 0x000ea80000300800 */
[----:B------:R-:W2:Y:S04]  /*199e0*/  LDL.LU R23, [R1+0x18c] ;  /* 0x00018c0001177983 */ /* 0x000ea80000300800 */
[----:B------:R-:W-:Y:S04]  /*199f0*/  STL [R1+0x12b8], R11 ;  /* 0x0012b80b01007387 */ /* 0x000fe80000100800 */
[----:B------:R0:W-:Y:S04]  /*19a00*/  STL [R1+0x12a4], R10 ;  /* 0x0012a40a01007387 */ /* 0x0001e80000100800 */
[----:B------:R-:W-:Y:S04]  /*19a10*/  STL [R1+0x12a0], R9 ;  /* 0x0012a00901007387 */ /* 0x000fe80000100800 */
[----:B------:R1:W-:Y:S04]  /*19a20*/  STL [R1+0x129c], R8 ;  /* 0x00129c0801007387 */ /* 0x0003e80000100800 */
[----:B0-----:R-:W1:Y:S04]  /*19a30*/  LDL.LU R10, [R1+0x58] ;  /* 0x00005800010a7983 */ /* 0x001e680000300800 */
[----:B------:R-:W1:Y:S02]  /*19a40*/  LDL.LU R11, [R1+0x5c] ;  /* 0x00005c00010b7983 */ /* 0x000e640000300800 */
[----:B-1----:R-:W-:Y:S02]  /*19a50*/  HMMA.16816.F32.BF16 R8, R4, R10, R12 ;  /* 0x0000000a0408723c */ /* 0x002fe4000004180c */
[----:B------:R-:W3:-:S15]  /*19a60*/  LDL.LU.64 R14, [R1+0x1318] ;  /* 0x00131800010e7983 */ /* 0x000ede0000300a00 */
[----:B------:R-:W-:Y:S02]  /*19a70*/  NOP ;  /* 0x0000000000007918 */ /* 0x000fe40000000000 */
[----:B------:R-:W-:Y:S02]  /*19a80*/  IMAD.MOV.U32 R28, RZ, RZ, R9 ;  /* 0x000000ffff1c7224 */ /* 0x000fe400078e0009 */
[----:B------:R-:W-:Y:S01]  /*19a90*/  IMAD.MOV.U32 R3, RZ, RZ, R8 ;  /* 0x000000ffff037224 */ /* 0x000fe200078e0008 */
[----:B------:R-:W2:Y:S04]  /*19aa0*/  LDL R9, [R1+0x94] ;  /* 0x0000940001097983 */ /* 0x000ea80000100800 */
[----:B------:R-:W2:Y:S04]  /*19ab0*/  LDL R8, [R1+0x90] ;  /* 0x0000900001087983 */ /* 0x000ea80000100800 */
[----:B------:R-:W-:Y:S04]  /*19ac0*/  STL [R1+0x12c0], R28 ;  /* 0x0012c01c01007387 */ /* 0x000fe80000100800 */
[----:B------:R-:W-:Y:S01]  /*19ad0*/  STL [R1+0x12bc], R3 ;  /* 0x0012bc0301007387 */ /* 0x000fe20000100800 */
[----:B---3--:R-:W-:-:S15]  /*19ae0*/  HMMA.16816.F32.BF16 R24, R4, R14, R24 ;  /* 0x0000000e0418723c */ /* 0x008fde0000041818 */
[----:B------:R-:W-:-:S04]  /*19af0*/  NOP ;  /* 0x0000000000007918 */ /* 0x000fc80000000000 */
[----:B------:R-:W-:Y:S02]  /*19b00*/  IMAD.MOV.U32 R15, RZ, RZ, R24 ;  /* 0x000000ffff0f7224 */ /* 0x000fe400078e0018 */
[----:B------:R-:W-:Y:S02]  /*19b10*/  IMAD.MOV.U32 R14, RZ, RZ, R25 ;  /* 0x000000ffff0e7224 */ /* 0x000fe400078e0019 */
[----:B------:R-:W-:Y:S02]  /*19b20*/  IMAD.MOV.U32 R13, RZ, RZ, R26 ;  /* 0x000000ffff0d7224 */ /* 0x000fe400078e001a */
[----:B------:R-:W-:Y:S02]  /*19b30*/  IMAD.MOV.U32 R12, RZ, RZ, R27 ;  /* 0x000000ffff0c7224 */ /* 0x000fe400078e001b */
[----:B------:R-:W2:Y:S04]  /*19b40*/  LDL.LU.64 R26, [R1+0x1310] ;  /* 0x00131000011a7983 */ /* 0x000ea80000300a00 */
[----:B------:R-:W3:Y:S04]  /*19b50*/  LDL.LU.64 R24, [R1+0x1308] ;  /* 0x0013080001187983 */ /* 0x000ee80000300a00 */
[----:B------:R-:W-:Y:S04]  /*19b60*/  STL.64 [R1+0x12b0], R14 ;  /* 0x0012b00e01007387 */ /* 0x000fe80000100a00 */
[----:B------:R0:W-:Y:S04]  /*19b70*/  STL.64 [R1+0x12a8], R12 ;  /* 0x0012a80c01007387 */ /* 0x0001e80000100a00 */
[----:B0-----:R-:W3:Y:S04]  /*19b80*/  LDL.LU R12, [R1+0x170] ;  /* 0x00017000010c7983 */ /* 0x001ee80000300800 */
[----:B------:R-:W3:Y:S04]  /*19b90*/  LDL.LU R13, [R1+0x174] ;  /* 0x00017400010d7983 */ /* 0x000ee80000300800 */
[----:B------:R-:W3:Y:S04]  /*19ba0*/  LDL.LU R14, [R1+0x178] ;  /* 0x00017800010e7983 */ /* 0x000ee80000300800 */
[----:B------:R-:W3:Y:S01]  /*19bb0*/  LDL.LU R15, [R1+0x17c] ;  /* 0x00017c00010f7983 */ /* 0x000ee20000300800 */
[----:B--2---:R-:W-:Y:S03]  /*19bc0*/  HMMA.16816.F32.BF16 R4, R4, R26, R20 ;  /* 0x0000001a0404723c */ /* 0x004fe60000041814 */
[----:B---3--:R-:W-:Y:S04]  /*19bd0*/  STL.64 [R1+0x12d0], R14 ;  /* 0x0012d00e01007387 */ /* 0x008fe80000100a00 */
[----:B------:R0:W-:Y:S02]  /*19be0*/  STL.64 [R1+0x12c8], R12 ;  /* 0x0012c80c01007387 */ /* 0x0001e40000100a00 */
[----:B0-----:R-:W-:-:S02]  /*19bf0*/  IMAD.MOV.U32 R12, RZ, RZ, R25 ;  /* 0x000000ffff0c7224 */ /* 0x001fc400078e0019 */
[----:B------:R-:W-:-:S05]  /*19c00*/  IMAD.MOV.U32 R13, RZ, RZ, R24 ;  /* 0x000000ffff0d7224 */ /* 0x000fca00078e0018 */
[----:B------:R0:W-:Y:S04]  /*19c10*/  STL.64 [R1+0x12e8], R12 ;  /* 0x0012e80c01007387 */ /* 0x0001e80000100a00 */
[----:B0-----:R-:W2:Y:S04]  /*19c20*/  LDL.LU R12, [R1+0x1c0] ;  /* 0x0001c000010c7983 */ /* 0x001ea80000300800 */
[----:B------:R-:W2:Y:S04]  /*19c30*/  LDL.LU R13, [R1+0x1c4] ;  /* 0x0001c400010d7983 */ /* 0x000ea80000300800 */
[----:B------:R-:W2:Y:S04]  /*19c40*/  LDL.LU R14, [R1+0x1c8] ;  /* 0x0001c800010e7983 */ /* 0x000ea80000300800 */
[----:B------:R-:W2:Y:S04]  /*19c50*/  LDL.LU R15, [R1+0x1cc] ;  /* 0x0001cc00010f7983 */ /* 0x000ea80000300800 */
[----:B------:R-:W3:Y:S04]  /*19c60*/  LDL.LU R21, [R1+0x1304] ;  /* 0x0013040001157983 */ /* 0x000ee80000300800 */
[----:B------:R-:W2:Y:S01]  /*19c70*/  LDL.LU R27, [R1+0x1300] ;  /* 0x00130000011b7983 */ /* 0x000ea20000300800 */
[----:B------:R-:W-:-:S02]  /*19c80*/  IMAD.MOV.U32 R23, RZ, RZ, R4 ;  /* 0x000000ffff177224 */ /* 0x000fc400078e0004 */
[----:B------:R-:W-:-:S05]  /*19c90*/  IMAD.MOV.U32 R22, RZ, RZ, R5 ;  /* 0x000000ffff167224 */ /* 0x000fca00078e0005 */
[----:B------:R-:W-:Y:S01]  /*19ca0*/  STL.64 [R1+0x12e0], R22 ;  /* 0x0012e01601007387 */ /* 0x000fe20000100a00 */
[----:B------:R-:W-:Y:S02]  /*19cb0*/  IMAD.MOV.U32 R19, RZ, RZ, R6 ;  /* 0x000000ffff137224 */ /* 0x000fe400078e0006 */
[----:B------:R-:W-:Y:S01]  /*19cc0*/  IMAD.MOV.U32 R18, RZ, RZ, R7 ;  /* 0x000000ffff127224 */ /* 0x000fe200078e0007 */
[----:B--2---:R-:W0:Y:S04]  /*19cd0*/  LDSM.16.MT88.4 R24, [R27+UR5+0x1800] ;  /* 0x001800051b18783b */ /* 0x004e280008004200 */
[----:B---3--:R1:W-:Y:S04]  /*19ce0*/  STL [R1+0x12d8], R21 ;  /* 0x0012d81501007387 */ /* 0x0083e80000100800 */
[----:B------:R-:W2:Y:S04]  /*19cf0*/  LDL.LU R20, [R1+0x1b0] ;  /* 0x0001b00001147983 */ /* 0x000ea80000300800 */
[----:B-1----:R-:W2:Y:S04]  /*19d00*/  LDL.LU R21, [R1+0x1b4] ;  /* 0x0001b40001157983 */ /* 0x002ea80000300800 */
[----:B------:R-:W2:Y:S04]  /*19d10*/  LDL.LU R22, [R1+0x1b8] ;  /* 0x0001b80001167983 */ /* 0x000ea80000300800 */
[----:B------:R-:W2:Y:S04]  /*19d20*/  LDL.LU R23, [R1+0x1bc] ;  /* 0x0001bc0001177983 */ /* 0x000ea80000300800 */
[----:B------:R-:W4:Y:S04]  /*19d30*/  LDL.LU R4, [R1+0x1a0] ;  /* 0x0001a00001047983 */ /* 0x000f280000300800 */
[----:B------:R-:W4:Y:S04]  /*19d40*/  LDL.LU R5, [R1+0x1a4] ;  /* 0x0001a40001057983 */ /* 0x000f280000300800 */
[----:B------:R-:W4:Y:S04]  /*19d50*/  LDL.LU R6, [R1+0x1a8] ;  /* 0x0001a80001067983 */ /* 0x000f280000300800 */
[----:B------:R-:W4:Y:S04]  /*19d60*/  LDL.LU R7, [R1+0x1ac] ;  /* 0x0001ac0001077983 */ /* 0x000f280000300800 */
[----:B0-----:R-:W-:Y:S04]  /*19d70*/  STL.64 [R1], R24 ;  /* 0x0000001801007387 */ /* 0x001fe80000100a00 */
[----:B------:R0:W-:Y:S04]  /*19d80*/  STL.64 [R1+0x8], R26 ;  /* 0x0000081a01007387 */ /* 0x0001e80000100a00 */
[----:B0-----:R-:W3:Y:S04]  /*19d90*/  LDL.LU.64 R26, [R1+0x12f8] ;  /* 0x0012f800011a7983 */ /* 0x001ee80000300a00 */
[----:B------:R-:W3:Y:S01]  /*19da0*/  LDL.LU.64 R24, [R1+0x12f0] ;  /* 0x0012f00001187983 */ /* 0x000ee20000300a00 */
[----:B------:R-:W-:Y:S01]  /*19db0*/  IMAD.MOV.U32 R2, RZ, RZ, R10 ;  /* 0x000000ffff027224 */ /* 0x000fe200078e000a */
[----:B---3--:R-:W-:-:S15]  /*19dc0*/  HMMA.16816.F32.BF16 R12, R24, R8, R12 ;  /* 0x00000008180c723c */ /* 0x008fde000004180c */
[----:B------:R-:W-:-:S04]  /*19dd0*/  NOP ;  /* 0x0000000000007918 */ /* 0x000fc80000000000 */
[----:B------:R-:W-:Y:S02]  /*19de0*/  IMAD.MOV.U32 R10, RZ, RZ, R12 ;  /* 0x000000ffff0a7224 */ /* 0x000fe400078e000c */
[----:B------:R-:W-:Y:S02]  /*19df0*/  IMAD.MOV.U32 R9, RZ, RZ, R13 ;  /* 0x000000ffff097224 */ /* 0x000fe400078e000d */
[----:B------:R-:W2:Y:S01]  /*19e00*/  LDL.LU.64 R12, [R1+0x12e8] ;  /* 0x0012e800010c7983 */ /* 0x000ea20000300a00 */
[----:B------:R-:W-:Y:S02]  /*19e10*/  IMAD.MOV.U32 R8, RZ, RZ, R14 ;  /* 0x000000ffff087224 */ /* 0x000fe400078e000e */
[----:B------:R-:W-:Y:S01]  /*19e20*/  IMAD.MOV.U32 R0, RZ, RZ, R15 ;  /* 0x000000ffff007224 */ /* 0x000fe200078e000f */
[----:B----4-:R-:W-:Y:S01]  /*19e30*/  HMMA.16816.F32.BF16 R4, R24, R16, R4 ;  /* 0x000000101804723c */ /* 0x010fe20000041804 */
[----:B------:R-:W-:-:S07]  /*19e40*/  IMAD.MOV.U32 R29, RZ, RZ, R11 ;  /* 0x000000ffff1d7224 */ /* 0x000fce00078e000b */
[----:B--2---:R-:W-:Y:S01]  /*19e50*/  HMMA.16816.F32.BF16 R12, R24, R12, R20 ;  /* 0x0000000c180c723c */ /* 0x004fe20000041814 */
[----:B------:R-:W2:Y:S04]  /*19e60*/  LDL.LU.64 R22, [R1+0x12e0] ;  /* 0x0012e00001167983 */ /* 0x000ea80000300a00 */
[----:B------:R-:W3:-:S14]  /*19e70*/  LDL.LU R21, [R1+0x12d8] ;  /* 0x0012d80001157983 */ /* 0x000edc0000300800 */
[----:B------:R-:W-:Y:S02]  /*19e80*/  IMAD.MOV.U32 R3, RZ, RZ, R14 ;  /* 0x000000ffff037224 */ /* 0x000fe400078e000e */
[----:B------:R-:W-:Y:S02]  /*19e90*/  IMAD.MOV.U32 R11, RZ, RZ, R15 ;  /* 0x000000ffff0b7224 */ /* 0x000fe400078e000f */
[----:B------:R-:W-:Y:S02]  /*19ea0*/  IMAD.MOV.U32 R20, RZ, RZ, R12 ;  /* 0x000000ffff147224 */ /* 0x000fe400078e000c */
[----:B------:R-:W-:Y:S01]  /*19eb0*/  IMAD.MOV.U32 R28, RZ, RZ, R13 ;  /* 0x000000ffff1c7224 */ /* 0x000fe200078e000d */
[----:B------:R-:W3:Y:S04]  /*19ec0*/  LDL.LU.64 R14, [R1+0x12d0] ;  /* 0x0012d000010e7983 */ /* 0x000ee80000300a00 */
[----:B------:R-:W3:Y:S04]  /*19ed0*/  LDL.LU.64 R12, [R1+0x12c8] ;  /* 0x0012c800010c7983 */ /* 0x000ee80000300a00 */
[----:B------:R-:W-:Y:S04]  /*19ee0*/  STL.64 [R1+0x1260], R16 ;  /* 0x0012601001007387 */ /* 0x000fe80000100a00 */
[----:B------:R-:W-:Y:S04]  /*19ef0*/  STL.64 [R1+0x1178], R6 ;  /* 0x0011780601007387 */ /* 0x000fe80000100a00 */
[----:B------:R0:W-:Y:S02]  /*19f00*/  STL.64 [R1+0x1170], R4 ;  /* 0x0011700401007387 */ /* 0x0001e40000100a00 */
[----:B0-----:R-:W-:-:S02]  /*19f10*/  IMAD.MOV.U32 R4, RZ, RZ, R20 ;  /* 0x000000ffff047224 */ /* 0x001fc400078e0014 */
[----:B------:R-:W3:Y:S01]  /*19f20*/  LDL.LU R20, [R1+0x12c4] ;  /* 0x0012c40001147983 */ /* 0x000ee20000300800 */
[----:B------:R-:W-:Y:S02]  /*19f30*/  IMAD.MOV.U32 R6, RZ, RZ, R3 ;  /* 0x000000ffff067224 */ /* 0x000fe400078e0003 */
[----:B------:R-:W-:Y:S02]  /*19f40*/  IMAD.MOV.U32 R7, RZ, RZ, R11 ;  /* 0x000000ffff077224 */ /* 0x000fe400078e000b */
[----:B------:R-:W-:Y:S02]  /*19f50*/  IMAD.MOV.U32 R5, RZ, RZ, R28 ;  /* 0x000000ffff057224 */ /* 0x000fe400078e001c */
[----:B------:R-:W4:Y:S04]  /*19f60*/  LDL.LU R28, [R1+0x12c0] ;  /* 0x0012c000011c7983 */ /* 0x000f280000300800 */
[----:B------:R-:W2:Y:S04]  /*19f70*/  LDL.LU R3, [R1+0x12bc] ;  /* 0x0012bc0001037983 */ /* 0x000ea80000300800 */
[----:B------:R-:W2:Y:S04]  /*19f80*/  LDL.LU R11, [R1+0x12b8] ;  /* 0x0012b800010b7983 */ /* 0x000ea80000300800 */
[----:B------:R-:W-:Y:S04]  /*19f90*/  STL.64 [R1+0x1188], R6 ;  /* 0x0011880601007387 */ /* 0x000fe80000100a00 */
[----:B------:R0:W-:Y:S04]  /*19fa0*/  STL.64 [R1+0x1180], R4 ;  /* 0x0011800401007387 */ /* 0x0001e80000100a00 */
[----:B0-----:R-:W2:Y:S04]  /*19fb0*/  LDL.LU.64 R4, [R1+0x90] ;  /* 0x0000900001047983 */ /* 0x001ea80000300a00 */
[----:B------:R-:W2:Y:S01]  /*19fc0*/  LDL.64 R6, [R1+0x98] ;  /* 0x0000980001067983 */ /* 0x000ea20000100a00 */
[----:B---3--:R-:W-:Y:S03]  /*19fd0*/  HMMA.16816.F32.BF16 R24, R24, R20, R12 ;  /* 0x000000141818723c */ /* 0x008fe6000004180c */
[----:B------:R-:W3:Y:S04]  /*19fe0*/  LDL.LU.64 R14, [R1+0x12b0] ;  /* 0x0012b000010e7983 */ /* 0x000ee80000300a00 */
[----:B------:R-:W4:Y:S04]  /*19ff0*/  LDL.LU.64 R12, [R1+0x12a8] ;  /* 0x0012a800010c7983 */ /* 0x000f280000300a00 */
[----:B------:R-:W-:Y:S08]  /*1a000*/  STL.64 [R1+0x1258], R20 ;  /* 0x0012581401007387 */ /* 0x000ff00000100a00 */
[----:B------:R0:W-:Y:S04]  /*1a010*/  STL.64 [R1+0x1198], R26 ;  /* 0x0011981a01007387 */ /* 0x0001e80000100a00 */
[----:B------:R1:W-:Y:S01]  /*1a020*/  STL.64 [R1+0x1190], R24 ;  /* 0x0011901801007387 */ /* 0x0003e20000100a00 */
[----:B0-----:R-:W-:-:S02]  /*1a030*/  IMAD.MOV.U32 R26, RZ, RZ, R8 ;  /* 0x000000ffff1a7224 */ /* 0x001fc400078e0008 */
[----:B-1----:R-:W-:Y:S02]  /*1a040*/  IMAD.MOV.U32 R24, RZ, RZ, R10 ;  /* 0x000000ffff187224 */ /* 0x002fe400078e000a */
[----:B------:R-:W-:Y:S01]  /*1a050*/  IMAD.MOV.U32 R27, RZ, RZ, R0 ;  /* 0x000000ffff1b7224 */ /* 0x000fe200078e0000 */
[----:B------:R-:W4:Y:S01]  /*1a060*/  LDL.LU R10, [R1+0x12a4] ;  /* 0x0012a400010a7983 */ /* 0x000f220000300800 */
[----:B------:R-:W-:-:S03]  /*1a070*/  IMAD.MOV.U32 R25, RZ, RZ, R9 ;  /* 0x000000ffff197224 */ /* 0x000fc600078e0009 */
[----:B------:R-:W4:Y:S04]  /*1a080*/  LDL.LU R9, [R1+0x12a0] ;  /* 0x0012a00001097983 */ /* 0x000f280000300800 */
[----:B------:R-:W4:Y:S04]  /*1a090*/  LDL.LU R8, [R1+0x129c] ;  /* 0x00129c0001087983 */ /* 0x000f280000300800 */
[----:B------:R-:W4:Y:S04]  /*1a0a0*/  LDL.LU R0, [R1+0x1298] ;  /* 0x0012980001007983 */ /* 0x000f280000300800 */
[----:B------:R0:W-:Y:S04]  /*1a0b0*/  STL.64 [R1+0x11b8], R26 ;  /* 0x0011b81a01007387 */ /* 0x0001e80000100a00 */
[----:B------:R2:W-:Y:S01]  /*1a0c0*/  STL.64 [R1+0x11b0], R24 ;  /* 0x0011b01801007387 */ /* 0x0005e20000100a00 */
[----:B0-----:R-:W-:-:S02]  /*1a0d0*/  IMAD.MOV.U32 R26, RZ, RZ, R19 ;  /* 0x000000ffff1a7224 */ /* 0x001fc400078e0013 */
[----:B------:R-:W-:Y:S02]  /*1a0e0*/  IMAD.MOV.U32 R27, RZ, RZ, R18 ;  /* 0x000000ffff1b7224 */ /* 0x000fe400078e0012 */
[----:B--2---:R-:W-:Y:S02]  /*1a0f0*/  IMAD.MOV.U32 R24, RZ, RZ, R23 ;  /* 0x000000ffff187224 */ /* 0x004fe400078e0017 */
[----:B------:R-:W-:Y:S01]  /*1a100*/  IMAD.MOV.U32 R25, RZ, RZ, R22 ;  /* 0x000000ffff197224 */ /* 0x000fe200078e0016 */
[----:B------:R-:W-:Y:S04]  /*1a110*/  STL.64 [R1+0x11c8], R26 ;  /* 0x0011c81a01007387 */ /* 0x000fe80000100a00 */
[----:B------:R3:W-:Y:S04]  /*1a120*/  STL.64 [R1+0x11c0], R24 ;  /* 0x0011c01801007387 */ /* 0x0007e80000100a00 */
[----:B------:R-:W2:Y:S04]  /*1a130*/  LDL.LU R16, [R1+0x150] ;  /* 0x0001500001107983 */ /* 0x000ea80000300800 */
[----:B------:R-:W2:Y:S04]  /*1a140*/  LDL.LU R17, [R1+0x154] ;  /* 0x0001540001117983 */ /* 0x000ea80000300800 */
[----:B------:R-:W2:Y:S04]  /*1a150*/  LDL.LU R18, [R1+0x158] ;  /* 0x0001580001127983 */ /* 0x000ea80000300800 */
[----:B------:R-:W2:Y:S01]  /*1a160*/  LDL.LU R19, [R1+0x15c] ;  /* 0x00015c0001137983 */ /* 0x000ea20000300800 */
[----:B---3--:R-:W-:-:S02]  /*1a170*/  IMAD.MOV.U32 R24, RZ, RZ, R15 ;  /* 0x000000ffff187224 */ /* 0x008fc400078e000f */
[----:B----4-:R-:W-:Y:S02]  /*1a180*/  IMAD.MOV.U32 R26, RZ, RZ, R13 ;  /* 0x000000ffff1a7224 */ /* 0x010fe400078e000d */
[----:B------:R-:W-:Y:S02]  /*1a190*/  IMAD.MOV.U32 R27, RZ, RZ, R12 ;  /* 0x000000ffff1b7224 */ /* 0x000fe400078e000c */
[----:B------:R-:W-:Y:S01]  /*1a1a0*/  IMAD.MOV.U32 R25, RZ, RZ, R14 ;  /* 0x000000ffff197224 */ /* 0x000fe200078e000e */
[----:B--2---:R-:W-:Y:S04]  /*1a1b0*/  STL.64 [R1+0x1270], R18 ;  /* 0x0012701201007387 */ /* 0x004fe80000100a00 */
[----:B------:R0:W-:Y:S04]  /*1a1c0*/  STL.64 [R1+0x1268], R16 ;  /* 0x0012681001007387 */ /* 0x0001e80000100a00 */
[----:B0-----:R-:W2:Y:S04]  /*1a1d0*/  LDL.LU R16, [R1+0x160] ;  /* 0x0001600001107983 */ /* 0x001ea80000300800 */
[----:B------:R-:W2:Y:S04]  /*1a1e0*/  LDL.LU R17, [R1+0x164] ;  /* 0x0001640001117983 */ /* 0x000ea80000300800 */
[----:B------:R-:W2:Y:S04]  /*1a1f0*/  LDL.LU R18, [R1+0x168] ;  /* 0x0001680001127983 */ /* 0x000ea80000300800 */
[----:B------:R-:W2:Y:S04]  /*1a200*/  LDL.LU R19, [R1+0x16c] ;  /* 0x00016c0001137983 */ /* 0x000ea80000300800 */
[----:B------:R-:W3:Y:S04]  /*1a210*/  LDL.LU R20, [R1+0x140] ;  /* 0x0001400001147983 */ /* 0x000ee80000300800 */
[----:B------:R-:W3:Y:S04]  /*1a220*/  LDL.LU R21, [R1+0x144] ;  /* 0x0001440001157983 */ /* 0x000ee80000300800 */
[----:B------:R-:W3:Y:S04]  /*1a230*/  LDL.LU R22, [R1+0x148] ;  /* 0x0001480001167983 */ /* 0x000ee80000300800 */
[----:B------:R-:W3:Y:S04]  /*1a240*/  LDL.LU R23, [R1+0x14c] ;  /* 0x00014c0001177983 */ /* 0x000ee80000300800 */
[----:B------:R-:W4:Y:S04]  /*1a250*/  LDL.LU R12, [R1+0x130] ;  /* 0x00013000010c7983 */ /* 0x000f280000300800 */
[----:B------:R-:W4:Y:S04]  /*1a260*/  LDL.LU R13, [R1+0x134] ;  /* 0x00013400010d7983 */ /* 0x000f280000300800 */
[----:B------:R-:W4:Y:S04]  /*1a270*/  LDL.LU R14, [R1+0x138] ;  /* 0x00013800010e7983 */ /* 0x000f280000300800 */
[----:B------:R-:W4:Y:S04]  /*1a280*/  LDL.LU R15, [R1+0x13c] ;  /* 0x00013c00010f7983 */ /* 0x000f280000300800 */
[----:B------:R0:W-:Y:S04]  /*1a290*/  STL.64 [R1+0x11d8], R26 ;  /* 0x0011d81a01007387 */ /* 0x0001e80000100a00 */
[----:B------:R1:W-:Y:S01]  /*1a2a0*/  STL.64 [R1+0x11d0], R24 ;  /* 0x0011d01801007387 */ /* 0x0003e20000100a00 */
[----:B0-----:R-:W-:-:S02]  /*1a2b0*/  IMAD.MOV.U32 R26, RZ, RZ, R2 ;  /* 0x000000ffff1a7224 */ /* 0x001fc400078e0002 */
[----:B-1----:R-:W-:Y:S02]  /*1a2c0*/  IMAD.MOV.U32 R24, RZ, RZ, R3 ;  /* 0x000000ffff187224 */ /* 0x002fe400078e0003 */
[----:B------:R-:W-:Y:S01]  /*1a2d0*/  IMAD.MOV.U32 R27, RZ, RZ, R29 ;  /* 0x000000ffff1b7224 */ /* 0x000fe200078e001d */
[----:B------:R-:W2:Y:S01]  /*1a2e0*/  LDL.LU R3, [R1+0x1294] ;  /* 0x0012940001037983 */ /* 0x000ea20000300800 */
[----:B------:R-:W-:-:S03]  /*1a2f0*/  IMAD.MOV.U32 R25, RZ, RZ, R28 ;  /* 0x000000ffff197224 */ /* 0x000fc600078e001c */
[----:B------:R-:W2:Y:S04]  /*1a300*/  LDL.LU R28, [R1+0x1290] ;  /* 0x00129000011c7983 */ /* 0x000ea80000300800 */
[----:B------:R-:W2:Y:S04]  /*1a310*/  LDL.LU R2, [R1+0x128c] ;  /* 0x00128c0001027983 */ /* 0x000ea80000300800 */
[----:B------:R-:W2:Y:S04]  /*1a320*/  LDL.LU R29, [R1+0x1288] ;  /* 0x00128800011d7983 */ /* 0x000ea80000300800 */
[----:B------:R-:W-:Y:S04]  /*1a330*/  STL.64 [R1+0x11e8], R26 ;  /* 0x0011e81a01007387 */ /* 0x000fe80000100a00 */
[----:B------:R0:W-:Y:S02]  /*1a340*/  STL.64 [R1+0x11e0], R24 ;  /* 0x0011e01801007387 */ /* 0x0001e40000100a00 */
[----:B0-----:R-:W-:-:S02]  /*1a350*/  IMAD.MOV.U32 R24, RZ, RZ, R8 ;  /* 0x000000ffff187224 */ /* 0x001fc400078e0008 */
[----:B------:R-:W-:Y:S01]  /*1a360*/  IMAD.MOV.U32 R25, RZ, RZ, R9 ;  /* 0x000000ffff197224 */ /* 0x000fe200078e0009 */
[----:B------:R-:W2:Y:S04]  /*1a370*/  LDL.LU R8, [R1+0x1284] ;  /* 0x0012840001087983 */ /* 0x000ea80000300800 */
[----:B------:R-:W2:Y:S01]  /*1a380*/  LDL.LU R9, [R1+0x1280] ;  /* 0x0012800001097983 */ /* 0x000ea20000300800 */
[----:B------:R-:W-:Y:S02]  /*1a390*/  IMAD.MOV.U32 R26, RZ, RZ, R10 ;  /* 0x000000ffff1a7224 */ /* 0x000fe400078e000a */
[----:B------:R-:W-:Y:S01]  /*1a3a0*/  IMAD.MOV.U32 R27, RZ, RZ, R11 ;  /* 0x000000ffff1b7224 */ /* 0x000fe200078e000b */
[----:B------:R-:W2:Y:S04]  /*1a3b0*/  LDL.LU R10, [R1+0x127c] ;  /* 0x00127c00010a7983 */ /* 0x000ea80000300800 */
[----:B------:R-:W2:Y:S04]  /*1a3c0*/  LDL.LU R11, [R1+0x1278] ;  /* 0x00127800010b7983 */ /* 0x000ea80000300800 */
[----:B------:R-:W-:Y:S04]  /*1a3d0*/  STL.64 [R1+0x1218], R26 ;  /* 0x0012181a01007387 */ /* 0x000fe80000100a00 */
[----:B------:R0:W-:Y:S04]  /*1a3e0*/  STL.64 [R1+0x1210], R24 ;  /* 0x0012101801007387 */ /* 0x0001e80000100a00 */
[----:B0-----:R-:W3:Y:S04]  /*1a3f0*/  LDL.LU R24, [R1+0xc0] ;  /* 0x0000c00001187983 */ /* 0x001ee80000300800 */
[----:B------:R-:W3:Y:S04]  /*1a400*/  LDL.LU R25, [R1+0xc4] ;  /* 0x0000c40001197983 */ /* 0x000ee80000300800 */
[----:B------:R-:W3:Y:S01]  /*1a410*/  LDL.LU R26, [R1+0xc8] ;  /* 0x0000c800011a7983 */ /* 0x000ee20000300800 */
[----:B------:R-:W-:Y:S01]  /*1a420*/  IMAD.MOV.U32 R27, RZ, RZ, R0 ;  /* 0x000000ffff1b7224 */ /* 0x000fe200078e0000 */
[C---:B--2---:R-:W-:Y:S04]  /*1a430*/  HMMA.16816.F32.BF16 R16, R8.reuse, R4, R16 ;  /* 0x000000040810723c */ /* 0x044fe80000041810 */
[----:B---3--:R-:W-:Y:S04]  /*1a440*/  STL.64 [R1+0x1228], R26 ;  /* 0x0012281a01007387 */ /* 0x008fe80000100a00 */
[----:B------:R0:W-:Y:S04]  /*1a450*/  STL.64 [R1+0x1220], R24 ;  /* 0x0012201801007387 */ /* 0x0001e80000100a00 */
[----:B0-----:R-:W2:Y:S07]  /*1a460*/  LDL.LU.64 R24, [R1+0x80] ;  /* 0x0000800001187983 */ /* 0x001eae0000300a00 */
[----:B------:R-:W-:Y:S04]  /*1a470*/  STL.64 [R1+0x100], R16 ;  /* 0x0001001001007387 */ /* 0x000fe80000100a00 */
[----:B------:R0:W-:Y:S04]  /*1a480*/  STL.64 [R1+0x108], R18 ;  /* 0x0001081201007387 */ /* 0x0001e80000100a00 */
[----:B0-----:R-:W2:Y:S04]  /*1a490*/  LDL.LU.64 R18, [R1+0x1270] ;  /* 0x0012700001127983 */ /* 0x001ea80000300a00 */
[----:B------:R-:W2:Y:S02]  /*1a4a0*/  LDL.LU.64 R16, [R1+0x1268] ;  /* 0x0012680001107983 */ /* 0x000ea40000300a00 */
[----:B--2---:R-:W-:-:S15]  /*1a4b0*/  HMMA.16816.F32.BF16 R16, R8, R24, R16 ;  /* 0x000000180810723c */ /* 0x004fde0000041810 */
[----:B------:R-:W-:-:S04]  /*1a4c0*/  NOP ;  /* 0x0000000000007918 */ /* 0x000fc80000000000 */
[----:B------:R0:W-:Y:S04]  /*1a4d0*/  STL.64 [R1+0x110], R16 ;  /* 0x0001101001007387 */ /* 0x0001e80000100a00 */
[----:B------:R-:W-:Y:S04]  /*1a4e0*/  STL.64 [R1+0x118], R18 ;  /* 0x0001181201007387 */ /* 0x000fe80000100a00 */
[----:B0-----:R-:W2:Y:S04]  /*1a4f0*/  LDL.LU.64 R16, [R1+0x1260] ;  /* 0x0012600001107983 */ /* 0x001ea80000300a00 */
[----:B------:R0:W-:Y:S04]  /*1a500*/  STL.64 [R1+0x1230], R24 ;  /* 0x0012301801007387 */ /* 0x0001e80000100a00 */
[----:B0-----:R-:W3:Y:S04]  /*1a510*/  LDL.LU R24, [R1+0xe0] ;  /* 0x0000e00001187983 */ /* 0x001ee80000300800 */
[----:B------:R-:W3:Y:S04]  /*1a520*/  LDL.LU R25, [R1+0xe4] ;  /* 0x0000e40001197983 */ /* 0x000ee80000300800 */
[----:B------:R-:W3:Y:S04]  /*1a530*/  LDL.LU R26, [R1+0xe8] ;  /* 0x0000e800011a7983 */ /* 0x000ee80000300800 */
[----:B------:R-:W3:Y:S01]  /*1a540*/  LDL.LU R27, [R1+0xec] ;  /* 0x0000ec00011b7983 */ /* 0x000ee20000300800 */
[----:B--2---:R-:W-:-:S15]  /*1a550*/  HMMA.16816.F32.BF16 R20, R8, R16, R20 ;  /* 0x000000100814723c */ /* 0x004fde0000041814 */
[----:B------:R-:W-:-:S04]  /*1a560*/  NOP ;  /* 0x0000000000007918 */ /* 0x000fc80000000000 */
[----:B------:R0:W-:Y:S04]  /*1a570*/  STL [R1+0x124], R21 ;  /* 0x0001241501007387 */ /* 0x0001e80000100800 */
[----:B------:R-:W-:Y:S01]  /*1a580*/  STL.64 [R1+0x128], R22 ;  /* 0x0001281601007387 */ /* 0x000fe20000100a00 */
[----:B------:R-:W-:-:S03]  /*1a590*/  IMAD.MOV.U32 R0, RZ, RZ, R20 ;  /* 0x000000ffff007224 */ /* 0x000fc600078e0014 */
[----:B0-----:R-:W4:Y:S02]  /*1a5a0*/  LDL.LU.64 R20, [R1+0x1258] ;  /* 0x0012580001147983 */ /* 0x001f240000300a00 */
[----:B----4-:R-:W-:Y:S02]  /*1a5b0*/  HMMA.16816.F32.BF16 R8, R8, R20, R12 ;  /* 0x000000140808723c */ /* 0x010fe4000004180c */
[----:B------:R-:W3:Y:S04]  /*1a5c0*/  LDL.LU.64 R14, [R1+0x1250] ;  /* 0x00125000010e7983 */ /* 0x000ee80000300a00 */
[----:B------:R-:W3:-:S13]  /*1a5d0*/  LDL.LU.64 R12, [R1+0x1248] ;  /* 0x00124800010c7983 */ /* 0x000eda0000300a00 */
[----:B------:R-:W-:Y:S04]  /*1a5e0*/  STL.64 [R1+0x1130], R10 ;  /* 0x0011300a01007387 */ /* 0x000fe80000100a00 */
[----:B------:R0:W-:Y:S02]  /*1a5f0*/  STL.64 [R1+0x1128], R8 ;  /* 0x0011280801007387 */ /* 0x0001e40000100a00 */
[----:B0-----:R-:W-:Y:S02]  /*1a600*/  IMAD.MOV.U32 R8, RZ, RZ, R29 ;  /* 0x000000ffff087224 */ /* 0x001fe400078e001d */
[----:B------:R-:W-:Y:S01]  /*1a610*/  IMAD.MOV.U32 R9, RZ, RZ, R2 ;  /* 0x000000ffff097224 */ /* 0x000fe200078e0002 */
[----:B------:R-:W2:Y:S04]  /*1a620*/  LDL.LU R29, [R1+0x1240] ;  /* 0x00124000011d7983 */ /* 0x000ea80000300800 */
[----:B------:R-:W4:Y:S01]  /*1a630*/  LDL.LU R2, [R1+0x123c] ;  /* 0x00123c0001027983 */ /* 0x000f220000300800 */
[----:B------:R-:W-:-:S03]  /*1a640*/  IMAD.MOV.U32 R10, RZ, RZ, R28 ;  /* 0x000000ffff0a7224 */ /* 0x000fc600078e001c */
[----:B------:R-:W2:Y:S01]  /*1a650*/  LDL.LU R28, [R1+0x1238] ;  /* 0x00123800011c7983 */ /* 0x000ea20000300800 */
[----:B---3--:R-:W-:-:S15]  /*1a660*/  HMMA.16816.F32.BF16 R24, R12, R4, R24 ;  /* 0x000000040c18723c */ /* 0x008fde0000041818 */
[----:B------:R-:W-:-:S04]  /*1a670*/  NOP ;  /* 0x0000000000007918 */ /* 0x000fc80000000000 */
[----:B------:R0:W-:Y:S04]  /*1a680*/  STL.64 [R1+0x150], R24 ;  /* 0x0001501801007387 */ /* 0x0001e80000100a00 */
[----:B------:R1:W-:Y:S04]  /*1a690*/  STL.64 [R1+0x158], R26 ;  /* 0x0001581a01007387 */ /* 0x0003e80000100a00 */
[----:B0-----:R-:W3:Y:S01]  /*1a6a0*/  LDL.LU.64 R24, [R1+0x1230] ;  /* 0x0012300001187983 */ /* 0x001ee20000300a00 */
[----:B------:R-:W-:-:S07]  /*1a6b0*/  IMAD.MOV.U32 R11, RZ, RZ, R3 ;  /* 0x000000ffff0b7224 */ /* 0x000fce00078e0003 */
[----:B---3--:R-:W-:-:S15]  /*1a6c0*/  HMMA.16816.F32.BF16 R8, R12, R24, R8 ;  /* 0x000000180c08723c */ /* 0x008fde0000041808 */
[----:B------:R-:W-:-:S04]  /*1a6d0*/  NOP ;  /* 0x0000000000007918 */ /* 0x000fc80000000000 */
[----:B------:R0:W-:Y:S04]  /*1a6e0*/  STL.64 [R1+0x140], R8 ;  /* 0x0001400801007387 */ /* 0x0001e80000100a00 */
[----:B------:R3:W-:Y:S04]  /*1a6f0*/  STL.64 [R1+0x148], R10 ;  /* 0x0001480a01007387 */ /* 0x0007e80000100a00 */
[----:B-1----:R-:W2:Y:S01]  /*1a700*/  LDL.LU.64 R26, [R1+0x1228] ;  /* 0x00122800011a7983 */ /* 0x002ea20000300a00 */
[----:B0-----:R-:W-:Y:S02]  /*1a710*/  IMAD.MOV.U32 R9, RZ, RZ, R25 ;  /* 0x000000ffff097224 */ /* 0x001fe400078e0019 */
[----:B---3--:R-:W-:-:S02]  /*1a720*/  IMAD.MOV.U32 R10, RZ, RZ, R24 ;  /* 0x000000ffff0a7224 */ /* 0x008fc400078e0018 */
[----:B------:R-:W2:Y:S01]  /*1a730*/  LDL.LU.64 R24, [R1+0x1220] ;  /* 0x0012200001187983 */ /* 0x000ea20000300a00 */
[----:B------:R-:W-:Y:S02]  /*1a740*/  IMAD.MOV.U32 R8, RZ, RZ, R16 ;  /* 0x000000ffff087224 */ /* 0x000fe400078e0010 */
[----:B------:R-:W-:Y:S01]  /*1a750*/  IMAD.MOV.U32 R3, RZ, RZ, R17 ;  /* 0x000000ffff037224 */ /* 0x000fe200078e0011 */
[----:B--2---:R-:W-:-:S15]  /*1a760*/  HMMA.16816.F32.BF16 R24, R12, R16, R24 ;  /* 0x000000100c18723c */ /* 0x004fde0000041818 */
[----:B------:R-:W-:-:S04]  /*1a770*/  NOP ;  /* 0x0000000000007918 */ /* 0x000fc80000000000 */
[----:B------:R-:W-:Y:S04]  /*1a780*/  STL.64 [R1+0x130], R24 ;  /* 0x0001301801007387 */ /* 0x000fe80000100a00 */
[----:B------:R0:W-:Y:S04]  /*1a790*/  STL.64 [R1+0x138], R26 ;  /* 0x0001381a01007387 */ /* 0x0001e80000100a00 */
[----:B0-----:R-:W2:Y:S04]  /*1a7a0*/  LDL.LU.64 R26, [R1+0x1218] ;  /* 0x00121800011a7983 */ /* 0x001ea80000300a00 */
[----:B------:R-:W2:Y:S04]  /*1a7b0*/  LDL.LU.64 R24, [R1+0x1210] ;  /* 0x0012100001187983 */ /* 0x000ea80000300a00 */
[----:B------:R-:W3:Y:S04]  /*1a7c0*/  LDL.LU.64 R18, [R1+0x1208] ;  /* 0x0012080001127983 */ /* 0x000ee80000300a00 */
[----:B------:R-:W3:Y:S02]  /*1a7d0*/  LDL.LU.64 R16, [R1+0x1200] ;  /* 0x0012000001107983 */ /* 0x000ee40000300a00 */
[----:B---3--:R-:W-:Y:S02]  /*1a7e0*/  HMMA.16816.F32.BF16 R12, R12, R20, R16 ;  /* 0x000000140c0c723c */ /* 0x008fe40000041810 */
[----:B------:R-:W2:Y:S04]  /*1a7f0*/  LDL.LU.64 R18, [R1+0x11f8] ;  /* 0x0011f80001127983 */ /* 0x000ea80000300a00 */
[----:B------:R-:W2:-:S13]  /*1a800*/  LDL.LU.64 R16, [R1+0x11f0] ;  /* 0x0011f00001107983 */ /* 0x000e9a0000300a00 */
[----:B------:R-:W-:Y:S04]  /*1a810*/  STL.64 [R1+0xf0], R12 ;  /* 0x0000f00c01007387 */ /* 0x000fe80000100a00 */
[----:B------:R-:W-:Y:S01]  /*1a820*/  STL.64 [R1+0xf8], R14 ;  /* 0x0000f80e01007387 */ /* 0x000fe20000100a00 */
[----:B--2---:R-:W-:-:S15]  /*1a830*/  HMMA.16816.F32.BF16 R24, R16, R4, R24 ;  /* 0x000000041018723c */ /* 0x004fde0000041818 */
[----:B------:R-:W-:-:S04]  /*1a840*/  NOP ;  /* 0x0000000000007918 */ /* 0x000fc80000000000 */
[----:B------:R-:W-:Y:S04]  /*1a850*/  STL.64 [R1+0xe0], R24 ;  /* 0x0000e01801007387 */ /* 0x000fe80000100a00 */
[----:B------:R0:W-:Y:S04]  /*1a860*/  STL.64 [R1+0xe8], R26 ;  /* 0x0000e81a01007387 */ /* 0x0001e80000100a00 */
[----:B0-----:R-:W2:Y:S04]  /*1a870*/  LDL.LU.64 R26, [R1+0x11e8] ;  /* 0x0011e800011a7983 */ /* 0x001ea80000300a00 */
[----:B------:R-:W2:Y:S01]  /*1a880*/  LDL.LU.64 R24, [R1+0x11e0] ;  /* 0x0011e00001187983 */ /* 0x000ea20000300a00 */
[----:B------:R-:W-:-:S02]  /*1a890*/  IMAD.MOV.U32 R12, RZ, RZ, R10 ;  /* 0x000000ffff0c7224 */ /* 0x000fc400078e000a */
[----:B------:R-:W-:Y:S02]  /*1a8a0*/  IMAD.MOV.U32 R13, RZ, RZ, R9 ;  /* 0x000000ffff0d7224 */ /* 0x000fe400078e0009 */
[----:B------:R-:W-:-:S05]  /*1a8b0*/  IMAD.MOV.U32 R9, RZ, RZ, R3 ;  /* 0x000000ffff097224 */ /* 0x000fca00078e0003 */
[----:B--2---:R-:W-:Y:S01]  /*1a8c0*/  HMMA.16816.F32.BF16 R12, R16, R12, R24 ;  /* 0x0000000c100c723c */ /* 0x004fe20000041818 */
[----:B------:R-:W2:Y:S04]  /*1a8d0*/  LDL.LU.64 R26, [R1+0x11d8] ;  /* 0x0011d800011a7983 */ /* 0x000ea80000300a00 */
[----:B------:R-:W2:-:S14]  /*1a8e0*/  LDL.LU.64 R24, [R1+0x11d0] ;  /* 0x0011d00001187983 */ /* 0x000e9c0000300a00 */
[----:B------:R-:W-:Y:S04]  /*1a8f0*/  STL.64 [R1+0xd0], R12 ;  /* 0x0000d00c01007387 */ /* 0x000fe80000100a00 */
[----:B------:R0:W-:Y:S04]  /*1a900*/  STL.64 [R1+0xd8], R14 ;  /* 0x0000d80e01007387 */ /* 0x0001e80000100a00 */
[----:B------:R-:W3:Y:S04]  /*1a910*/  LDL R11, [R1+0x224] ;  /* 0x00022400010b7983 */ /* 0x000ee80000100800 */
[----:B0-----:R-:W4:Y:S01]  /*1a920*/  LDL R15, [R1+0xb60] ;  /* 0x000b6000010f7983 */ /* 0x001f220000100800 */
[----:B--2---:R-:W-:Y:S03]  /*1a930*/  HMMA.16816.F32.BF16 R24, R16, R8, R24 ;  /* 0x000000081018723c */ /* 0x004fe60000041818 */
[----:B---3--:R-:W-:Y:S04]  /*1a940*/  STL [R1+0x1160], R11 ;  /* 0x0011600b01007387 */ /* 0x008fe80000100800 */
[----:B------:R-:W2:-:S12]  /*1a950*/  LDL R10, [R1+0x78] ;  /* 0x00007800010a7983 */ /* 0x000e980000100800 */
[----:B------:R-:W-:Y:S04]  /*1a960*/  STL.64 [R1+0x60], R24 ;  /* 0x0000601801007387 */ /* 0x000fe80000100a00 */
[----:B------:R0:W-:Y:S04]  /*1a970*/  STL.64 [R1+0x68], R26 ;  /* 0x0000681a01007387 */ /* 0x0001e80000100a00 */
[----:B0-----:R-:W3:Y:S04]  /*1a980*/  LDL.LU.64 R26, [R1+0x11c8] ;  /* 0x0011c800011a7983 */ /* 0x001ee80000300a00 */
[----:B------:R-:W3:Y:S02]  /*1a990*/  LDL.LU.64 R24, [R1+0x11c0] ;  /* 0x0011c00001187983 */ /* 0x000ee40000300a00 */
[----:B---3--:R-:W-:Y:S02]  /*1a9a0*/  HMMA.16816.F32.BF16 R16, R16, R20, R24 ;  /* 0x000000141010723c */ /* 0x008fe40000041818 */
[----:B------:R-:W3:Y:S04]  /*1a9b0*/  LDL.LU.64 R26, [R1+0x11b8] ;  /* 0x0011b800011a7983 */ /* 0x000ee80000300a00 */
[----:B------:R-:W3:Y:S04]  /*1a9c0*/  LDL.LU.64 R24, [R1+0x11b0] ;  /* 0x0011b00001187983 */ /* 0x000ee80000300a00 */
[----:B------:R-:W3:Y:S04]  /*1a9d0*/  LDL.LU.64 R22, [R1+0x11a8] ;  /* 0x0011a80001167983 */ /* 0x000ee80000300a00 */
[----:B------:R-:W3:Y:S01]  /*1a9e0*/  LDL.LU.64 R20, [R1+0x11a0] ;  /* 0x0011a00001147983 */ /* 0x000ee20000300a00 */
[----:B------:R-:W-:-:S02]  /*1a9f0*/  IMAD.MOV.U32 R13, RZ, RZ, R6 ;  /* 0x000000ffff0d7224 */ /* 0x000fc400078e0006 */
[----:B------:R-:W-:Y:S02]  /*1aa00*/  IMAD.MOV.U32 R12, RZ, RZ, R7 ;  /* 0x000000ffff0c7224 */ /* 0x000fe400078e0007 */
[----:B------:R-:W-:Y:S04]  /*1aa10*/  STL.64 [R1+0x50], R16 ;  /* 0x0000501001007387 */ /* 0x000fe80000100a00 */
[----:B------:R-:W-:Y:S01]  /*1aa20*/  STL.64 [R1+0x58], R18 ;  /* 0x0000581201007387 */ /* 0x000fe20000100a00 */
[----:B---3--:R-:W-:-:S15]  /*1aa30*/  HMMA.16816.F32.BF16 R24, R20, R6, R24 ;  /* 0x000000061418723c */ /* 0x008fde0000041818 */
[----:B------:R-:W-:-:S04]  /*1aa40*/  NOP ;  /* 0x0000000000007918 */ /* 0x000fc80000000000 */
[----:B------:R-:W-:Y:S04]  /*1aa50*/  STL.64 [R1+0x30], R24 ;  /* 0x0000301801007387 */ /* 0x000fe80000100a00 */
[----:B------:R0:W-:Y:S04]  /*1aa60*/  STL.64 [R1+0x38], R26 ;  /* 0x0000381a01007387 */ /* 0x0001e80000100a00 */
[----:B0-----:R-:W3:Y:S04]  /*1aa70*/  LDL.LU.64 R26, [R1+0x1198] ;  /* 0x00119800011a7983 */ /* 0x001ee80000300a00 */
[----:B------:R-:W3:Y:S04]  /*1aa80*/  LDL.LU.64 R24, [R1+0x1190] ;  /* 0x0011900001187983 */ /* 0x000ee80000300a00 */
[----:B------:R-:W2:Y:S04]  /*1aa90*/  LDL.LU.64 R6, [R1+0x1188] ;  /* 0x0011880001067983 */ /* 0x000ea80000300a00 */
[----:B------:R-:W2:Y:S01]  /*1aaa0*/  LDL.LU.64 R4, [R1+0x1180] ;  /* 0x0011800001047983 */ /* 0x000ea20000300a00 */
[----:B------:R-:W-:-:S02]  /*1aab0*/  IMAD.MOV.U32 R18, RZ, RZ, R28 ;  /* 0x000000ffff127224 */ /* 0x000fc400078e001c */
[----:B----4-:R-:W-:-:S07]  /*1aac0*/  IMAD.MOV.U32 R19, RZ, RZ, R2 ;  /* 0x000000ffff137224 */ /* 0x010fce00078e0002 */
[----:B--2---:R-:W-:Y:S01]  /*1aad0*/  HMMA.16816.F32.BF16 R16, R20, R18, R4 ;  /* 0x000000121410723c */ /* 0x004fe20000041804 */
[----:B------:R-:W2:Y:S04]  /*1aae0*/  LDL.LU.64 R6, [R1+0x1178] ;  /* 0x0011780001067983 */ /* 0x000ea80000300a00 */
[----:B------:R-:W2:-:S14]  /*1aaf0*/  LDL.LU.64 R4, [R1+0x1170] ;  /* 0x0011700001047983 */ /* 0x000e9c0000300a00 */
[----:B------:R-:W-:Y:S02]  /*1ab00*/  IMAD.MOV.U32 R2, RZ, RZ, R19 ;  /* 0x000000ffff027224 */ /* 0x000fe400078e0013 */
[----:B------:R-:W4:Y:S01]  /*1ab10*/  LDL R19, [R1+0xb5c] ;  /* 0x000b5c0001137983 */ /* 0x000f220000100800 */
[----:B------:R-:W-:Y:S02]  /*1ab20*/  IMAD.MOV.U32 R11, RZ, RZ, R29 ;  /* 0x000000ffff0b7224 */ /* 0x000fe400078e001d */
[----:B------:R-:W-:Y:S02]  /*1ab30*/  IMAD.MOV.U32 R3, RZ, RZ, R18 ;  /* 0x000000ffff037224 */ /* 0x000fe400078e0012 */
[----:B------:R-:W-:Y:S02]  /*1ab40*/  IMAD.MOV.U32 R28, RZ, RZ, R17 ;  /* 0x000000ffff1c7224 */ /* 0x000fe400078e0011 */
[----:B------:R-:W-:Y:S01]  /*1ab50*/  IMAD.MOV.U32 R29, RZ, RZ, R16 ;  /* 0x000000ffff1d7224 */ /* 0x000fe200078e0010 */
[C---:B--2---:R-:W-:Y:S01]  /*1ab60*/  HMMA.16816.F32.BF16 R4, R20.reuse, R10, R4 ;  /* 0x0000000a1404723c */ /* 0x044fe20000041804 */
[----:B----4-:R0:W-:Y:S04]  /*1ab70*/  STL [R1+0x1168], R19 ;  /* 0x0011681301007387 */ /* 0x0101e80000100800 */
[----:B------:R-:W3:Y:S04]  /*1ab80*/  LDL R18, [R1+0x28] ;  /* 0x0000280001127983 */ /* 0x000ee80000100800 */
[----:B0-----:R-:W3:Y:S04]  /*1ab90*/  LDL R19, [R1+0x2c] ;  /* 0x00002c0001137983 */ /* 0x001ee80000100800 */
[----:B------:R-:W-:Y:S04]  /*1aba0*/  STL [R1+0x111c], R2 ;  /* 0x00111c0201007387 */ /* 0x000fe80000100800 */
[----:B------:R-:W-:Y:S04]  /*1abb0*/  STL [R1+0x1118], R3 ;  /* 0x0011180301007387 */ /* 0x000fe80000100800 */
[----:B------:R-:W-:Y:S04]  /*1abc0*/  STL [R1+0x110c], R28 ;  /* 0x00110c1c01007387 */ /* 0x000fe80000100800 */
[----:B------:R-:W-:Y:S04]  /*1abd0*/  STL [R1+0x1108], R29 ;  /* 0x0011081d01007387 */ /* 0x000fe80000100800 */
[----:B------:R-:W2:Y:S04]  /*1abe0*/  LDL.LU R8, [R1+0x100] ;  /* 0x0001000001087983 */ /* 0x000ea80000300800 */
[----:B------:R-:W-:Y:S04]  /*1abf0*/  STL.64 [R1+0x1c0], R4 ;  /* 0x0001c00401007387 */ /* 0x000fe80000100a00 */
[----:B------:R0:W-:Y:S04]  /*1ac00*/  STL.64 [R1+0x1c8], R6 ;  /* 0x0001c80601007387 */ /* 0x0001e80000100a00 */
[----:B------:R-:W2:Y:S04]  /*1ac10*/  LDL.LU R9, [R1+0x104] ;  /* 0x0001040001097983 */ /* 0x000ea80000300800 */
[----:B------:R-:W2:Y:S04]  /*1ac20*/  LDL.LU R10, [R1+0x108] ;  /* 0x00010800010a7983 */ /* 0x000ea80000300800 */
[----:B------:R-:W2:Y:S04]  /*1ac30*/  LDL.LU R11, [R1+0x10c] ;  /* 0x00010c00010b7983 */ /* 0x000ea80000300800 */
[----:B0-----:R-:W4:Y:S04]  /*1ac40*/  LDL R7, [R1+0xb64] ;  /* 0x000b640001077983 */ /* 0x001f280000100800 */
[----:B----4-:R0:W-:Y:S04]  /*1ac50*/  STL [R1+0x1138], R7 ;  /* 0x0011380701007387 */ /* 0x0101e80000100800 */
[----:B0-----:R-:W4:Y:S04]  /*1ac60*/  LDL.LU.64 R6, [R1+0x78] ;  /* 0x0000780001067983 */ /* 0x001f280000300a00 */
[----:B----4-:R0:W-:Y:S04]  /*1ac70*/  STL.64 [R1+0x1140], R6 ;  /* 0x0011400601007387 */ /* 0x0101e80000100a00 */
[----:B0-----:R-:W4:Y:S01]  /*1ac80*/  LDL.LU.64 R6, [R1+0x88] ;  /* 0x0000880001067983 */ /* 0x001f220000300a00 */
[----:B---3--:R-:W-:Y:S03]  /*1ac90*/  HMMA.16816.F32.BF16 R24, R20, R18, R24 ;  /* 0x000000121418723c */ /* 0x008fe60000041818 */
[----:B----4-:R0:W-:Y:S02]  /*1aca0*/  STL.64 [R1+0x1158], R6 ;  /* 0x0011580601007387 */ /* 0x0101e40000100a00 */
[----:B0-----:R-:W-:-:S02]  /*1acb0*/  IMAD.MOV.U32 R6, RZ, RZ, R13 ;  /* 0x000000ffff067224 */ /* 0x001fc400078e000d */
[----:B------:R-:W-:Y:S02]  /*1acc0*/  IMAD.MOV.U32 R7, RZ, RZ, R12 ;  /* 0x000000ffff077224 */ /* 0x000fe400078e000c */
[----:B------:R-:W0:Y:S04]  /*1acd0*/  LDSM.16.MT88.4 R12, [R15+UR5+0x1800] ;  /* 0x001800050f0c783b */ /* 0x000e280008004200 */
[----:B0-----:R-:W-:Y:S04]  /*1ace0*/  STL [R1+0x1120], R15 ;  /* 0x0011200f01007387 */ /* 0x001fe80000100800 */
[----:B------:R-:W-:Y:S04]  /*1acf0*/  STL [R1+0x1150], R14 ;  /* 0x0011500e01007387 */ /* 0x000fe80000100800 */
[----:B------:R0:W-:Y:S04]  /*1ad00*/  STL.64 [R1+0x1148], R12 ;  /* 0x0011480c01007387 */ /* 0x0001e80000100a00 */
[----:B0-----:R-:W3:Y:S04]  /*1ad10*/  LDL.LU R12, [R1+0x110] ;  /* 0x00011000010c7983 */ /* 0x001ee80000300800 */
[----:B------:R-:W3:Y:S04]  /*1ad20*/  LDL.LU R13, [R1+0x114] ;  /* 0x00011400010d7983 */ /* 0x000ee80000300800 */
[----:B------:R-:W3:Y:S04]  /*1ad30*/  LDL.LU R14, [R1+0x118] ;  /* 0x00011800010e7983 */ /* 0x000ee80000300800 */
[----:B------:R-:W3:Y:S04]  /*1ad40*/  LDL.LU R15, [R1+0x11c] ;  /* 0x00011c00010f7983 */ /* 0x000ee80000300800 */
[----:B------:R-:W4:Y:S04]  /*1ad50*/  LDL.LU R19, [R1+0x1168] ;  /* 0x0011680001137983 */ /* 0x000f280000300800 */
[----:B------:R-:W2:Y:S01]  /*1ad60*/  LDL R23, [R1+0xb60] ;  /* 0x000b600001177983 */ /* 0x000ea20000100800 */
[----:B------:R-:W-:-:S03]  /*1ad70*/  IMAD.MOV.U32 R20, RZ, RZ, R0 ;  /* 0x000000ffff147224 */ /* 0x000fc600078e0000 */
[----:B----4-:R-:W0:Y:S04]  /*1ad80*/  LDSM.16.MT88.4 R16, [R19+UR5+0x1800] ;  /* 0x001800051310783b */ /* 0x010e280008004200 */
[----:B--2---:R1:W-:Y:S04]  /*1ad90*/  STL [R1+0x113c], R23 ;  /* 0x00113c1701007387 */ /* 0x0043e80000100800 */
[----:B------:R-:W-:Y:S04]  /*1ada0*/  STL.64 [R1+0x1a0], R24 ;  /* 0x0001a01801007387 */ /* 0x000fe80000100a00 */
[----:B------:R-:W-:Y:S04]  /*1adb0*/  STL.64 [R1+0x1a8], R26 ;  /* 0x0001a81a01007387 */ /* 0x000fe80000100a00 */
[----:B------:R-:W2:Y:S04]  /*1adc0*/  LDL.LU R0, [R1+0x1164] ;  /* 0x0011640001007983 */ /* 0x000ea80000300800 */
[----:B------:R-:W4:Y:S04]  /*1add0*/  LDL.LU R21, [R1+0x124] ;  /* 0x0001240001157983 */ /* 0x000f280000300800 */
[----:B------:R-:W4:Y:S04]  /*1ade0*/  LDL.LU R22, [R1+0x128] ;  /* 0x0001280001167983 */ /* 0x000f280000300800 */
[----:B-1----:R-:W4:Y:S04]  /*1adf0*/  LDL.LU R23, [R1+0x12c] ;  /* 0x00012c0001177983 */ /* 0x002f280000300800 */
[----:B0-----:R0:W-:Y:S04]  /*1ae00*/  STL.64 [R1+0x10e0], R18 ;  /* 0x0010e01201007387 */ /* 0x0011e80000100a00 */
[----:B------:R-:W-:Y:S04]  /*1ae10*/  STL.64 [R1+0x10d8], R16 ;  /* 0x0010d81001007387 */ /* 0x000fe80000100a00 */
[----:B0-----:R-:W3:Y:S04]  /*1ae20*/  LDL.LU.64 R18, [R1+0x28] ;  /* 0x0000280001127983 */ /* 0x001ee80000300a00 */
[----:B--2---:R-:W0:Y:S04]  /*1ae30*/  LDSM.16.MT88.4 R24, [R0+UR5+0x2000] ;  /* 0x002000050018783b */ /* 0x004e280008004200 */
[----:B0-----:R-:W-:Y:S04]  /*1ae40*/  STL.64 [R1+0x1098], R26 ;  /* 0x0010981a01007387 */ /* 0x001fe80000100a00 */
[----:B------:R0:W-:Y:S04]  /*1ae50*/  STL.64 [R1+0x1090], R24 ;  /* 0x0010901801007387 */ /* 0x0001e80000100a00 */
[----:B0-----:R-:W2:Y:S04]  /*1ae60*/  LDL.LU R24, [R1] ;  /* 0x0000000001187983 */ /* 0x001ea80000300800 */
[----:B------:R-:W2:Y:S04]  /*1ae70*/  LDL.LU R25, [R1+0x4] ;  /* 0x0000040001197983 */ /* 0x000ea80000300800 */
[----:B------:R-:W2:Y:S04]  /*1ae80*/  LDL.LU R26, [R1+0x8] ;  /* 0x00000800011a7983 */ /* 0x000ea80000300800 */
[----:B------:R-:W2:Y:S02]  /*1ae90*/  LDL.LU R27, [R1+0xc] ;  /* 0x00000c00011b7983 */ /* 0x000ea40000300800 */
[----:B--2---:R-:W-:Y:S02]  /*1aea0*/  HMMA.16816.F32.BF16 R4, R24, R6, R8 ;  /* 0x000000061804723c */ /* 0x004fe40000041808 */
[----:B------:R-:W2:-:S15]  /*1aeb0*/  LDL.LU R11, [R1+0x1160] ;  /* 0x00116000010b7983 */ /* 0x000e9e0000300800 */
[----:B------:R-:W-:Y:S02]  /*1aec0*/  NOP ;  /* 0x0000000000007918 */ /* 0x000fe40000000000 */
[----:B------:R-:W-:Y:S04]  /*1aed0*/  STL.64 [R1+0x190], R4 ;  /* 0x0001900401007387 */ /* 0x000fe80000100a00 */
[----:B------:R-:W-:Y:S04]  /*1aee0*/  STL.64 [R1+0x198], R6 ;  /* 0x0001980601007387 */ /* 0x000fe80000100a00 */
[----:B--2---:R-:W0:Y:S04]  /*1aef0*/  LDSM.16.M88.4 R4, [R11+UR5+0x4080] ;  /* 0x004080050b04783b */ /* 0x004e280008000200 */
[----:B0-----:R-:W-:Y:S04]  /*1af00*/  STL.64 [R1+0x40], R4 ;  /* 0x0000400401007387 */ /* 0x001fe80000100a00 */
[----:B------:R0:W-:Y:S04]  /*1af10*/  STL.64 [R1+0x48], R6 ;  /* 0x0000480601007387 */ /* 0x0001e80000100a00 */
[----:B0-----:R-:W3:Y:S01]  /*1af20*/  LDL.LU.64 R6, [R1+0x1158] ;  /* 0x0011580001067983 */ /* 0x001ee20000300a00 */
[----:B------:R-:W-:-:S02]  /*1af30*/  IMAD.MOV.U32 R28, RZ, RZ, R4 ;  /* 0x000000ffff1c7224 */ /* 0x000fc400078e0004 */
[----:B------:R-:W-:Y:S01]  /*1af40*/  IMAD.MOV.U32 R29, RZ, RZ, R5 ;  /* 0x000000ffff1d7224 */ /* 0x000fe200078e0005 */
[----:B---3--:R-:W-:Y:S01]  /*1af50*/  HMMA.16816.F32.BF16 R12, R24, R6, R12 ;  /* 0x00000006180c723c */ /* 0x008fe2000004180c */
[----:B------:R-:W-:-:S15]  /*1af60*/  IMAD.MOV.U32 R2, RZ, RZ, R7 ;  /* 0x000000ffff027224 */ /* 0x000fde00078e0007 */
[----:B------:R-:W-:-:S03]  /*1af70*/  NOP ;  /* 0x0000000000007918 */ /* 0x000fc60000000000 */
[----:B------:R-:W-:Y:S04]  /*1af80*/  STL.64 [R1+0x180], R12 ;  /* 0x0001800c01007387 */ /* 0x000fe80000100a00 */
[----:B------:R0:W-:Y:S02]  /*1af90*/  STL.64 [R1+0x188], R14 ;  /* 0x0001880e01007387 */ /* 0x0001e40000100a00 */
[----:B0-----:R-:W-:Y:S02]  /*1afa0*/  IMAD.MOV.U32 R15, RZ, RZ, R6 ;  /* 0x000000ffff0f7224 */ /* 0x001fe400078e0006 */
[----:B------:R-:W2:Y:S04]  /*1afb0*/  LDL.LU R14, [R1+0x1150] ;  /* 0x00115000010e7983 */ /* 0x000ea80000300800 */
[----:B------:R-:W0:Y:S04]  /*1afc0*/  LDSM.16.M88.4 R4, [R11+UR5+0x5080] ;  /* 0x005080050b04783b */ /* 0x000e280008000200 */
[----:B------:R-:W2:Y:S04]  /*1afd0*/  LDL.LU.64 R12, [R1+0x1148] ;  /* 0x00114800010c7983 */ /* 0x000ea80000300a00 */
[----:B0-----:R-:W-:Y:S04]  /*1afe0*/  STL.64 [R1+0xa0], R4 ;  /* 0x0000a00401007387 */ /* 0x001fe80000100a00 */
[----:B------:R0:W-:Y:S04]  /*1aff0*/  STL.64 [R1+0xa8], R6 ;  /* 0x0000a80601007387 */ /* 0x0001e80000100a00 */
[----:B0-----:R-:W4:Y:S02]  /*1b000*/  LDL.LU.64 R6, [R1+0x1140] ;  /* 0x0011400001067983 */ /* 0x001f240000300a00 */
[----:B----4-:R-:W-:Y:S01]  /*1b010*/  HMMA.16816.F32.BF16 R20, R24, R6, R20 ;  /* 0x000000061814723c */ /* 0x010fe20000041814 */
[----:B------:R-:W-:-:S15]  /*1b020*/  IMAD.MOV.U32 R3, RZ, RZ, R7 ;  /* 0x000000ffff037224 */ /* 0x000fde00078e0007 */
[----:B------:R-:W-:-:S03]  /*1b030*/  NOP ;  /* 0x0000000000007918 */ /* 0x000fc60000000000 */
[----:B------:R-:W-:Y:S04]  /*1b040*/  STL.64 [R1+0x170], R20 ;  /* 0x0001701401007387 */ /* 0x000fe80000100a00 */
[----:B------:R0:W-:Y:S02]  /*1b050*/  STL.64 [R1+0x178], R22 ;  /* 0x0001781601007387 */ /* 0x0001e40000100a00 */
[----:B0-----:R-:W-:Y:S02]  /*1b060*/  IMAD.MOV.U32 R22, RZ, RZ, R6 ;  /* 0x000000ffff167224 */ /* 0x001fe400078e0006 */
[----:B------:R-:W3:Y:S04]  /*1b070*/  LDL.LU R23, [R1+0x113c] ;  /* 0x00113c0001177983 */ /* 0x000ee80000300800 */
[----:B------:R-:W0:Y:S04]  /*1b080*/  LDSM.16.M88.4 R4, [R11+UR5+0x6080] ;  /* 0x006080050b04783b */ /* 0x000e280008000200 */
[----:B------:R-:W1:Y:S04]  /*1b090*/  LDSM.16.M88.4 R8, [R11+UR5+0x7080] ;  /* 0x007080050b08783b */ /* 0x000e680008000200 */
[----:B0-----:R-:W-:Y:S04]  /*1b0a0*/  STL.64 [R1+0xb0], R4 ;  /* 0x0000b00401007387 */ /* 0x001fe80000100a00 */
[----:B------:R0:W-:Y:S04]  /*1b0b0*/  STL.64 [R1+0xb8], R6 ;  /* 0x0000b80601007387 */ /* 0x0001e80000100a00 */
[----:B0-----:R-:W4:Y:S04]  /*1b0c0*/  LDL.LU R7, [R1+0x1138] ;  /* 0x0011380001077983 */ /* 0x001f280000300800 */
[----:B-1----:R-:W-:Y:S04]  /*1b0d0*/  STL.64 [R1+0xc0], R8 ;  /* 0x0000c00801007387 */ /* 0x002fe80000100a00 */
[----:B------:R0:W-:Y:S04]  /*1b0e0*/  STL.64 [R1+0xc8], R10 ;  /* 0x0000c80a01007387 */ /* 0x0001e80000100a00 */
[----:B0-----:R-:W2:Y:S04]  /*1b0f0*/  LDL.LU.64 R10, [R1+0x1130] ;  /* 0x00113000010a7983 */ /* 0x001ea80000300a00 */
[----:B------:R-:W2:Y:S01]  /*1b100*/  LDL.LU.64 R8, [R1+0x1128] ;  /* 0x0011280001087983 */ /* 0x000ea20000300a00 */
[----:B------:R-:W-:-:S02]  /*1b110*/  IMAD.MOV.U32 R21, RZ, RZ, R4 ;  /* 0x000000ffff157224 */ /* 0x000fc400078e0004 */
[----:B------:R-:W-:Y:S02]  /*1b120*/  IMAD.MOV.U32 R20, RZ, RZ, R5 ;  /* 0x000000ffff147224 */ /* 0x000fe400078e0005 */
[----:B----4-:R-:W0:Y:S04]  /*1b130*/  LDSM.16.MT88.4 R4, [R7+UR5+0x2000] ;  /* 0x002000050704783b */ /* 0x010e280008004200 */
[----:B0-----:R-:W-:Y:S04]  /*1b140*/  STL.64 [R1+0x1078], R6 ;  /* 0x0010780601007387 */ /* 0x001fe80000100a00 */
[----:B------:R2:W-:Y:S02]  /*1b150*/  STL.64 [R1+0x1070], R4 ;  /* 0x0010700401007387 */ /* 0x0005e40000100a00 */
[----:B--2---:R-:W-:Y:S02]  /*1b160*/  HMMA.16816.F32.BF16 R4, R24, R18, R8 ;  /* 0x000000121804723c */ /* 0x004fe40000041808 */
[----:B------:R0:W-:Y:S04]  /*1b170*/  STL.64 [R1+0x1110], R18 ;  /* 0x0011101201007387 */ /* 0x0001e80000100a00 */
[----:B------:R-:W2:Y:S04]  /*1b180*/  LDL.LU R16, [R1+0x150] ;  /* 0x0001500001107983 */ /* 0x000ea80000300800 */
[----:B---3--:R-:W1:Y:S09]  /*1b190*/  LDSM.16.MT88.4 R8, [R23+UR5+0x2000] ;  /* 0x002000051708783b */ /* 0x008e720008004200 */
[----:B------:R3:W-:Y:S04]  /*1b1a0*/  STL.64 [R1], R4 ;  /* 0x0000000401007387 */ /* 0x0007e80000100a00 */
[----:B------:R4:W-:Y:S04]  /*1b1b0*/  STL.64 [R1+0x8], R6 ;  /* 0x0000080601007387 */ /* 0x0009e80000100a00 */
[----:B------:R-:W2:Y:S04]  /*1b1c0*/  LDL.LU R17, [R1+0x154] ;  /* 0x0001540001117983 */ /* 0x000ea80000300800 */
[----:B0-----:R-:W2:Y:S04]  /*1b1d0*/  LDL.LU R18, [R1+0x158] ;  /* 0x0001580001127983 */ /* 0x001ea80000300800 */
[----:B------:R-:W2:Y:S04]  /*1b1e0*/  LDL.LU R19, [R1+0x15c] ;  /* 0x00015c0001137983 */ /* 0x000ea80000300800 */
[----:B---3--:R-:W3:Y:S04]  /*1b1f0*/  LDL.LU R4, [R1+0x140] ;  /* 0x0001400001047983 */ /* 0x008ee80000300800 */
[----:B------:R-:W3:Y:S04]  /*1b200*/  LDL.LU R5, [R1+0x144] ;  /* 0x0001440001057983 */ /* 0x000ee80000300800 */
[----:B----4-:R-:W3:Y:S04]  /*1b210*/  LDL.LU R6, [R1+0x148] ;  /* 0x0001480001067983 */ /* 0x010ee80000300800 */
[----:B------:R-:W3:Y:S04]  /*1b220*/  LDL.LU R7, [R1+0x14c] ;  /* 0x00014c0001077983 */ /* 0x000ee80000300800 */
[----:B------:R-:W4:Y:S04]  /*1b230*/  LDL.LU R24, [R1+0x50] ;  /* 0x0000500001187983 */ /* 0x000f280000300800 */
[----:B------:R-:W4:Y:S04]  /*1b240*/  LDL.LU R25, [R1+0x54] ;  /* 0x0000540001197983 */ /* 0x000f280000300800 */
[----:B------:R-:W2:Y:S04]  /*1b250*/  LDL.LU R26, [R1+0x58] ;  /* 0x00005800011a7983 */ /* 0x000ea80000300800 */
[----:B------:R-:W2:Y:S04]  /*1b260*/  LDL.LU R27, [R1+0x5c] ;  /* 0x00005c00011b7983 */ /* 0x000ea80000300800 */
[----:B--2---:R-:W-:Y:S04]  /*1b270*/  STL.64 [R1+0x10a8], R26 ;  /* 0x0010a81a01007387 */ /* 0x004fe80000100a00 */
[----:B----4-:R0:W-:Y:S04]  /*1b280*/  STL.64 [R1+0x10a0], R24 ;  /* 0x0010a01801007387 */ /* 0x0101e80000100a00 */
[----:B0-----:R-:W2:Y:S04]  /*1b290*/  LDL.LU R24, [R1+0x60] ;  /* 0x0000600001187983 */ /* 0x001ea80000300800 */
[----:B------:R-:W2:Y:S04]  /*1b2a0*/  LDL.LU R25, [R1+0x64] ;  /* 0x0000640001197983 */ /* 0x000ea80000300800 */
[----:B------:R-:W4:Y:S04]  /*1b2b0*/  LDL.LU R26, [R1+0x68] ;  /* 0x00006800011a7983 */ /* 0x000f280000300800 */
[----:B------:R-:W4:Y:S04]  /*1b2c0*/  LDL.LU R27, [R1+0x6c] ;  /* 0x00006c00011b7983 */ /* 0x000f280000300800 */
[----:B----4-:R0:W-:Y:S04]  /*1b2d0*/  STL.64 [R1+0x10b8], R26 ;  /* 0x0010b81a01007387 */ /* 0x0101e80000100a00 */
[----:B--2---:R-:W-:Y:S01]  /*1b2e0*/  STL.64 [R1+0x10b0], R24 ;  /* 0x0010b01801007387 */ /* 0x004fe20000100a00 */
[----:B0-----:R-:W-:-:S02]  /*1b2f0*/  IMAD.MOV.U32 R26, RZ, RZ, R15 ;  /* 0x000000ffff1a7224 */ /* 0x001fc400078e000f */
[----:B------:R-:W-:Y:S01]  /*1b300*/  IMAD.MOV.U32 R27, RZ, RZ, R2 ;  /* 0x000000ffff1b7224 */ /* 0x000fe200078e0002 */
[----:B------:R-:W2:Y:S04]  /*1b310*/  LDL.LU R15, [R1+0x1120] ;  /* 0x00112000010f7983 */ /* 0x000ea80000300800 */
[----:B------:R-:W4:Y:S04]  /*1b320*/  LDL.LU R2, [R1+0x111c] ;  /* 0x00111c0001027983 */ /* 0x000f280000300800 */
[----:B------:R0:W-:Y:S02]  /*1b330*/  STL [R1+0x1080], R23 ;  /* 0x0010801701007387 */ /* 0x0001e40000100800 */
[----:B0-----:R-:W-:-:S02]  /*1b340*/  IMAD.MOV.U32 R23, RZ, RZ, R3 ;  /* 0x000000ffff177224 */ /* 0x001fc400078e0003 */
[----:B------:R-:W2:Y:S04]  /*1b350*/  LDL.LU R3, [R1+0x1118] ;  /* 0x0011180001037983 */ /* 0x000ea80000300800 */
[----:B-1----:R-:W-:Y:S04]  /*1b360*/  STL [R1+0x1034], R8 ;  /* 0x0010340801007387 */ /* 0x002fe80000100800 */
[----:B------:R-:W-:Y:S04]  /*1b370*/  STL [R1+0x1030], R9 ;  /* 0x0010300901007387 */ /* 0x000fe80000100800 */
[----:B------:R-:W-:Y:S04]  /*1b380*/  STL [R1+0x102c], R10 ;  /* 0x00102c0a01007387 */ /* 0x000fe80000100800 */
[----:B------:R0:W-:Y:S04]  /*1b390*/  STL [R1+0x1028], R11 ;  /* 0x0010280b01007387 */ /* 0x0001e80000100800 */
[----:B0-----:R-:W2:Y:S02]  /*1b3a0*/  LDL.LU.64 R10, [R1+0x98] ;  /* 0x00009800010a7983 */ /* 0x001ea40000300a00 */
[----:B--2---:R-:W-:-:S15]  /*1b3b0*/  HMMA.16816.F32.BF16 R16, R12, R10, R16 ;  /* 0x0000000a0c10723c */ /* 0x004fde0000041810 */
[----:B------:R-:W-:-:S04]  /*1b3c0*/  NOP ;  /* 0x0000000000007918 */ /* 0x000fc80000000000 */
[----:B------:R-:W-:Y:S04]  /*1b3d0*/  STL.64 [R1+0x160], R16 ;  /* 0x0001601001007387 */ /* 0x000fe80000100a00 */
[----:B------:R0:W-:Y:S04]  /*1b3e0*/  STL.64 [R1+0x168], R18 ;  /* 0x0001681201007387 */ /* 0x0001e80000100a00 */
[----:B0-----:R-:W2:Y:S01]  /*1b3f0*/  LDL.LU.64 R18, [R1+0x1110] ;  /* 0x0011100001127983 */ /* 0x001ea20000300a00 */
[----:B---3--:R-:W-:Y:S01]  /*1b400*/  HMMA.16816.F32.BF16 R4, R12, R26, R4 ;  /* 0x0000001a0c04723c */ /* 0x008fe20000041804 */
[----:B------:R-:W-:-:S02]  /*1b410*/  IMAD.MOV.U32 R17, RZ, RZ, R10 ;  /* 0x000000ffff117224 */ /* 0x000fc400078e000a */
[----:B------:R-:W-:Y:S01]  /*1b420*/  IMAD.MOV.U32 R16, RZ, RZ, R11 ;  /* 0x000000ffff107224 */ /* 0x000fe200078e000b */
[----:B--2---:R-:W-:Y:S04]  /*1b430*/  STL.64 [R1+0x1100], R18 ;  /* 0x0011001201007387 */ /* 0x004fe80000100a00 */
[----:B------:R0:W-:Y:S04]  /*1b440*/  STL.64 [R1+0x10f8], R16 ;  /* 0x0010f81001007387 */ /* 0x0001e80000100a00 */
[----:B0-----:R-:W2:Y:S04]  /*1b450*/  LDL.LU R16, [R1+0x130] ;  /* 0x0001300001107983 */ /* 0x001ea80000300800 */
[----:B------:R-:W2:Y:S04]  /*1b460*/  LDL.LU R17, [R1+0x134] ;  /* 0x0001340001117983 */ /* 0x000ea80000300800 */
[----:B------:R-:W2:Y:S04]  /*1b470*/  LDL.LU R18, [R1+0x138] ;  /* 0x0001380001127983 */ /* 0x000ea80000300800 */
[----:B------:R-:W2:Y:S04]  /*1b480*/  LDL.LU R19, [R1+0x13c] ;  /* 0x00013c0001137983 */ /* 0x000ea80000300800 */
[----:B------:R-:W-:Y:S04]  /*1b490*/  STL [R1+0x154], R5 ;  /* 0x0001540501007387 */ /* 0x000fe80000100800 */
[----:B------:R-:W-:Y:S04]  /*1b4a0*/  STL.64 [R1+0x158], R6 ;  /* 0x0001580601007387 */ /* 0x000fe80000100a00 */
[----:B------:R0:W-:Y:S04]  /*1b4b0*/  STL.64 [R1+0x10d0], R26 ;  /* 0x0010d01a01007387 */ /* 0x0001e80000100a00 */
[----:B------:R-:W3:Y:S04]  /*1b4c0*/  LDL.LU R24, [R1+0xe0] ;  /* 0x0000e00001187983 */ /* 0x000ee80000300800 */
[----:B------:R-:W3:Y:S04]  /*1b4d0*/  LDL.LU R25, [R1+0xe4] ;  /* 0x0000e40001197983 */ /* 0x000ee80000300800 */
[----:B0-----:R-:W2:Y:S04]  /*1b4e0*/  LDL.LU R26, [R1+0xe8] ;  /* 0x0000e800011a7983 */ /* 0x001ea80000300800 */
[----:B------:R-:W2:Y:S01]  /*1b4f0*/  LDL.LU R27, [R1+0xec] ;  /* 0x0000ec00011b7983 */ /* 0x000ea20000300800 */
[----:B------:R-:W-:-:S02]  /*1b500*/  IMAD.MOV.U32 R11, RZ, RZ, R4 ;  /* 0x000000ffff0b7224 */ /* 0x000fc400078e0004 */
[----:B------:R-:W-:Y:S02]  /*1b510*/  IMAD.MOV.U32 R4, RZ, RZ, R28 ;  /* 0x000000ffff047224 */ /* 0x000fe400078e001c */
[----:B------:R-:W-:Y:S01]  /*1b520*/  IMAD.MOV.U32 R5, RZ, RZ, R29 ;  /* 0x000000ffff057224 */ /* 0x000fe200078e001d */
[----:B--2---:R-:W-:Y:S04]  /*1b530*/  STL.64 [R1+0x10f0], R26 ;  /* 0x0010f01a01007387 */ /* 0x004fe80000100a00 */
[----:B---3--:R0:W-:Y:S04]  /*1b540*/  STL.64 [R1+0x10e8], R24 ;  /* 0x0010e81801007387 */ /* 0x0081e80000100a00 */
[----:B0-----:R-:W2:Y:S04]  /*1b550*/  LDL.LU R24, [R1+0xf0] ;  /* 0x0000f00001187983 */ /* 0x001ea80000300800 */
[----:B------:R-:W2:Y:S04]  /*1b560*/  LDL.LU R25, [R1+0xf4] ;  /* 0x0000f40001197983 */ /* 0x000ea80000300800 */
[----:B------:R-:W2:Y:S04]  /*1b570*/  LDL.LU R26, [R1+0xf8] ;  /* 0x0000f800011a7983 */ /* 0x000ea80000300800 */
[----:B------:R-:W2:Y:S04]  /*1b580*/  LDL.LU R27, [R1+0xfc] ;  /* 0x0000fc00011b7983 */ /* 0x000ea80000300800 */
[----:B------:R-:W3:Y:S04]  /*1b590*/  LDL.LU R28, [R1+0x110c] ;  /* 0x00110c00011c7983 */ /* 0x000ee80000300800 */
[----:B------:R-:W2:Y:S04]  /*1b5a0*/  LDL.LU R29, [R1+0x1108] ;  /* 0x00110800011d7983 */ /* 0x000ea80000300800 */
[----:B------:R-:W2:Y:S01]  /*1b5b0*/  LDL R7, [R1+0xb5c] ;  /* 0x000b5c0001077983 */ /* 0x000ea20000100800 */
[----:B------:R-:W-:-:S15]  /*1b5c0*/  HMMA.16816.F32.BF16 R16, R12, R22, R16 ;  /* 0x000000160c10723c */ /* 0x000fde0000041810 */
[----:B------:R-:W-:-:S04]  /*1b5d0*/  NOP ;  /* 0x0000000000007918 */ /* 0x000fc80000000000 */
[----:B------:R-:W-:Y:S02]  /*1b5e0*/  IMAD.MOV.U32 R9, RZ, RZ, R18 ;  /* 0x000000ffff097224 */ /* 0x000fe400078e0012 */
[----:B------:R-:W-:Y:S02]  /*1b5f0*/  IMAD.MOV.U32 R10, RZ, RZ, R19 ;  /* 0x000000ffff0a7224 */ /* 0x000fe400078e0013 */
[----:B------:R-:W-:Y:S01]  /*1b600*/  IMAD.MOV.U32 R8, RZ, RZ, R17 ;  /* 0x000000ffff087224 */ /* 0x000fe200078e0011 */
[----:B--2---:R-:W-:Y:S04]  /*1b610*/  STL [R1+0x10c8], R7 ;  /* 0x0010c80701007387 */ /* 0x004fe80000100800 */
[----:B------:R0:W-:Y:S04]  /*1b620*/  STL.64 [R1+0x10c0], R4 ;  /* 0x0010c00401007387 */ /* 0x0001e80000100a00 */
[----:B0-----:R-:W2:Y:S04]  /*1b630*/  LDL.LU R4, [R1+0xd0] ;  /* 0x0000d00001047983 */ /* 0x001ea80000300800 */
[----:B------:R-:W2:Y:S04]  /*1b640*/  LDL.LU R5, [R1+0xd4] ;  /* 0x0000d40001057983 */ /* 0x000ea80000300800 */
[----:B------:R-:W2:Y:S04]  /*1b650*/  LDL.LU R6, [R1+0xd8] ;  /* 0x0000d80001067983 */ /* 0x000ea80000300800 */
[----:B------:R-:W2:Y:S04]  /*1b660*/  LDL.LU R7, [R1+0xdc] ;  /* 0x0000dc0001077983 */ /* 0x000ea80000300800 */
[----:B------:R0:W-:Y:S04]  /*1b670*/  STL [R1+0x140], R16 ;  /* 0x0001401001007387 */ /* 0x0001e80000100800 */
[----:B------:R-:W2:Y:S04]  /*1b680*/  LDL.LU.64 R18, [R1+0x1100] ;  /* 0x0011000001127983 */ /* 0x000ea80000300a00 */
[----:B0-----:R-:W3:Y:S04]  /*1b690*/  LDL.LU.64 R16, [R1+0x10f8] ;  /* 0x0010f80001107983 */ /* 0x001ee80000300a00 */
[----:B------:R-:W-:Y:S04]  /*1b6a0*/  STL.64 [R1+0x1040], R10 ;  /* 0x0010400a01007387 */ /* 0x000fe80000100a00 */
[----:B------:R0:W-:Y:S01]  /*1b6b0*/  STL.64 [R1+0x1038], R8 ;  /* 0x0010380801007387 */ /* 0x0001e20000100a00 */
[----:B--2---:R-:W-:Y:S03]  /*1b6c0*/  HMMA.16816.F32.BF16 R12, R12, R18, R24 ;  /* 0x000000120c0c723c */ /* 0x004fe60000041818 */
[----:B------:R-:W2:Y:S04]  /*1b6d0*/  LDL.LU.64 R26, [R1+0x10f0] ;  /* 0x0010f000011a7983 */ /* 0x000ea80000300a00 */
[----:B------:R-:W2:Y:S01]  /*1b6e0*/  LDL.LU.64 R24, [R1+0x10e8] ;  /* 0x0010e80001187983 */ /* 0x000ea20000300a00 */
[----:B0-----:R-:W-:-:S02]  /*1b6f0*/  IMAD.MOV.U32 R9, RZ, RZ, R18 ;  /* 0x000000ffff097224 */ /* 0x001fc400078e0012 */
[----:B------:R-:W-:Y:S02]  /*1b700*/  IMAD.MOV.U32 R8, RZ, RZ, R19 ;  /* 0x000000ffff087224 */ /* 0x000fe400078e0013 */
[----:B---3--:R-:W-:Y:S02]  /*1b710*/  IMAD.MOV.U32 R10, RZ, RZ, R17 ;  /* 0x000000ffff0a7224 */ /* 0x008fe400078e0011 */
[----:B------:R-:W-:-:S05]  /*1b720*/  IMAD.MOV.U32 R11, RZ, RZ, R16 ;  /* 0x000000ffff0b7224 */ /* 0x000fca00078e0010 */
[----:B------:R-:W-:Y:S04]  /*1b730*/  STL.64 [R1+0x130], R12 ;  /* 0x0001300c01007387 */ /* 0x000fe80000100a00 */
[----:B------:R0:W-:Y:S04]  /*1b740*/  STL.64 [R1+0x138], R14 ;  /* 0x0001380e01007387 */ /* 0x0001e80000100a00 */
[----:B------:R-:W2:Y:S04]  /*1b750*/  LDL.LU.64 R18, [R1+0x10e0] ;  /* 0x0010e00001127983 */ /* 0x000ea80000300a00 */
[----:B------:R-:W2:Y:S01]  /*1b760*/  LDL.LU.64 R16, [R1+0x10d8] ;  /* 0x0010d80001107983 */ /* 0x000ea20000300a00 */
[----:B0-----:R-:W-:-:S02]  /*1b770*/  IMAD.MOV.U32 R14, RZ, RZ, R9 ;  /* 0x000000ffff0e7224 */ /* 0x001fc400078e0009 */
[----:B------:R-:W-:Y:S02]  /*1b780*/  IMAD.MOV.U32 R15, RZ, RZ, R8 ;  /* 0x000000ffff0f7224 */ /* 0x000fe400078e0008 */
[----:B--2---:R-:W-:Y:S01]  /*1b790*/  HMMA.16816.F32.BF16 R8, R16, R10, R24 ;  /* 0x0000000a1008723c */ /* 0x004fe20000041818 */
[----:B------:R-:W2:-:S15]  /*1b7a0*/  LDL.LU.64 R26, [R1+0x10d0] ;  /* 0x0010d000011a7983 */ /* 0x000e9e0000300a00 */
[----:B------:R-:W-:-:S03]  /*1b7b0*/  NOP ;  /* 0x0000000000007918 */ /* 0x000fc60000000000 */
[----:B------:R0:W-:Y:S04]  /*1b7c0*/  STL.64 [R1+0x100], R8 ;  /* 0x0001000801007387 */ /* 0x0001e80000100a00 */
[----:B------:R-:W-:Y:S01]  /*1b7d0*/  STL.64 [R1+0x108], R10 ;  /* 0x0001080a01007387 */ /* 0x000fe20000100a00 */
[----:B0-----:R-:W-:Y:S02]  /*1b7e0*/  IMAD.MOV.U32 R8, RZ, RZ, R21 ;  /* 0x000000ffff087224 */ /* 0x001fe400078e0015 */
[----:B------:R-:W-:-:S05]  /*1b7f0*/  IMAD.MOV.U32 R9, RZ, RZ, R20 ;  /* 0x000000ffff097224 */ /* 0x000fca00078e0014 */
[----:B------:R0:W-:Y:S04]  /*1b800*/  STL.64 [R1+0x1088], R8 ;  /* 0x0010880801007387 */ /* 0x0001e80000100a00 */
[----:B0-----:R-:W3:Y:S04]  /*1b810*/  LDL.LU R8, [R1+0x30] ;  /* 0x0000300001087983 */ /* 0x001ee80000300800 */
[----:B------:R-:W3:Y:S04]  /*1b820*/  LDL.LU R9, [R1+0x34] ;  /* 0x0000340001097983 */ /* 0x000ee80000300800 */
[----:B------:R-:W3:Y:S04]  /*1b830*/  LDL.LU R10, [R1+0x38] ;  /* 0x00003800010a7983 */ /* 0x000ee80000300800 */
[----:B------:R-:W3:Y:S01]  /*1b840*/  LDL.LU R11, [R1+0x3c] ;  /* 0x00003c00010b7983 */ /* 0x000ee20000300800 */
[----:B--2---:R-:W-:Y:S03]  /*1b850*/  HMMA.16816.F32.BF16 R24, R16, R26, R4 ;  /* 0x0000001a1018723c */ /* 0x004fe60000041804 */
[----:B------:R-:W2:Y:S04]  /*1b860*/  LDL.LU R7, [R1+0x10c8] ;  /* 0x0010c80001077983 */ /* 0x000ea80000300800 */
[----:B------:R-:W3:-:S12]  /*1b870*/  LDL.LU.64 R4, [R1+0x10c0] ;  /* 0x0010c00001047983 */ /* 0x000ed80000300a00 */
[----:B------:R-:W-:Y:S04]  /*1b880*/  STL.64 [R1+0x120], R24 ;  /* 0x0001201801007387 */ /* 0x000fe80000100a00 */
[----:B------:R0:W-:Y:S04]  /*1b890*/  STL.64 [R1+0x128], R26 ;  /* 0x0001281a01007387 */ /* 0x0001e80000100a00 */
[----:B0-----:R-:W2:Y:S04]  /*1b8a0*/  LDL.LU.64 R26, [R1+0x10b8] ;  /* 0x0010b800011a7983 */ /* 0x001ea80000300a00 */
[----:B------:R-:W2:Y:S02]  /*1b8b0*/  LDL.LU.64 R24, [R1+0x10b0] ;  /* 0x0010b00001187983 */ /* 0x000ea40000300a00 */
[----:B--2---:R-:W-:Y:S02]  /*1b8c0*/  HMMA.16816.F32.BF16 R20, R16, R22, R24 ;  /* 0x000000161014723c */ /* 0x004fe40000041818 */
[----:B------:R-:W2:Y:S04]  /*1b8d0*/  LDL.LU.64 R26, [R1+0x10a8] ;  /* 0x0010a800011a7983 */ /* 0x000ea80000300a00 */
[----:B------:R-:W2:-:S13]  /*1b8e0*/  LDL.LU.64 R24, [R1+0x10a0] ;  /* 0x0010a00001187983 */ /* 0x000e9a0000300a00 */
[----:B------:R0:W-:Y:S04]  /*1b8f0*/  STL.64 [R1+0x110], R20 ;  /* 0x0001101401007387 */ /* 0x0001e80000100a00 */
[----:B------:R1:W-:Y:S01]  /*1b900*/  STL.64 [R1+0x118], R22 ;  /* 0x0001181601007387 */ /* 0x0003e20000100a00 */
[----:B0-----:R-:W-:Y:S02]  /*1b910*/  IMAD.MOV.U32 R20, RZ, RZ, R29 ;  /* 0x000000ffff147224 */ /* 0x001fe400078e001d */
[----:B------:R-:W-:Y:S02]  /*1b920*/  IMAD.MOV.U32 R21, RZ, RZ, R28 ;  /* 0x000000ffff157224 */ /* 0x000fe400078e001c */
[----:B-1----:R-:W-:Y:S02]  /*1b930*/  IMAD.MOV.U32 R22, RZ, RZ, R3 ;  /* 0x000000ffff167224 */ /* 0x002fe400078e0003 */
[----:B----4-:R-:W-:Y:S01]  /*1b940*/  IMAD.MOV.U32 R23, RZ, RZ, R2 ;  /* 0x000000ffff177224 */ /* 0x010fe200078e0002 */
[----:B--2---:R-:W-:Y:S01]  /*1b950*/  HMMA.16816.F32.BF16 R12, R16, R14, R24 ;  /* 0x0000000e100c723c */ /* 0x004fe20000041818 */
[----:B------:R-:W2:Y:S04]  /*1b960*/  LDL.LU.64 R26, [R1+0x1098] ;  /* 0x00109800011a7983 */ /* 0x000ea80000300a00 */
[----:B------:R-:W3:Y:S04]  /*1b970*/  LDL.LU.64 R24, [R1+0x1090] ;  /* 0x0010900001187983 */ /* 0x000ee80000300a00 */
[----:B------:R-:W4:Y:S10]  /*1b980*/  LDL R19, [R1+0xb64] ;  /* 0x000b640001137983 */ /* 0x000f340000100800 */
[----:B------:R-:W-:-:S02]  /*1b990*/  IMAD.MOV.U32 R3, RZ, RZ, R12 ;  /* 0x000000ffff037224 */ /* 0x000fc400078e000c */
        /* <DEDUP_REMOVED lines=8> */
[----:B0-----:R-:W-:Y:S04]  /*1ba20*/  STL [R1+0xfe0], R12 ;  /* 0x000fe00c01007387 */ /* 0x001fe80000100800 */
[----:B------:R0:W-:Y:S04]  /*1ba30*/  STL [R1+0xfdc], R13 ;  /* 0x000fdc0d01007387 */ /* 0x0001e80000100800 */
[----:B------:R-:W-:Y:S04]  /*1ba40*/  STL [R1+0xfd8], R14 ;  /* 0x000fd80e01007387 */ /* 0x000fe80000100800 */
[----:B------:R-:W-:Y:S04]  /*1ba50*/  STL [R1+0xfd4], R15 ;  /* 0x000fd40f01007387 */ /* 0x000fe80000100800 */
[----:B0-----:R-:W4:Y:S01]  /*1ba60*/  LDL.64 R12, [R1+0xa0] ;  /* 0x0000a000010c7983 */ /* 0x001f220000100a00 */
[----:B--2---:R-:W-:Y:S01]  /*1ba70*/  IMAD.MOV.U32 R3, RZ, RZ, R26 ;  /* 0x000000ffff037224 */ /* 0x004fe200078e001a */
[----:B---3--:R-:W-:Y:S01]  /*1ba80*/  HMMA.16816.F32.BF16 R4, R24, R4, R8 ;  /* 0x000000041804723c */ /* 0x008fe20000041808 */
[----:B------:R-:W-:-:S02]  /*1ba90*/  IMAD.MOV.U32 R11, RZ, RZ, R24 ;  /* 0x000000ffff0b7224 */ /* 0x000fc400078e0018 */
[----:B------:R-:W-:Y:S02]  /*1baa0*/  IMAD.MOV.U32 R10, RZ, RZ, R25 ;  /* 0x000000ffff0a7224 */ /* 0x000fe400078e0019 */
[----:B------:R-:W-:Y:S01]  /*1bab0*/  IMAD.MOV.U32 R2, RZ, RZ, R27 ;  /* 0x000000ffff027224 */ /* 0x000fe200078e001b */
[----:B----4-:R-:W-:Y:S04]  /*1bac0*/  LDSM.16.MT88.4 R16, [R19+UR5+0x2800] ;  /* 0x002800051310783b */ /* 0x010fe80008004200 */
[----:B------:R-:W0:Y:S04]  /*1bad0*/  LDSM.16.MT88.4 R24, [R0+UR5+0x2800] ;  /* 0x002800050018783b */ /* 0x000e280008004200 */
[----:B------:R-:W2:Y:S05]  /*1bae0*/  LDL.LU.64 R8, [R1+0x1088] ;  /* 0x0010880001087983 */ /* 0x000eaa0000300a00 */
[----:B------:R1:W-:Y:S04]  /*1baf0*/  STL.64 [R1+0xe0], R4 ;  /* 0x0000e00401007387 */ /* 0x0003e80000100a00 */
[----:B------:R3:W-:Y:S04]  /*1bb00*/  STL.64 [R1+0xe8], R6 ;  /* 0x0000e80601007387 */ /* 0x0007e80000100a00 */
[----:B-1----:R-:W2:Y:S04]  /*1bb10*/  LDL.LU R4, [R1+0x1c0] ;  /* 0x0001c00001047983 */ /* 0x002ea80000300800 */
[----:B------:R-:W2:Y:S04]  /*1bb20*/  LDL.LU R5, [R1+0x1c4] ;  /* 0x0001c40001057983 */ /* 0x000ea80000300800 */
[----:B---3--:R-:W2:Y:S04]  /*1bb30*/  LDL.LU R6, [R1+0x1c8] ;  /* 0x0001c80001067983 */ /* 0x008ea80000300800 */
[----:B------:R-:W2:Y:S04]  /*1bb40*/  LDL.LU R7, [R1+0x1cc] ;  /* 0x0001cc0001077983 */ /* 0x000ea80000300800 */
[----:B------:R-:W-:Y:S04]  /*1bb50*/  STL [R1+0xfe4], R0 ;  /* 0x000fe40001007387 */ /* 0x000fe80000100800 */
[----:B0-----:R-:W-:Y:S04]  /*1bb60*/  STL.64 [R1+0xf80], R26 ;  /* 0x000f801a01007387 */ /* 0x001fe80000100a00 */
[----:B------:R0:W-:Y:S04]  /*1bb70*/  STL.64 [R1+0xf78], R24 ;  /* 0x000f781801007387 */ /* 0x0001e80000100a00 */
[----:B0-----:R-:W3:Y:S04]  /*1bb80*/  LDL.LU R24, [R1+0xc0] ;  /* 0x0000c00001187983 */ /* 0x001ee80000300800 */
[----:B------:R-:W3:Y:S04]  /*1bb90*/  LDL.LU R25, [R1+0xc4] ;  /* 0x0000c40001197983 */ /* 0x000ee80000300800 */
[----:B------:R0:W-:Y:S04]  /*1bba0*/  STL.64 [R1+0xf30], R18 ;  /* 0x000f301201007387 */ /* 0x0001e80000100a00 */
[----:B------:R1:W-:Y:S01]  /*1bbb0*/  STL.64 [R1+0xf28], R16 ;  /* 0x000f281001007387 */ /* 0x0003e20000100a00 */
[----:B0-----:R-:W-:-:S02]  /*1bbc0*/  IMAD.MOV.U32 R18, RZ, RZ, R3 ;  /* 0x000000ffff127224 */ /* 0x001fc400078e0003 */
[----:B-1----:R-:W-:Y:S02]  /*1bbd0*/  IMAD.MOV.U32 R16, RZ, RZ, R11 ;  /* 0x000000ffff107224 */ /* 0x002fe400078e000b */
[----:B------:R-:W-:Y:S02]  /*1bbe0*/  IMAD.MOV.U32 R17, RZ, RZ, R10 ;  /* 0x000000ffff117224 */ /* 0x000fe400078e000a */
[----:B------:R-:W-:-:S07]  /*1bbf0*/  IMAD.MOV.U32 R19, RZ, RZ, R2 ;  /* 0x000000ffff137224 */ /* 0x000fce00078e0002 */
[----:B------:R-:W-:-:S15]  /*1bc00*/  HMMA.16816.F32.BF16 R20, R16, R12, R20 ;  /* 0x0000000c1014723c */ /* 0x000fde0000041814 */
[----:B------:R-:W-:-:S04]  /*1bc10*/  NOP ;  /* 0x0000000000007918 */ /* 0x000fc80000000000 */
[----:B------:R-:W-:Y:S04]  /*1bc20*/  STL.64 [R1+0xd0], R20 ;  /* 0x0000d01401007387 */ /* 0x000fe80000100a00 */
[----:B------:R0:W-:Y:S04]  /*1bc30*/  STL.64 [R1+0xd8], R22 ;  /* 0x0000d81601007387 */ /* 0x0001e80000100a00 */
[----:B0-----:R-:W4:Y:S01]  /*1bc40*/  LDL.LU R23, [R1+0x1080] ;  /* 0x0010800001177983 */ /* 0x001f220000300800 */
[----:B------:R-:W-:Y:S02]  /*1bc50*/  IMAD.MOV.U32 R2, RZ, RZ, R12 ;  /* 0x000000ffff027224 */ /* 0x000fe400078e000c */
[----:B------:R-:W-:Y:S01]  /*1bc60*/  IMAD.MOV.U32 R0, RZ, RZ, R13 ;  /* 0x000000ffff007224 */ /* 0x000fe200078e000d */
[----:B------:R-:W2:Y:S04]  /*1bc70*/  LDL.LU R12, [R1+0x180] ;  /* 0x00018000010c7983 */ /* 0x000ea80000300800 */
[----:B------:R-:W2:Y:S04]  /*1bc80*/  LDL.LU R13, [R1+0x184] ;  /* 0x00018400010d7983 */ /* 0x000ea80000300800 */
[----:B------:R-:W2:Y:S04]  /*1bc90*/  LDL.LU R14, [R1+0x188] ;  /* 0x00018800010e7983 */ /* 0x000ea80000300800 */
[----:B------:R-:W2:Y:S04]  /*1bca0*/  LDL.LU R15, [R1+0x18c] ;  /* 0x00018c00010f7983 */ /* 0x000ea80000300800 */
[----:B----4-:R-:W0:Y:S04]  /*1bcb0*/  LDSM.16.MT88.4 R20, [R23+UR5+0x2800] ;  /* 0x002800051714783b */ /* 0x010e280008004200 */
[----:B--2---:R-:W-:Y:S04]  /*1bcc0*/  STL.64 [R1+0x1068], R14 ;  /* 0x0010680e01007387 */ /* 0x004fe80000100a00 */
[----:B------:R1:W-:Y:S04]  /*1bcd0*/  STL.64 [R1+0x1060], R12 ;  /* 0x0010600c01007387 */ /* 0x0003e80000100a00 */
[----:B-1----:R-:W2:Y:S04]  /*1bce0*/  LDL.64 R12, [R1+0x40] ;  /* 0x00004000010c7983 */ /* 0x002ea80000100a00 */
[----:B0-----:R-:W-:Y:S04]  /*1bcf0*/  STL.64 [R1+0xee0], R22 ;  /* 0x000ee01601007387 */ /* 0x001fe80000100a00 */
[----:B------:R0:W-:Y:S04]  /*1bd00*/  STL.64 [R1+0xed8], R20 ;  /* 0x000ed81401007387 */ /* 0x0001e80000100a00 */
[----:B0-----:R-:W4:Y:S04]  /*1bd10*/  LDL.LU R20, [R1+0x1a0] ;  /* 0x0001a00001147983 */ /* 0x001f280000300800 */
[----:B------:R-:W4:Y:S04]  /*1bd20*/  LDL.LU R21, [R1+0x1a4] ;  /* 0x0001a40001157983 */ /* 0x000f280000300800 */
[----:B------:R-:W4:Y:S04]  /*1bd30*/  LDL.LU R22, [R1+0x1a8] ;  /* 0x0001a80001167983 */ /* 0x000f280000300800 */
[----:B------:R-:W4:Y:S01]  /*1bd40*/  LDL.LU R23, [R1+0x1ac] ;  /* 0x0001ac0001177983 */ /* 0x000f220000300800 */
[----:B------:R-:W-:-:S15]  /*1bd50*/  HMMA.16816.F32.BF16 R4, R16, R8, R4 ;  /* 0x000000081004723c */ /* 0x000fde0000041804 */
[----:B------:R-:W-:-:S04]  /*1bd60*/  NOP ;  /* 0x0000000000007918 */ /* 0x000fc80000000000 */
[----:B------:R-:W-:Y:S04]  /*1bd70*/  STL.64 [R1+0x90], R4 ;  /* 0x0000900401007387 */ /* 0x000fe80000100a00 */
[----:B------:R0:W-:Y:S04]  /*1bd80*/  STL.64 [R1+0x98], R6 ;  /* 0x0000980601007387 */ /* 0x0001e80000100a00 */
[----:B0-----:R-:W2:Y:S04]  /*1bd90*/  LDL.LU.64 R6, [R1+0x1078] ;  /* 0x0010780001067983 */ /* 0x001ea80000300a00 */
[----:B------:R-:W2:Y:S04]  /*1bda0*/  LDL.LU.64 R4, [R1+0x1070] ;  /* 0x0010700001047983 */ /* 0x000ea80000300a00 */
[----:B---3--:R0:W-:Y:S01]  /*1bdb0*/  STL.64 [R1+0x1048], R24 ;  /* 0x0010481801007387 */ /* 0x0081e20000100a00 */
[----:B----4-:R-:W-:Y:S03]  /*1bdc0*/  HMMA.16816.F32.BF16 R16, R16, R24, R20 ;  /* 0x000000181010723c */ /* 0x010fe60000041814 */
[----:B0-----:R-:W3:Y:S04]  /*1bdd0*/  LDL.LU R24, [R1+0x170] ;  /* 0x0001700001187983 */ /* 0x001ee80000300800 */
[----:B------:R-:W3:Y:S04]  /*1bde0*/  LDL.LU R25, [R1+0x174] ;  /* 0x0001740001197983 */ /* 0x000ee80000300800 */
[----:B------:R-:W4:Y:S04]  /*1bdf0*/  LDL.LU R26, [R1+0x178] ;  /* 0x00017800011a7983 */ /* 0x000f280000300800 */
[----:B------:R-:W4:Y:S04]  /*1be00*/  LDL.LU R27, [R1+0x17c] ;  /* 0x00017c00011b7983 */ /* 0x000f280000300800 */
[----:B----4-:R-:W-:Y:S04]  /*1be10*/  STL.64 [R1+0x1058], R26 ;  /* 0x0010581a01007387 */ /* 0x010fe80000100a00 */
[----:B---3--:R0:W-:Y:S04]  /*1be20*/  STL.64 [R1+0x1050], R24 ;  /* 0x0010501801007387 */ /* 0x0081e80000100a00 */
[----:B0-----:R-:W3:Y:S04]  /*1be30*/  LDL.LU R24, [R1+0x190] ;  /* 0x0001900001187983 */ /* 0x001ee80000300800 */
[----:B------:R-:W3:Y:S04]  /*1be40*/  LDL.LU R25, [R1+0x194] ;  /* 0x0001940001197983 */ /* 0x000ee80000300800 */
[----:B------:R-:W3:Y:S04]  /*1be50*/  LDL.LU R26, [R1+0x198] ;  /* 0x00019800011a7983 */ /* 0x000ee80000300800 */
[----:B------:R-:W3:Y:S04]  /*1be60*/  LDL.LU R27, [R1+0x19c] ;  /* 0x00019c00011b7983 */ /* 0x000ee80000300800 */
[----:B------:R-:W4:Y:S04]  /*1be70*/  LDL.LU R20, [R1] ;  /* 0x0000000001147983 */ /* 0x000f280000300800 */
[----:B------:R-:W4:Y:S04]  /*1be80*/  LDL.LU R21, [R1+0x4] ;  /* 0x0000040001157983 */ /* 0x000f280000300800 */
[----:B------:R-:W4:Y:S04]  /*1be90*/  LDL.LU R22, [R1+0x8] ;  /* 0x0000080001167983 */ /* 0x000f280000300800 */
[----:B------:R-:W4:Y:S04]  /*1bea0*/  LDL.LU R23, [R1+0xc] ;  /* 0x00000c0001177983 */ /* 0x000f280000300800 */
[----:B------:R-:W-:Y:S04]  /*1beb0*/  STL.64 [R1+0xf40], R18 ;  /* 0x000f401201007387 */ /* 0x000fe80000100a00 */
[----:B------:R0:W-:Y:S01]  /*1bec0*/  STL.64 [R1+0xf38], R16 ;  /* 0x000f381001007387 */ /* 0x0001e20000100a00 */
[----:B--2---:R-:W-:-:S03]  /*1bed0*/  IMAD.MOV.U32 R10, RZ, RZ, R12 ;  /* 0x000000ffff0a7224 */ /* 0x004fc600078e000c */
[----:B------:R-:W2:Y:S01]  /*1bee0*/  LDL.LU.64 R14, [R1+0x1068] ;  /* 0x00106800010e7983 */ /* 0x000ea20000300a00 */
[----:B0-----:R-:W-:Y:S02]  /*1bef0*/  IMAD.MOV.U32 R17, RZ, RZ, R0 ;  /* 0x000000ffff117224 */ /* 0x001fe400078e0000 */
[----:B------:R-:W-:Y:S01]  /*1bf00*/  IMAD.MOV.U32 R0, RZ, RZ, R13 ;  /* 0x000000ffff007224 */ /* 0x000fe200078e000d */
[----:B---3--:R-:W-:Y:S01]  /*1bf10*/  HMMA.16816.F32.BF16 R24, R4, R12, R24 ;  /* 0x0000000c0418723c */ /* 0x008fe20000041818 */
[----:B------:R-:W2:Y:S01]  /*1bf20*/  LDL.LU.64 R12, [R1+0x1060] ;  /* 0x00106000010c7983 */ /* 0x000ea20000300a00 */
[----:B------:R-:W-:-:S15]  /*1bf30*/  IMAD.MOV.U32 R16, RZ, RZ, R2 ;  /* 0x000000ffff107224 */ /* 0x000fde00078e0002 */
[----:B------:R-:W-:Y:S02]  /*1bf40*/  NOP ;  /* 0x0000000000007918 */ /* 0x000fe40000000000 */
[----:B------:R-:W-:Y:S02]  /*1bf50*/  IMAD.MOV.U32 R2, RZ, RZ, R24 ;  /* 0x000000ffff027224 */ /* 0x000fe400078e0018 */
[----:B------:R-:W-:Y:S02]  /*1bf60*/  IMAD.MOV.U32 R28, RZ, RZ, R25 ;  /* 0x000000ffff1c7224 */ /* 0x000fe400078e0019 */
[----:B------:R-:W-:Y:S02]  /*1bf70*/  IMAD.MOV.U32 R29, RZ, RZ, R26 ;  /* 0x000000ffff1d7224 */ /* 0x000fe400078e001a */
[----:B------:R-:W-:-:S05]  /*1bf80*/  IMAD.MOV.U32 R3, RZ, RZ, R27 ;  /* 0x000000ffff037224 */ /* 0x000fca00078e001b */
[----:B------:R-:W-:Y:S04]  /*1bf90*/  STL [R1+0xff4], R3 ;  /* 0x000ff40301007387 */ /* 0x000fe80000100800 */
[----:B------:R-:W-:Y:S04]  /*1bfa0*/  STL [R1+0xff0], R29 ;  /* 0x000ff01d01007387 */ /* 0x000fe80000100800 */
[----:B------:R-:W-:Y:S04]  /*1bfb0*/  STL [R1+0xfec], R28 ;  /* 0x000fec1c01007387 */ /* 0x000fe80000100800 */
[----:B------:R-:W-:Y:S01]  /*1bfc0*/  STL [R1+0xfe8], R2 ;  /* 0x000fe80201007387 */ /* 0x000fe20000100800 */
[----:B--2---:R-:W-:-:S15]  /*1bfd0*/  HMMA.16816.F32.BF16 R24, R4, R16, R12 ;  /* 0x000000100418723c */ /* 0x004fde000004180c */
[----:B------:R-:W-:-:S04]  /*1bfe0*/  NOP ;  /* 0x0000000000007918 */ /* 0x000fc80000000000 */
[----:B------:R-:W-:Y:S02]  /*1bff0*/  IMAD.MOV.U32 R14, RZ, RZ, R26 ;  /* 0x000000ffff0e7224 */ /* 0x000fe400078e001a */
[----:B------:R-:W-:Y:S02]  /*1c000*/  IMAD.MOV.U32 R15, RZ, RZ, R27 ;  /* 0x000000ffff0f7224 */ /* 0x000fe400078e001b */
[----:B------:R-:W-:Y:S02]  /*1c010*/  IMAD.MOV.U32 R12, RZ, RZ, R24 ;  /* 0x000000ffff0c7224 */ /* 0x000fe400078e0018 */
[----:B------:R-:W-:Y:S01]  /*1c020*/  IMAD.MOV.U32 R13, RZ, RZ, R25 ;  /* 0x000000ffff0d7224 */ /* 0x000fe200078e0019 */
[----:B------:R-:W2:Y:S04]  /*1c030*/  LDL.LU.64 R26, [R1+0x1058] ;  /* 0x00105800011a7983 */ /* 0x000ea80000300a00 */
[----:B------:R-:W2:Y:S04]  /*1c040*/  LDL.LU.64 R24, [R1+0x1050] ;  /* 0x0010500001187983 */ /* 0x000ea80000300a00 */
[----:B------:R-:W-:Y:S04]  /*1c050*/  STL.64 [R1+0x1010], R16 ;  /* 0x0010101001007387 */ /* 0x000fe80000100a00 */
[----:B------:R0:W-:Y:S04]  /*1c060*/  STL [R1+0xff8], R12 ;  /* 0x000ff80c01007387 */ /* 0x0001e80000100800 */
[----:B------:R-:W-:Y:S04]  /*1c070*/  STL.64 [R1+0x1020], R14 ;  /* 0x0010200e01007387 */ /* 0x000fe80000100a00 */
[----:B------:R1:W-:Y:S04]  /*1c080*/  STL [R1+0x1018], R13 ;  /* 0x0010180d01007387 */ /* 0x0003e80000100800 */
[----:B0-----:R-:W3:Y:S04]  /*1c090*/  LDL.LU R12, [R1+0x160] ;  /* 0x00016000010c7983 */ /* 0x001ee80000300800 */
[----:B-1----:R-:W3:Y:S01]  /*1c0a0*/  LDL.LU R13, [R1+0x164] ;  /* 0x00016400010d7983 */ /* 0x002ee20000300800 */
[----:B------:R-:W-:-:S03]  /*1c0b0*/  IMAD.MOV.U32 R16, RZ, RZ, R10 ;  /* 0x000000ffff107224 */ /* 0x000fc600078e000a */
[----:B------:R-:W3:Y:S04]  /*1c0c0*/  LDL.LU R14, [R1+0x168] ;  /* 0x00016800010e7983 */ /* 0x000ee80000300800 */
[----:B------:R-:W3:Y:S01]  /*1c0d0*/  LDL.LU R15, [R1+0x16c] ;  /* 0x00016c00010f7983 */ /* 0x000ee20000300800 */
[----:B--2---:R-:W-:Y:S03]  /*1c0e0*/  HMMA.16816.F32.BF16 R8, R4, R8, R24 ;  /* 0x000000080408723c */ /* 0x004fe60000041818 */
[----:B------:R-:W4:Y:S01]  /*1c0f0*/  LDL.LU.64 R24, [R1+0x1048] ;  /* 0x0010480001187983 */ /* 0x000f220000300a00 */
[----:B------:R-:W-:-:S15]  /*1c100*/  IMAD.MOV.U32 R17, RZ, RZ, R0 ;  /* 0x000000ffff117224 */ /* 0x000fde00078e0000 */
[----:B------:R-:W-:Y:S02]  /*1c110*/  IMAD.MOV.U32 R2, RZ, RZ, R10 ;  /* 0x000000ffff027224 */ /* 0x000fe400078e000a */
[----:B------:R-:W-:Y:S02]  /*1c120*/  IMAD.MOV.U32 R0, RZ, RZ, R11 ;  /* 0x000000ffff007224 */ /* 0x000fe400078e000b */
[----:B------:R-:W-:Y:S02]  /*1c130*/  IMAD.MOV.U32 R29, RZ, RZ, R8 ;  /* 0x000000ffff1d7224 */ /* 0x000fe400078e0008 */
[----:B------:R-:W-:Y:S01]  /*1c140*/  IMAD.MOV.U32 R28, RZ, RZ, R9 ;  /* 0x000000ffff1c7224 */ /* 0x000fe200078e0009 */
[----:B------:R-:W2:Y:S04]  /*1c150*/  LDL.LU.64 R10, [R1+0x1040] ;  /* 0x00104000010a7983 */ /* 0x000ea80000300a00 */
[----:B------:R-:W3:Y:S01]  /*1c160*/  LDL.LU.64 R8, [R1+0x1038] ;  /* 0x0010380001087983 */ /* 0x000ee20000300a00 */
[----:B----4-:R-:W-:Y:S03]  /*1c170*/  HMMA.16816.F32.BF16 R20, R4, R24, R20 ;  /* 0x000000180414723c */ /* 0x010fe60000041814 */
[----:B------:R-:W4:Y:S01]  /*1c180*/  LDL.LU R4, [R1+0x140] ;  /* 0x0001400001047983 */ /* 0x000f220000300800 */
[----:B--2---:R-:W-:-:S02]  /*1c190*/  IMAD.MOV.U32 R7, RZ, RZ, R10 ;  /* 0x000000ffff077224 */ /* 0x004fc400078e000a */
[----:B---3--:R-:W-:Y:S02]  /*1c1a0*/  IMAD.MOV.U32 R6, RZ, RZ, R9 ;  /* 0x000000ffff067224 */ /* 0x008fe400078e0009 */
[----:B------:R-:W-:Y:S02]  /*1c1b0*/  IMAD.MOV.U32 R5, RZ, RZ, R8 ;  /* 0x000000ffff057224 */ /* 0x000fe400078e0008 */
[----:B------:R-:W2:Y:S04]  /*1c1c0*/  LDL.LU R8, [R1+0x1034] ;  /* 0x0010340001087983 */ /* 0x000ea80000300800 */
[----:B------:R-:W2:Y:S04]  /*1c1d0*/  LDL.LU R9, [R1+0x1030] ;  /* 0x0010300001097983 */ /* 0x000ea80000300800 */
[----:B------:R-:W2:Y:S04]  /*1c1e0*/  LDL.LU R10, [R1+0x102c] ;  /* 0x00102c00010a7983 */ /* 0x000ea80000300800 */
[----:B------:R-:W-:Y:S04]  /*1c1f0*/  STL.64 [R1+0x1008], R6 ;  /* 0x0010080601007387 */ /* 0x000fe80000100a00 */
[----:B----4-:R0:W-:Y:S02]  /*1c200*/  STL.64 [R1+0x1000], R4 ;  /* 0x0010000401007387 */ /* 0x0101e40000100a00 */
[----:B0-----:R-:W-:-:S02]  /*1c210*/  IMAD.MOV.U32 R4, RZ, RZ, R11 ;  /* 0x000000ffff047224 */ /* 0x001fc400078e000b */
[----:B------:R-:W2:Y:S04]  /*1c220*/  LDL.LU R11, [R1+0x1028] ;  /* 0x00102800010b7983 */ /* 0x000ea80000300800 */
[----:B------:R-:W3:Y:S04]  /*1c230*/  LDL.LU R5, [R1+0x154] ;  /* 0x0001540001057983 */ /* 0x000ee80000300800 */
[----:B------:R-:W3:Y:S04]  /*1c240*/  LDL.LU R6, [R1+0x158] ;  /* 0x0001580001067983 */ /* 0x000ee80000300800 */
[----:B------:R-:W3:Y:S04]  /*1c250*/  LDL.LU R7, [R1+0x15c] ;  /* 0x00015c0001077983 */ /* 0x000ee80000300800 */
[----:B------:R-:W-:Y:S04]  /*1c260*/  STL.64 [R1+0xef0], R22 ;  /* 0x000ef01601007387 */ /* 0x000fe80000100a00 */
[----:B------:R0:W-:Y:S04]  /*1c270*/  STL.64 [R1+0xee8], R20 ;  /* 0x000ee81401007387 */ /* 0x0001e80000100a00 */
[----:B0-----:R-:W4:Y:S04]  /*1c280*/  LDL.LU.64 R20, [R1+0xb0] ;  /* 0x0000b00001147983 */ /* 0x001f280000300a00 */
[----:B------:R-:W3:Y:S01]  /*1c290*/  LDL.64 R22, [R1+0xb8] ;  /* 0x0000b80001167983 */ /* 0x000ee20000100a00 */
[----:B--2---:R-:W-:Y:S03]  /*1c2a0*/  HMMA.16816.F32.BF16 R16, R8, R16, R12 ;  /* 0x000000100810723c */ /* 0x004fe6000004180c */
[----:B------:R-:W2:Y:S04]  /*1c2b0*/  LDL.LU.64 R14, [R1+0x1020] ;  /* 0x00102000010e7983 */ /* 0x000ea80000300a00 */
[----:B------:R-:W2:-:S12]  /*1c2c0*/  LDL.LU R13, [R1+0x1018] ;  /* 0x00101800010d7983 */ /* 0x000e980000300800 */
[----:B------:R-:W-:Y:S02]  /*1c2d0*/  IMAD.MOV.U32 R12, RZ, RZ, R16 ;  /* 0x000000ffff0c7224 */ /* 0x000fe400078e0010 */
[----:B------:R-:W-:Y:S02]  /*1c2e0*/  IMAD.MOV.U32 R3, RZ, RZ, R17 ;  /* 0x000000ffff037224 */ /* 0x000fe400078e0011 */
[----:B------:R-:W3:Y:S01]  /*1c2f0*/  LDL.LU.64 R16, [R1+0x1010] ;  /* 0x0010100001107983 */ /* 0x000ee20000300a00 */
[----:B------:R-:W-:Y:S02]  /*1c300*/  IMAD.MOV.U32 R27, RZ, RZ, R18 ;  /* 0x000000ffff1b7224 */ /* 0x000fe400078e0012 */
[----:B------:R-:W-:Y:S01]  /*1c310*/  IMAD.MOV.U32 R26, RZ, RZ, R19 ;  /* 0x000000ffff1a7224 */ /* 0x000fe200078e0013 */
[----:B---3--:R-:W-:-:S15]  /*1c320*/  HMMA.16816.F32.BF16 R4, R8, R16, R4 ;  /* 0x000000100804723c */ /* 0x008fde0000041804 */
[----:B------:R-:W-:-:S04]  /*1c330*/  NOP ;  /* 0x0000000000007918 */ /* 0x000fc80000000000 */
[----:B------:R-:W-:Y:S02]  /*1c340*/  IMAD.MOV.U32 R17, RZ, RZ, R6 ;  /* 0x000000ffff117224 */ /* 0x000fe400078e0006 */
[----:B------:R-:W-:Y:S02]  /*1c350*/  IMAD.MOV.U32 R16, RZ, RZ, R7 ;  /* 0x000000ffff107224 */ /* 0x000fe400078e0007 */
[----:B------:R-:W-:Y:S02]  /*1c360*/  IMAD.MOV.U32 R19, RZ, RZ, R4 ;  /* 0x000000ffff137224 */ /* 0x000fe400078e0004 */
[----:B------:R-:W-:Y:S01]  /*1c370*/  IMAD.MOV.U32 R18, RZ, RZ, R5 ;  /* 0x000000ffff127224 */ /* 0x000fe200078e0005 */
[----:B------:R-:W3:Y:S04]  /*1c380*/  LDL.LU.64 R6, [R1+0x1008] ;  /* 0x0010080001067983 */ /* 0x000ee80000300a00 */
[----:B------:R-:W3:Y:S04]  /*1c390*/  LDL.LU.64 R4, [R1+0x1000] ;  /* 0x0010000001047983 */ /* 0x000ee80000300a00 */
[----:B------:R-:W-:Y:S04]  /*1c3a0*/  STL.64 [R1+0xfa8], R22 ;  /* 0x000fa81601007387 */ /* 0x000fe80000100a00 */
[----:B----4-:R0:W-:Y:S01]  /*1c3b0*/  STL.64 [R1+0xfa0], R20 ;  /* 0x000fa01401007387 */ /* 0x0101e20000100a00 */
[C---:B---3--:R-:W-:Y:S03]  /*1c3c0*/  HMMA.16816.F32.BF16 R4, R8.reuse, R20, R4 ;  /* 0x000000140804723c */ /* 0x048fe60000041804 */
[----:B0-----:R-:W3:Y:S04]  /*1c3d0*/  LDL.LU R20, [R1+0x130] ;  /* 0x0001300001147983 */ /* 0x001ee80000300800 */
[----:B------:R-:W3:Y:S04]  /*1c3e0*/  LDL.LU R21, [R1+0x134] ;  /* 0x0001340001157983 */ /* 0x000ee80000300800 */
[----:B------:R-:W3:Y:S04]  /*1c3f0*/  LDL.LU R22, [R1+0x138] ;  /* 0x0001380001167983 */ /* 0x000ee80000300800 */
[----:B------:R-:W3:Y:S04]  /*1c400*/  LDL.LU R23, [R1+0x13c] ;  /* 0x00013c0001177983 */ /* 0x000ee80000300800 */
[----:B------:R-:W-:Y:S04]  /*1c410*/  STL.64 [R1+0xeb0], R6 ;  /* 0x000eb00601007387 */ /* 0x000fe80000100a00 */
[----:B------:R0:W-:Y:S04]  /*1c420*/  STL.64 [R1+0xea8], R4 ;  /* 0x000ea80401007387 */ /* 0x0001e80000100a00 */
[----:B0-----:R-:W4:Y:S04]  /*1c430*/  LDL.LU.64 R4, [R1+0xa0] ;  /* 0x0000a00001047983 */ /* 0x001f280000300a00 */
[----:B------:R-:W2:Y:S04]  /*1c440*/  LDL.LU.64 R6, [R1+0xa8] ;  /* 0x0000a80001067983 */ /* 0x000ea80000300a00 */
[----:B--2---:R0:W-:Y:S04]  /*1c450*/  STL.64 [R1+0xfb8], R6 ;  /* 0x000fb80601007387 */ /* 0x0041e80000100a00 */
[----:B0-----:R-:W2:Y:S04]  /*1c460*/  LDL R7, [R1+0xb5c] ;  /* 0x000b5c0001077983 */ /* 0x001ea80000100800 */
[----:B----4-:R-:W-:Y:S01]  /*1c470*/  STL.64 [R1+0xfb0], R4 ;  /* 0x000fb00401007387 */ /* 0x010fe20000100a00 */
[----:B---3--:R-:W-:Y:S03]  /*1c480*/  HMMA.16816.F32.BF16 R8, R8, R24, R20 ;  /* 0x000000180808723c */ /* 0x008fe60000041814 */
[----:B------:R-:W-:Y:S04]  /*1c490*/  STL.64 [R1+0xf98], R24 ;  /* 0x000f981801007387 */ /* 0x000fe80000100a00 */
[----:B--2---:R-:W0:Y:S04]  /*1c4a0*/  LDSM.16.MT88.4 R4, [R7+UR5+0x2800] ;  /* 0x002800050704783b */ /* 0x004e280008004200 */
[----:B0-----:R-:W-:Y:S04]  /*1c4b0*/  STL.64 [R1+0x60], R4 ;  /* 0x0000600401007387 */ /* 0x001fe80000100a00 */
[----:B------:R-:W-:Y:S04]  /*1c4c0*/  STL.64 [R1+0x68], R6 ;  /* 0x0000680601007387 */ /* 0x000fe80000100a00 */
[----:B------:R0:W-:Y:S04]  /*1c4d0*/  STL.64 [R1+0xec0], R10 ;  /* 0x000ec00a01007387 */ /* 0x0001e80000100a00 */
[----:B------:R1:W-:Y:S01]  /*1c4e0*/  STL.64 [R1+0xeb8], R8 ;  /* 0x000eb80801007387 */ /* 0x0003e20000100a00 */
[----:B0-----:R-:W-:-:S02]  /*1c4f0*/  IMAD.MOV.U32 R11, RZ, RZ, R16 ;  /* 0x000000ffff0b7224 */ /* 0x001fc400078e0010 */
[----:B------:R-:W-:Y:S01]  /*1c500*/  IMAD.MOV.U32 R10, RZ, RZ, R17 ;  /* 0x000000ffff0a7224 */ /* 0x000fe200078e0011 */
[----:B------:R-:W2:Y:S01]  /*1c510*/  LDL.LU R16, [R1+0x90] ;  /* 0x0000900001107983 */ /* 0x000ea20000300800 */
[----:B-1----:R-:W-:-:S03]  /*1c520*/  IMAD.MOV.U32 R9, RZ, RZ, R18 ;  /* 0x000000ffff097224 */ /* 0x002fc600078e0012 */
[----:B------:R-:W2:Y:S01]  /*1c530*/  LDL.LU R17, [R1+0x94] ;  /* 0x0000940001117983 */ /* 0x000ea20000300800 */
[----:B------:R-:W-:-:S03]  /*1c540*/  IMAD.MOV.U32 R8, RZ, RZ, R19 ;  /* 0x000000ffff087224 */ /* 0x000fc600078e0013 */
[----:B------:R-:W3:Y:S04]  /*1c550*/  LDL.LU R18, [R1+0x98] ;  /* 0x0000980001127983 */ /* 0x000ee80000300800 */
[----:B------:R-:W3:Y:S04]  /*1c560*/  LDL.LU R19, [R1+0x9c] ;  /* 0x00009c0001137983 */ /* 0x000ee80000300800 */
[----:B---3--:R-:W-:Y:S04]  /*1c570*/  STL.64 [R1+0xf50], R18 ;  /* 0x000f501201007387 */ /* 0x008fe80000100a00 */
[----:B--2---:R0:W-:Y:S04]  /*1c580*/  STL.64 [R1+0xf48], R16 ;  /* 0x000f481001007387 */ /* 0x0041e80000100a00 */
[----:B0-----:R-:W2:Y:S04]  /*1c590*/  LDL.LU R16, [R1+0xd0] ;  /* 0x0000d00001107983 */ /* 0x001ea80000300800 */
[----:B------:R-:W2:Y:S04]  /*1c5a0*/  LDL.LU R17, [R1+0xd4] ;  /* 0x0000d40001117983 */ /* 0x000ea80000300800 */
[----:B------:R-:W3:Y:S04]  /*1c5b0*/  LDL.LU R18, [R1+0xd8] ;  /* 0x0000d80001127983 */ /* 0x000ee80000300800 */
[----:B------:R-:W3:Y:S04]  /*1c5c0*/  LDL.LU R19, [R1+0xdc] ;  /* 0x0000dc0001137983 */ /* 0x000ee80000300800 */
[----:B---3--:R-:W-:Y:S04]  /*1c5d0*/  STL.64 [R1+0xf60], R18 ;  /* 0x000f601201007387 */ /* 0x008fe80000100a00 */
[----:B--2---:R0:W-:Y:S04]  /*1c5e0*/  STL.64 [R1+0xf58], R16 ;  /* 0x000f581001007387 */ /* 0x0041e80000100a00 */
[----:B0-----:R-:W2:Y:S04]  /*1c5f0*/  LDL.LU.64 R16, [R1+0x40] ;  /* 0x0000400001107983 */ /* 0x001ea80000300a00 */
[----:B------:R-:W3:Y:S04]  /*1c600*/  LDL.LU.64 R18, [R1+0x48] ;  /* 0x0000480001127983 */ /* 0x000ee80000300a00 */
[----:B------:R-:W-:Y:S04]  /*1c610*/  STL.64 [R1+0xed0], R10 ;  /* 0x000ed00a01007387 */ /* 0x000fe80000100a00 */
[----:B------:R0:W-:Y:S02]  /*1c620*/  STL.64 [R1+0xec8], R8 ;  /* 0x000ec80801007387 */ /* 0x0001e40000100a00 */
[----:B0-----:R-:W-:-:S02]  /*1c630*/  IMAD.MOV.U32 R8, RZ, RZ, R12 ;  /* 0x000000ffff087224 */ /* 0x001fc400078e000c */
[----:B------:R-:W-:Y:S01]  /*1c640*/  IMAD.MOV.U32 R9, RZ, RZ, R3 ;  /* 0x000000ffff097224 */ /* 0x000fe200078e0003 */
[----:B------:R-:W4:Y:S04]  /*1c650*/  LDL.LU R12, [R1+0xff8] ;  /* 0x000ff800010c7983 */ /* 0x000f280000300800 */
[----:B------:R-:W2:Y:S04]  /*1c660*/  LDL.LU R3, [R1+0xff4] ;  /* 0x000ff40001037983 */ /* 0x000ea80000300800 */
[----:B------:R-:W2:Y:S01]  /*1c670*/  LDL.LU R24, [R1+0x110] ;  /* 0x0001100001187983 */ /* 0x000ea20000300800 */
[----:B------:R-:W-:-:S03]  /*1c680*/  IMAD.MOV.U32 R11, RZ, RZ, R26 ;  /* 0x000000ffff0b7224 */ /* 0x000fc600078e001a */
[----:B------:R-:W2:Y:S01]  /*1c690*/  LDL.LU R25, [R1+0x114] ;  /* 0x0001140001197983 */ /* 0x000ea20000300800 */
[----:B------:R-:W-:-:S03]  /*1c6a0*/  IMAD.MOV.U32 R10, RZ, RZ, R27 ;  /* 0x000000ffff0a7224 */ /* 0x000fc600078e001b */
[----:B------:R-:W2:Y:S04]  /*1c6b0*/  LDL.LU R26, [R1+0x118] ;  /* 0x00011800011a7983 */ /* 0x000ea80000300800 */
[----:B------:R-:W2:Y:S04]  /*1c6c0*/  LDL.LU R27, [R1+0x11c] ;  /* 0x00011c00011b7983 */ /* 0x000ea80000300800 */
[----:B------:R-:W2:Y:S04]  /*1c6d0*/  LDL.LU R20, [R1+0x120] ;  /* 0x0001200001147983 */ /* 0x000ea80000300800 */
[----:B------:R-:W2:Y:S04]  /*1c6e0*/  LDL.LU R21, [R1+0x124] ;  /* 0x0001240001157983 */ /* 0x000ea80000300800 */
[----:B------:R-:W3:Y:S04]  /*1c6f0*/  LDL.LU R22, [R1+0x128] ;  /* 0x0001280001167983 */ /* 0x000ee80000300800 */
[----:B------:R-:W3:Y:S04]  /*1c700*/  LDL.LU R23, [R1+0x12c] ;  /* 0x00012c0001177983 */ /* 0x000ee80000300800 */
[----:B------:R-:W3:Y:S04]  /*1c710*/  LDL.LU R4, [R1+0x100] ;  /* 0x0001000001047983 */ /* 0x000ee80000300800 */
[----:B------:R-:W3:Y:S04]  /*1c720*/  LDL.LU R5, [R1+0x104] ;  /* 0x0001040001057983 */ /* 0x000ee80000300800 */
[----:B------:R-:W3:Y:S04]  /*1c730*/  LDL.LU R6, [R1+0x108] ;  /* 0x0001080001067983 */ /* 0x000ee80000300800 */
[----:B------:R-:W3:Y:S04]  /*1c740*/  LDL.LU R7, [R1+0x10c] ;  /* 0x00010c0001077983 */ /* 0x000ee80000300800 */
[----:B------:R-:W-:Y:S04]  /*1c750*/  STL.64 [R1+0xf00], R10 ;  /* 0x000f000a01007387 */ /* 0x000fe80000100a00 */
[----:B------:R0:W-:Y:S02]  /*1c760*/  STL.64 [R1+0xef8], R8 ;  /* 0x000ef80801007387 */ /* 0x0001e40000100a00 */
[----:B0-----:R-:W-:-:S02]  /*1c770*/  IMAD.MOV.U32 R8, RZ, RZ, R29 ;  /* 0x000000ffff087224 */ /* 0x001fc400078e001d */
[----:B------:R-:W-:Y:S01]  /*1c780*/  IMAD.MOV.U32 R9, RZ, RZ, R28 ;  /* 0x000000ffff097224 */ /* 0x000fe200078e001c */
[----:B------:R-:W3:Y:S04]  /*1c790*/  LDL.LU R29, [R1+0xff0] ;  /* 0x000ff000011d7983 */ /* 0x000ee80000300800 */
[----:B------:R-:W3:Y:S01]  /*1c7a0*/  LDL.LU R28, [R1+0xfec] ;  /* 0x000fec00011c7983 */ /* 0x000ee20000300800 */
[----:B------:R-:W-:-:S03]  /*1c7b0*/  IMAD.MOV.U32 R10, RZ, RZ, R2 ;  /* 0x000000ffff0a7224 */ /* 0x000fc600078e0002 */
[----:B------:R-:W3:Y:S01]  /*1c7c0*/  LDL.LU R2, [R1+0xfe8] ;  /* 0x000fe80001027983 */ /* 0x000ee20000300800 */
[----:B------:R-:W-:-:S03]  /*1c7d0*/  IMAD.MOV.U32 R11, RZ, RZ, R0 ;  /* 0x000000ffff0b7224 */ /* 0x000fc600078e0000 */
[----:B------:R-:W3:Y:S04]  /*1c7e0*/  LDL.LU R0, [R1+0xfe4] ;  /* 0x000fe40001007983 */ /* 0x000ee80000300800 */
[----:B------:R0:W-:Y:S04]  /*1c7f0*/  STL.64 [R1+0xf10], R10 ;  /* 0x000f100a01007387 */ /* 0x0001e80000100a00 */
[----:B------:R1:W-:Y:S01]  /*1c800*/  STL.64 [R1+0xf08], R8 ;  /* 0x000f080801007387 */ /* 0x0003e20000100a00 */
[----:B0-----:R-:W-:Y:S02]  /*1c810*/  IMAD.MOV.U32 R10, RZ, RZ, R14 ;  /* 0x000000ffff0a7224 */ /* 0x001fe400078e000e */
[----:B-1----:R-:W-:-:S02]  /*1c820*/  IMAD.MOV.U32 R9, RZ, RZ, R13 ;  /* 0x000000ffff097224 */ /* 0x002fc400078e000d */
[----:B------:R-:W-:Y:S02]  /*1c830*/  IMAD.MOV.U32 R11, RZ, RZ, R15 ;  /* 0x000000ffff0b7224 */ /* 0x000fe400078e000f */
[----:B----4-:R-:W-:Y:S02]  /*1c840*/  IMAD.MOV.U32 R8, RZ, RZ, R12 ;  /* 0x000000ffff087224 */ /* 0x010fe400078e000c */
[----:B------:R-:W4:Y:S04]  /*1c850*/  LDL.LU R12, [R1+0xfe0] ;  /* 0x000fe000010c7983 */ /* 0x000f280000300800 */
[----:B------:R-:W4:Y:S04]  /*1c860*/  LDL.LU R13, [R1+0xfdc] ;  /* 0x000fdc00010d7983 */ /* 0x000f280000300800 */
[----:B------:R-:W4:Y:S04]  /*1c870*/  LDL.LU R14, [R1+0xfd8] ;  /* 0x000fd800010e7983 */ /* 0x000f280000300800 */
[----:B------:R-:W4:Y:S04]  /*1c880*/  LDL.LU R15, [R1+0xfd4] ;  /* 0x000fd400010f7983 */ /* 0x000f280000300800 */
[----:B------:R2:W-:Y:S04]  /*1c890*/  STL.64 [R1+0xf20], R10 ;  /* 0x000f200a01007387 */ /* 0x0005e80000100a00 */
[----:B------:R0:W-:Y:S01]  /*1c8a0*/  STL.64 [R1+0xf18], R8 ;  /* 0x000f180801007387 */ /* 0x0001e20000100a00 */
[----:B--2---:R-:W-:-:S02]  /*1c8b0*/  IMAD.MOV.U32 R11, RZ, RZ, R3 ;  /* 0x000000ffff0b7224 */ /* 0x004fc400078e0003 */
[----:B---3--:R-:W-:Y:S02]  /*1c8c0*/  IMAD.MOV.U32 R10, RZ, RZ, R29 ;  /* 0x000000ffff0a7224 */ /* 0x008fe400078e001d */
[----:B0-----:R-:W-:Y:S02]  /*1c8d0*/  IMAD.MOV.U32 R9, RZ, RZ, R28 ;  /* 0x000000ffff097224 */ /* 0x001fe400078e001c */
[----:B------:R-:W-:Y:S02]  /*1c8e0*/  IMAD.MOV.U32 R8, RZ, RZ, R2 ;  /* 0x000000ffff087224 */ /* 0x000fe400078e0002 */
[----:B------:R-:W2:Y:S04]  /*1c8f0*/  LDL.LU R2, [R1+0xfd0] ;  /* 0x000fd00001027983 */ /* 0x000ea80000300800 */
[----:B------:R-:W3:Y:S04]  /*1c900*/  LDL.LU R28, [R1+0xfcc] ;  /* 0x000fcc00011c7983 */ /* 0x000ee80000300800 */
[----:B------:R-:W2:Y:S04]  /*1c910*/  LDL.LU R29, [R1+0xfc8] ;  /* 0x000fc800011d7983 */ /* 0x000ea80000300800 */
[----:B------:R-:W2:Y:S04]  /*1c920*/  LDL.LU R3, [R1+0xfc4] ;  /* 0x000fc40001037983 */ /* 0x000ea80000300800 */
[----:B------:R-:W-:Y:S04]  /*1c930*/  STL.64 [R1+0xf70], R10 ;  /* 0x000f700a01007387 */ /* 0x000fe80000100a00 */
[----:B------:R0:W-:Y:S04]  /*1c940*/  STL.64 [R1+0xf68], R8 ;  /* 0x000f680801007387 */ /* 0x0001e80000100a00 */
[----:B0-----:R-:W2:Y:S04]  /*1c950*/  LDL.LU R8, [R1+0xe0] ;  /* 0x0000e00001087983 */ /* 0x001ea80000300800 */
[----:B------:R-:W2:Y:S04]  /*1c960*/  LDL.LU R9, [R1+0xe4] ;  /* 0x0000e40001097983 */ /* 0x000ea80000300800 */
[----:B------:R-:W2:Y:S04]  /*1c970*/  LDL.LU R10, [R1+0xe8] ;  /* 0x0000e800010a7983 */ /* 0x000ea80000300800 */
[----:B------:R-:W2:Y:S01]  /*1c980*/  LDL.LU R11, [R1+0xec] ;  /* 0x0000ec00010b7983 */ /* 0x000ea20000300800 */
[----:B----4-:R-:W-:Y:S03]  /*1c990*/  HMMA.16816.F32.BF16 R4, R12, R16, R4 ;  /* 0x000000100c04723c */ /* 0x010fe60000041804 */
[----:B--2---:R-:W-:Y:S04]  /*1c9a0*/  STL.64 [R1+0xf90], R10 ;  /* 0x000f900a01007387 */ /* 0x004fe80000100a00 */
[----:B------:R0:W-:Y:S02]  /*1c9b0*/  STL.64 [R1+0xf88], R8 ;  /* 0x000f880801007387 */ /* 0x0001e40000100a00 */
[----:B0-----:R-:W-:-:S02]  /*1c9c0*/  IMAD.MOV.U32 R8, RZ, RZ, R3 ;  /* 0x000000ffff087224 */ /* 0x001fc400078e0003 */
[----:B------:R-:W2:Y:S08]  /*1c9d0*/  LDL.LU R3, [R1+0xfc0] ;  /* 0x000fc00001037983 */ /* 0x000eb00000300800 */
[----:B------:R-:W-:Y:S04]  /*1c9e0*/  STL.64 [R1+0x100], R4 ;  /* 0x0001000401007387 */ /* 0x000fe80000100a00 */
[----:B------:R0:W-:Y:S04]  /*1c9f0*/  STL.64 [R1+0x108], R6 ;  /* 0x0001080601007387 */ /* 0x0001e80000100a00 */
[----:B0-----:R-:W4:Y:S04]  /*1ca00*/  LDL.LU.64 R6, [R1+0xfb8] ;  /* 0x000fb80001067983 */ /* 0x001f280000300a00 */
[----:B------:R-:W2:Y:S02]  /*1ca10*/  LDL.LU.64 R4, [R1+0xfb0] ;  /* 0x000fb00001047983 */ /* 0x000ea40000300a00 */
[----:B--2---:R-:W-:-:S15]  /*1ca20*/  HMMA.16816.F32.BF16 R20, R12, R4, R20 ;  /* 0x000000040c14723c */ /* 0x004fde0000041814 */
[----:B------:R-:W-:-:S04]  /*1ca30*/  NOP ;  /* 0x0000000000007918 */ /* 0x000fc80000000000 */
[----:B------:R-:W-:Y:S04]  /*1ca40*/  STL.64 [R1+0x120], R20 ;  /* 0x0001201401007387 */ /* 0x000fe80000100a00 */
[----:B------:R0:W-:Y:S04]  /*1ca50*/  STL.64 [R1+0x128], R22 ;  /* 0x0001281601007387 */ /* 0x0001e80000100a00 */
[----:B0-----:R-:W2:Y:S04]  /*1ca60*/  LDL.LU.64 R22, [R1+0xfa8] ;  /* 0x000fa80001167983 */ /* 0x001ea80000300a00 */
[----:B------:R-:W2:Y:S02]  /*1ca70*/  LDL.LU.64 R20, [R1+0xfa0] ;  /* 0x000fa00001147983 */ /* 0x000ea40000300a00 */
[----:B--2---:R-:W-:-:S15]  /*1ca80*/  HMMA.16816.F32.BF16 R24, R12, R20, R24 ;  /* 0x000000140c18723c */ /* 0x004fde0000041818 */
[----:B------:R-:W-:-:S04]  /*1ca90*/  NOP ;  /* 0x0000000000007918 */ /* 0x000fc80000000000 */
[----:B------:R0:W-:Y:S04]  /*1caa0*/  STL.64 [R1+0x110], R24 ;  /* 0x0001101801007387 */ /* 0x0001e80000100a00 */
[----:B------:R1:W-:Y:S04]  /*1cab0*/  STL.64 [R1+0x118], R26 ;  /* 0x0001181a01007387 */ /* 0x0003e80000100a00 */
[----:B0-----:R-:W2:Y:S01]  /*1cac0*/  LDL.LU.64 R24, [R1+0xf98] ;  /* 0x000f980001187983 */ /* 0x001ea20000300a00 */
[----:B------:R-:W-:Y:S02]  /*1cad0*/  IMAD.MOV.U32 R9, RZ, RZ, R29 ;  /* 0x000000ffff097224 */ /* 0x000fe400078e001d */
[----:B---3--:R-:W-:-:S02]  /*1cae0*/  IMAD.MOV.U32 R10, RZ, RZ, R28 ;  /* 0x000000ffff0a7224 */ /* 0x008fc400078e001c */
[----:B------:R-:W-:-:S07]  /*1caf0*/  IMAD.MOV.U32 R11, RZ, RZ, R2 ;  /* 0x000000ffff0b7224 */ /* 0x000fce00078e0002 */
[----:B--2---:R-:W-:Y:S01]  /*1cb00*/  HMMA.16816.F32.BF16 R12, R12, R24, R8 ;  /* 0x000000180c0c723c */ /* 0x004fe20000041808 */
[----:B------:R-:W2:Y:S04]  /*1cb10*/  LDL.LU.64 R10, [R1+0xf90] ;  /* 0x000f9000010a7983 */ /* 0x000ea80000300a00 */
[----:B------:R-:W2:Y:S04]  /*1cb20*/  LDL.LU.64 R8, [R1+0xf88] ;  /* 0x000f880001087983 */ /* 0x000ea80000300a00 */
[----:B-1----:R-:W2:Y:S04]  /*1cb30*/  LDL.LU.64 R26, [R1+0xf80] ;  /* 0x000f8000011a7983 */ /* 0x002ea80000300a00 */
[----:B------:R-:W2:Y:S01]  /*1cb40*/  LDL.LU.64 R24, [R1+0xf78] ;  /* 0x000f780001187983 */ /* 0x000ea20000300a00 */
[----:B------:R-:W-:-:S02]  /*1cb50*/  IMAD.MOV.U32 R4, RZ, RZ, R18 ;  /* 0x000000ffff047224 */ /* 0x000fc400078e0012 */
[----:B------:R-:W-:-:S03]  /*1cb60*/  IMAD.MOV.U32 R2, RZ, RZ, R19 ;  /* 0x000000ffff027224 */ /* 0x000fc600078e0013 */
[----:B------:R-:W-:Y:S04]  /*1cb70*/  STL.64 [R1+0xf0], R12 ;  /* 0x0000f00c01007387 */ /* 0x000fe80000100a00 */
[----:B------:R0:W-:Y:S04]  /*1cb80*/  STL.64 [R1+0xf8], R14 ;  /* 0x0000f80e01007387 */ /* 0x0001e80000100a00 */
[----:B0-----:R-:W3:Y:S01]  /*1cb90*/  LDL.LU.64 R14, [R1+0xc8] ;  /* 0x0000c800010e7983 */ /* 0x001ee20000300a00 */
[----:B--2---:R-:W-:-:S15]  /*1cba0*/  HMMA.16816.F32.BF16 R8, R24, R18, R8 ;  /* 0x000000121808723c */ /* 0x004fde0000041808 */
[----:B------:R-:W-:-:S04]  /*1cbb0*/  NOP ;  /* 0x0000000000007918 */ /* 0x000fc80000000000 */
[----:B------:R-:W-:Y:S04]  /*1cbc0*/  STL.64 [R1+0x1c0], R8 ;  /* 0x0001c00801007387 */ /* 0x000fe80000100a00 */
[----:B------:R0:W-:Y:S04]  /*1cbd0*/  STL.64 [R1+0x1c8], R10 ;  /* 0x0001c80a01007387 */ /* 0x0001e80000100a00 */
[----:B0-----:R-:W2:Y:S04]  /*1cbe0*/  LDL.LU.64 R10, [R1+0xf70] ;  /* 0x000f7000010a7983 */ /* 0x001ea80000300a00 */
[----:B------:R-:W2:Y:S04]  /*1cbf0*/  LDL.LU.64 R8, [R1+0xf68] ;  /* 0x000f680001087983 */ /* 0x000ea80000300a00 */
[----:B------:R-:W4:Y:S04]  /*1cc00*/  LDL.LU.64 R18, [R1+0xf60] ;  /* 0x000f600001127983 */ /* 0x000f280000300a00 */
[----:B------:R-:W4:Y:S02]  /*1cc10*/  LDL.LU.64 R16, [R1+0xf58] ;  /* 0x000f580001107983 */ /* 0x000f240000300a00 */
[----:B----4-:R-:W-:-:S15]  /*1cc20*/  HMMA.16816.F32.BF16 R16, R24, R6, R16 ;  /* 0x000000061810723c */ /* 0x010fde0000041810 */
[----:B------:R-:W-:-:S04]  /*1cc30*/  NOP ;  /* 0x0000000000007918 */ /* 0x000fc80000000000 */
[----:B------:R-:W-:Y:S04]  /*1cc40*/  STL.64 [R1+0x1b0], R16 ;  /* 0x0001b01001007387 */ /* 0x000fe80000100a00 */
[----:B------:R0:W-:Y:S04]  /*1cc50*/  STL.64 [R1+0x1b8], R18 ;  /* 0x0001b81201007387 */ /* 0x0001e80000100a00 */
[----:B0-----:R-:W4:Y:S04]  /*1cc60*/  LDL.LU.64 R18, [R1+0xf50] ;  /* 0x000f500001127983 */ /* 0x001f280000300a00 */
[----:B------:R-:W4:Y:S02]  /*1cc70*/  LDL.LU.64 R16, [R1+0xf48] ;  /* 0x000f480001107983 */ /* 0x000f240000300a00 */
[----:B----4-:R-:W-:-:S15]  /*1cc80*/  HMMA.16816.F32.BF16 R16, R24, R22, R16 ;  /* 0x000000161810723c */ /* 0x010fde0000041810 */
[----:B------:R-:W-:-:S04]  /*1cc90*/  NOP ;  /* 0x0000000000007918 */ /* 0x000fc80000000000 */
[----:B------:R-:W-:Y:S04]  /*1cca0*/  STL.64 [R1+0x1a0], R16 ;  /* 0x0001a01001007387 */ /* 0x000fe80000100a00 */
[----:B------:R0:W-:Y:S04]  /*1ccb0*/  STL.64 [R1+0x1a8], R18 ;  /* 0x0001a81201007387 */ /* 0x0001e80000100a00 */
[----:B0-----:R-:W3:Y:S04]  /*1ccc0*/  LDL.LU.64 R18, [R1+0xf40] ;  /* 0x000f400001127983 */ /* 0x001ee80000300a00 */
[----:B------:R-:W3:Y:S02]  /*1ccd0*/  LDL.LU.64 R16, [R1+0xf38] ;  /* 0x000f380001107983 */ /* 0x000ee40000300a00 */
[----:B---3--:R-:W-:Y:S02]  /*1cce0*/  HMMA.16816.F32.BF16 R24, R24, R14, R16 ;  /* 0x0000000e1818723c */ /* 0x008fe40000041810 */
[----:B------:R-:W2:Y:S04]  /*1ccf0*/  LDL.LU.64 R18, [R1+0xf30] ;  /* 0x000f300001127983 */ /* 0x000ea80000300a00 */
[----:B------:R-:W2:-:S13]  /*1cd00*/  LDL.LU.64 R16, [R1+0xf28] ;  /* 0x000f280001107983 */ /* 0x000e9a0000300a00 */
[----:B------:R-:W-:Y:S04]  /*1cd10*/  STL.64 [R1+0xe0], R24 ;  /* 0x0000e01801007387 */ /* 0x000fe80000100a00 */
[----:B------:R0:W-:Y:S01]  /*1cd20*/  STL [R1+0xe8], R26 ;  /* 0x0000e81a01007387 */ /* 0x0001e20000100800 */
[----:B------:R-:W-:Y:S02]  /*1cd30*/  IMAD.MOV.U32 R29, RZ, RZ, R27 ;  /* 0x000000ffff1d7224 */ /* 0x000fe400078e001b */
[----:B------:R-:W-:Y:S02]  /*1cd40*/  IMAD.MOV.U32 R27, RZ, RZ, R2 ;  /* 0x000000ffff1b7224 */ /* 0x000fe400078e0002 */
[----:B0-----:R-:W-:Y:S01]  /*1cd50*/  IMAD.MOV.U32 R26, RZ, RZ, R4 ;  /* 0x000000ffff1a7224 */ /* 0x001fe200078e0004 */
[----:B------:R-:W-:Y:S06]  /*1cd60*/  STL [R1+0xe28], R29 ;  /* 0x000e281d01007387 */ /* 0x000fec0000100800 */
        /* <DEDUP_REMOVED lines=8> */
[----:B------:R-:W-:Y:S04]  /*1cdf0*/  STL.64 [R1+0x190], R8 ;  /* 0x0001900801007387 */ /* 0x000fe80000100a00 */
[----:B------:R0:W-:Y:S04]  /*1ce00*/  STL.64 [R1+0x198], R10 ;  /* 0x0001980a01007387 */ /* 0x0001e80000100a00 */
[----:B0-----:R-:W2:Y:S04]  /*1ce10*/  LDL.LU.64 R10, [R1+0xf10] ;  /* 0x000f1000010a7983 */ /* 0x001ea80000300a00 */
[----:B------:R-:W2:Y:S01]  /*1ce20*/  LDL.LU.64 R8, [R1+0xf08] ;  /* 0x000f080001087983 */ /* 0x000ea20000300a00 */
[----:B------:R-:W-:-:S02]  /*1ce30*/  IMAD.MOV.U32 R4, RZ, RZ, R22 ;  /* 0x000000ffff047224 */ /* 0x000fc400078e0016 */
        /* <DEDUP_REMOVED lines=31> */
[----:B------:R-:W3:Y:S01]  /*1d030*/  LDL.LU.64 R4, [R1+0xea8] ;  /* 0x000ea80001047983 */ /* 0x000ee20000300a00 */
[----:B------:R-:W-:-:S02]  /*1d040*/  IMAD.MOV.U32 R25, RZ, RZ, R14 ;  /* 0x000000ffff197224 */ /* 0x000fc400078e000e */
[----:B------:R-:W-:Y:S01]  /*1d050*/  IMAD.MOV.U32 R24, RZ, RZ, R15 ;  /* 0x000000ffff187224 */ /* 0x000fe200078e000f */
[C---:B---3--:R-:W-:Y:S08]  /*1d060*/  HMMA.16816.F32.BF16 R16, R20.reuse, R18, R4 ;  /* 0x000000121410723c */ /* 0x048ff00000041804 */
[----:B--2---:R-:W-:Y:S01]  /*1d070*/  HMMA.16816.F32.BF16 R4, R20, R14, R8 ;  /* 0x0000000e1404723c */ /* 0x004fe20000041808 */
[----:B------:R-:W-:Y:S04]  /*1d080*/  LDSM.16.M88.4 R8, [R3+UR5+0x5080] ;  /* 0x005080050308783b */ /* 0x000fe80008000200 */
[----:B------:R-:W-:Y:S06]  /*1d090*/  LDSM.16.M88.4 R12, [R3+UR5+0x6080] ;  /* 0x00608005030c783b */ /* 0x000fec0008000200 */
[----:B------:R-:W-:Y:S04]  /*1d0a0*/  STL.64 [R1+0x70], R16 ;  /* 0x0000701001007387 */ /* 0x000fe80000100a00 */
[----:B------:R-:W-:Y:S04]  /*1d0b0*/  STL.64 [R1+0x78], R18 ;  /* 0x0000781201007387 */ /* 0x000fe80000100a00 */
[----:B------:R-:W-:Y:S04]  /*1d0c0*/  STL.64 [R1+0x160], R4 ;  /* 0x0001600401007387 */ /* 0x000fe80000100a00 */
[----:B------:R-:W-:Y:S04]  /*1d0d0*/  STL.64 [R1+0x168], R6 ;  /* 0x0001680601007387 */ /* 0x000fe80000100a00 */
[----:B------:R-:W0:Y:S04]  /*1d0e0*/  LDSM.16.MT88.4 R4, [R0+UR5+0x3000] ;  /* 0x003000050004783b */ /* 0x000e280008004200 */
[----:B------:R1:W-:Y:S04]  /*1d0f0*/  STL.64 [R1+0xea0], R26 ;  /* 0x000ea01a01007387 */ /* 0x0003e80000100a00 */
[----:B------:R-:W-:Y:S01]  /*1d100*/  LDSM.16.M88.4 R16, [R3+UR5+0x7080] ;  /* 0x007080050310783b */ /* 0x000fe20008000200 */
[----:B-1----:R-:W-:-:S02]  /*1d110*/  IMAD.MOV.U32 R27, RZ, RZ, R2 ;  /* 0x000000ffff1b7224 */ /* 0x002fc400078e0002 */
[----:B0-----:R-:W-:Y:S02]  /*1d120*/  IMAD.MOV.U32 R21, RZ, RZ, R4 ;  /* 0x000000ffff157224 */ /* 0x001fe400078e0004 */
[----:B------:R-:W-:Y:S02]  /*1d130*/  IMAD.MOV.U32 R20, RZ, RZ, R5 ;  /* 0x000000ffff147224 */ /* 0x000fe400078e0005 */
[----:B------:R-:W-:Y:S02]  /*1d140*/  IMAD.MOV.U32 R2, RZ, RZ, R6 ;  /* 0x000000ffff027224 */ /* 0x000fe400078e0006 */
[----:B------:R-:W-:Y:S02]  /*1d150*/  IMAD.MOV.U32 R0, RZ, RZ, R7 ;  /* 0x000000ffff007224 */ /* 0x000fe400078e0007 */
[----:B------:R-:W0:Y:S04]  /*1d160*/  LDSM.16.M88.4 R4, [R3+UR5+0x4080] ;  /* 0x004080050304783b */ /* 0x000e280008000200 */
[----:B------:R-:W-:Y:S04]  /*1d170*/  STL.64 [R1+0xe98], R24 ;  /* 0x000e981801007387 */ /* 0x000fe80000100a00 */
[----:B------:R-:W2:Y:S04]  /*1d180*/  LDL R22, [R1+0xb60] ;  /* 0x000b600001167983 */ /* 0x000ea80000100800 */
[----:B------:R-:W3:Y:S04]  /*1d190*/  LDL R23, [R1+0xb5c] ;  /* 0x000b5c0001177983 */ /* 0x000ee80000100800 */
[----:B0-----:R-:W-:Y:S04]  /*1d1a0*/  STL [R1+0xd24], R6 ;  /* 0x000d240601007387 */ /* 0x001fe80000100800 */
[----:B------:R-:W-:Y:S04]  /*1d1b0*/  STL [R1+0xd20], R7 ;  /* 0x000d200701007387 */ /* 0x000fe80000100800 */
[----:B------:R-:W-:Y:S04]  /*1d1c0*/  STL [R1+0xe30], R8 ;  /* 0x000e300801007387 */ /* 0x000fe80000100800 */
[----:B------:R-:W-:Y:S04]  /*1d1d0*/  STL [R1+0xe2c], R9 ;  /* 0x000e2c0901007387 */ /* 0x000fe80000100800 */
[----:B------:R-:W-:Y:S04]  /*1d1e0*/  STL [R1+0xd74], R10 ;  /* 0x000d740a01007387 */ /* 0x000fe80000100800 */
[----:B------:R-:W-:Y:S04]  /*1d1f0*/  STL [R1+0xd70], R11 ;  /* 0x000d700b01007387 */ /* 0x000fe80000100800 */
[----:B------:R-:W-:Y:S04]  /*1d200*/  STL [R1+0xe34], R15 ;  /* 0x000e340f01007387 */ /* 0x000fe80000100800 */
[----:B------:R0:W-:Y:S04]  /*1d210*/  STL.64 [R1+0xe20], R18 ;  /* 0x000e201201007387 */ /* 0x0001e80000100a00 */
[----:B0-----:R-:W4:Y:S04]  /*1d220*/  LDL R19, [R1+0xb64] ;  /* 0x000b640001137983 */ /* 0x001f280000100800 */
[----:B------:R0:W-:Y:S04]  /*1d230*/  STL.64 [R1+0xe18], R16 ;  /* 0x000e181001007387 */ /* 0x0001e80000100a00 */
[----:B----4-:R-:W-:Y:S04]  /*1d240*/  STL [R1+0xe60], R19 ;  /* 0x000e601301007387 */ /* 0x010fe80000100800 */
[----:B0-----:R-:W4:Y:S04]  /*1d250*/  LDL.LU R16, [R1+0x110] ;  /* 0x0001100001107983 */ /* 0x001f280000300800 */
[----:B------:R-:W4:Y:S04]  /*1d260*/  LDL.LU R17, [R1+0x114] ;  /* 0x0001140001117983 */ /* 0x000f280000300800 */
[----:B------:R0:W1:Y:S04]  /*1d270*/  LDSM.16.MT88.4 R8, [R19+UR5+0x3000] ;  /* 0x003000051308783b */ /* 0x0000680008004200 */
[----:B------:R-:W2:Y:S04]  /*1d280*/  LDL.LU R18, [R1+0x118] ;  /* 0x0001180001127983 */ /* 0x000ea80000300800 */
[----:B0-----:R-:W2:Y:S04]  /*1d290*/  LDL.LU R19, [R1+0x11c] ;  /* 0x00011c0001137983 */ /* 0x001ea80000300800 */
[----:B--2---:R0:W-:Y:S04]  /*1d2a0*/  STL.64 [R1+0xe70], R18 ;  /* 0x000e701201007387 */ /* 0x0041e80000100a00 */
[----:B0-----:R-:W2:Y:S01]  /*1d2b0*/  LDL R19, [R1+0x1d4] ;  /* 0x0001d40001137983 */ /* 0x001ea20000100800 */
[----:B------:R-:W-:-:S03]  /*1d2c0*/  IMAD.MOV.U32 R18, RZ, RZ, R27 ;  /* 0x000000ffff127224 */ /* 0x000fc600078e001b */
[----:B------:R-:W0:Y:S04]  /*1d2d0*/  LDSM.16.MT88.4 R24, [R22+UR5+0x3000] ;  /* 0x003000051618783b */ /* 0x000e280008004200 */
[----:B----4-:R-:W-:Y:S01]  /*1d2e0*/  STL.64 [R1+0xe68], R16 ;  /* 0x000e681001007387 */ /* 0x010fe20000100a00 */
[----:B-1----:R-:W-:Y:S02]  /*1d2f0*/  IMAD.MOV.U32 R7, RZ, RZ, R9 ;  /* 0x000000ffff077224 */ /* 0x002fe400078e0009 */
[----:B------:R-:W-:Y:S02]  /*1d300*/  IMAD.MOV.U32 R6, RZ, RZ, R10 ;  /* 0x000000ffff067224 */ /* 0x000fe400078e000a */
[----:B------:R-:W-:Y:S02]  /*1d310*/  IMAD.MOV.U32 R28, RZ, RZ, R8 ;  /* 0x000000ffff1c7224 */ /* 0x000fe400078e0008 */
[----:B------:R-:W-:-:S02]  /*1d320*/  IMAD.MOV.U32 R3, RZ, RZ, R11 ;  /* 0x000000ffff037224 */ /* 0x000fc400078e000b */
[----:B0-----:R-:W-:Y:S02]  /*1d330*/  IMAD.MOV.U32 R8, RZ, RZ, R25 ;  /* 0x000000ffff087224 */ /* 0x001fe400078e0019 */
[----:B------:R-:W-:Y:S02]  /*1d340*/  IMAD.MOV.U32 R9, RZ, RZ, R26 ;  /* 0x000000ffff097224 */ /* 0x000fe400078e001a */
[----:B------:R-:W-:Y:S01]  /*1d350*/  IMAD.MOV.U32 R15, RZ, RZ, R24 ;  /* 0x000000ffff0f7224 */ /* 0x000fe200078e0018 */
[----:B--2---:R0:W-:Y:S02]  /*1d360*/  STL [R1+0xe78], R19 ;  /* 0x000e781301007387 */ /* 0x0041e40000100800 */
[----:B0-----:R-:W-:-:S05]  /*1d370*/  IMAD.MOV.U32 R19, RZ, RZ, R29 ;  /* 0x000000ffff137224 */ /* 0x001fca00078e001d */
[----:B------:R0:W-:Y:S04]  /*1d380*/  STL.64 [R1+0xe90], R18 ;  /* 0x000e901201007387 */ /* 0x0001e80000100a00 */
[----:B------:R-:W2:Y:S04]  /*1d390*/  LDL.LU R16, [R1+0x100] ;  /* 0x0001000001107983 */ /* 0x000ea80000300800 */
[----:B------:R-:W2:Y:S01]  /*1d3a0*/  LDL.LU R17, [R1+0x104] ;  /* 0x0001040001117983 */ /* 0x000ea20000300800 */
[----:B------:R-:W-:-:S03]  /*1d3b0*/  IMAD.MOV.U32 R29, RZ, RZ, R27 ;  /* 0x000000ffff1d7224 */ /* 0x000fc600078e001b */
[----:B0-----:R-:W2:Y:S04]  /*1d3c0*/  LDL.LU R18, [R1+0x108] ;  /* 0x0001080001127983 */ /* 0x001ea80000300800 */
[----:B------:R-:W2:Y:S04]  /*1d3d0*/  LDL.LU R19, [R1+0x10c] ;  /* 0x00010c0001137983 */ /* 0x000ea80000300800 */
[----:B------:R-:W-:Y:S04]  /*1d3e0*/  STL.64 [R1+0xe40], R6 ;  /* 0x000e400601007387 */ /* 0x000fe80000100a00 */
[----:B------:R0:W-:Y:S04]  /*1d3f0*/  STL.64 [R1+0xe38], R4 ;  /* 0x000e380401007387 */ /* 0x0001e80000100a00 */
[----:B0-----:R-:W2:Y:S04]  /*1d400*/  LDL.LU R4, [R1+0x60] ;  /* 0x0000600001047983 */ /* 0x001ea80000300800 */
[----:B------:R-:W2:Y:S04]  /*1d410*/  LDL.LU R5, [R1+0x64] ;  /* 0x0000640001057983 */ /* 0x000ea80000300800 */
[----:B------:R-:W2:Y:S04]  /*1d420*/  LDL.LU R6, [R1+0x68] ;  /* 0x0000680001067983 */ /* 0x000ea80000300800 */
[----:B------:R-:W2:Y:S04]  /*1d430*/  LDL.LU R7, [R1+0x6c] ;  /* 0x00006c0001077983 */ /* 0x000ea80000300800 */
[----:B------:R-:W2:Y:S04]  /*1d440*/  LDL.LU.64 R26, [R1+0xea0] ;  /* 0x000ea000011a7983 */ /* 0x000ea80000300a00 */
[----:B------:R-:W4:Y:S04]  /*1d450*/  LDL.LU.64 R24, [R1+0xe98] ;  /* 0x000e980001187983 */ /* 0x000f280000300a00 */
[----:B------:R0:W-:Y:S04]  /*1d460*/  STL.64 [R1+0xe58], R8 ;  /* 0x000e580801007387 */ /* 0x0001e80000100a00 */
[----:B0-----:R-:W2:Y:S04]  /*1d470*/  LDL.LU R8, [R1+0xf0] ;  /* 0x0000f00001087983 */ /* 0x001ea80000300800 */
[----:B------:R-:W2:Y:S04]  /*1d480*/  LDL.LU R9, [R1+0xf4] ;  /* 0x0000f40001097983 */ /* 0x000ea80000300800 */
[----:B------:R-:W2:Y:S04]  /*1d490*/  LDL.LU R10, [R1+0xf8] ;  /* 0x0000f800010a7983 */ /* 0x000ea80000300800 */
[----:B------:R-:W2:Y:S04]  /*1d4a0*/  LDL.LU R11, [R1+0xfc] ;  /* 0x0000fc00010b7983 */ /* 0x000ea80000300800 */
[----:B--2---:R-:W-:Y:S04]  /*1d4b0*/  STL.64 [R1+0xe88], R10 ;  /* 0x000e880a01007387 */ /* 0x004fe80000100a00 */
[----:B------:R0:W-:Y:S04]  /*1d4c0*/  STL.64 [R1+0xe80], R8 ;  /* 0x000e800801007387 */ /* 0x0001e80000100a00 */
[----:B0-----:R-:W2:Y:S04]  /*1d4d0*/  LDL.LU R8, [R1+0x120] ;  /* 0x0001200001087983 */ /* 0x001ea80000300800 */
[----:B------:R-:W2:Y:S04]  /*1d4e0*/  LDL.LU R9, [R1+0x124] ;  /* 0x0001240001097983 */ /* 0x000ea80000300800 */
[----:B------:R-:W2:Y:S04]  /*1d4f0*/  LDL.LU R10, [R1+0x128] ;  /* 0x00012800010a7983 */ /* 0x000ea80000300800 */
[----:B------:R-:W2:Y:S04]  /*1d500*/  LDL.LU R11, [R1+0x12c] ;  /* 0x00012c00010b7983 */ /* 0x000ea80000300800 */
[----:B------:R4:W-:Y:S04]  /*1d510*/  STL.64 [R1+0xe50], R14 ;  /* 0x000e500e01007387 */ /* 0x0009e80000100a00 */
[----:B------:R-:W-:Y:S01]  /*1d520*/  STL.64 [R1+0xe48], R12 ;  /* 0x000e480c01007387 */ /* 0x000fe20000100a00 */
[----:B----4-:R-:W-:-:S02]  /*1d530*/  IMAD.MOV.U32 R14, RZ, RZ, R25 ;  /* 0x000000ffff0e7224 */ /* 0x010fc400078e0019 */
[----:B------:R-:W-:Y:S02]  /*1d540*/  IMAD.MOV.U32 R15, RZ, RZ, R24 ;  /* 0x000000ffff0f7224 */ /* 0x000fe400078e0018 */
[----:B------:R-:W-:Y:S01]  /*1d550*/  HMMA.16816.F32.BF16 R24, R4, R26, R16 ;  /* 0x0000001a0418723c */ /* 0x000fe20000041810 */
[----:B------:R-:W2:-:S15]  /*1d560*/  LDL.LU.64 R18, [R1+0xe90] ;  /* 0x000e900001127983 */ /* 0x000e9e0000300a00 */
[----:B------:R-:W-:-:S03]  /*1d570*/  NOP ;  /* 0x0000000000007918 */ /* 0x000fc60000000000 */
[----:B------:R-:W-:Y:S04]  /*1d580*/  STL.64 [R1+0x150], R24 ;  /* 0x0001501801007387 */ /* 0x000fe80000100a00 */
[----:B------:R-:W-:Y:S04]  /*1d590*/  STL.64 [R1+0x158], R26 ;  /* 0x0001581a01007387 */ /* 0x000fe80000100a00 */
[----:B---3--:R-:W0:Y:S04]  /*1d5a0*/  LDSM.16.MT88.4 R24, [R23+UR5+0x3000] ;  /* 0x003000051718783b */ /* 0x008e280008004200 */
[----:B0-----:R-:W-:Y:S04]  /*1d5b0*/  STL [R1+0xd84], R24 ;  /* 0x000d841801007387 */ /* 0x001fe80000100800 */
[----:B------:R-:W-:Y:S04]  /*1d5c0*/  STL [R1+0xd80], R25 ;  /* 0x000d801901007387 */ /* 0x000fe80000100800 */
[----:B------:R0:W-:Y:S04]  /*1d5d0*/  STL [R1+0xd7c], R26 ;  /* 0x000d7c1a01007387 */ /* 0x0001e80000100800 */
[----:B------:R1:W-:Y:S04]  /*1d5e0*/  STL [R1+0xd78], R27 ;  /* 0x000d781b01007387 */ /* 0x0003e80000100800 */
[----:B0-----:R-:W3:Y:S04]  /*1d5f0*/  LDL.LU R26, [R1+0xb8] ;  /* 0x0000b800011a7983 */ /* 0x001ee80000300800 */
[----:B-1----:R-:W3:Y:S01]  /*1d600*/  LDL.LU R27, [R1+0xbc] ;  /* 0x0000bc00011b7983 */ /* 0x002ee20000300800 */
[----:B--2---:R-:W-:Y:S03]  /*1d610*/  HMMA.16816.F32.BF16 R16, R4, R18, R8 ;  /* 0x000000120410723c */ /* 0x004fe60000041808 */
[----:B------:R-:W2:Y:S04]  /*1d620*/  LDL.LU.64 R10, [R1+0xe88] ;  /* 0x000e8800010a7983 */ /* 0x000ea80000300a00 */
[----:B------:R-:W2:-:S12]  /*1d630*/  LDL.LU.64 R8, [R1+0xe80] ;  /* 0x000e800001087983 */ /* 0x000e980000300a00 */
[----:B------:R-:W-:Y:S04]  /*1d640*/  STL.64 [R1+0x140], R16 ;  /* 0x0001401001007387 */ /* 0x000fe80000100a00 */
[----:B------:R0:W-:Y:S04]  /*1d650*/  STL.64 [R1+0x148], R18 ;  /* 0x0001481201007387 */ /* 0x0001e80000100a00 */
[----:B0-----:R-:W4:Y:S04]  /*1d660*/  LDL.LU R19, [R1+0xe78] ;  /* 0x000e780001137983 */ /* 0x001f280000300800 */
[----:B----4-:R-:W0:Y:S04]  /*1d670*/  LDSM.16.MT88.4 R16, [R19+UR5+0x3800] ;  /* 0x003800051310783b */ /* 0x010e280008004200 */
[----:B0-----:R-:W-:Y:S04]  /*1d680*/  STL.64 [R1+0x40], R16 ;  /* 0x0000401001007387 */ /* 0x001fe80000100a00 */
[----:B------:R0:W-:Y:S04]  /*1d690*/  STL.64 [R1+0x48], R18 ;  /* 0x0000481201007387 */ /* 0x0001e80000100a00 */
[----:B0-----:R-:W3:Y:S04]  /*1d6a0*/  LDL.LU.64 R18, [R1+0xe70] ;  /* 0x000e700001127983 */ /* 0x001ee80000300a00 */
[----:B------:R-:W3:Y:S02]  /*1d6b0*/  LDL.LU.64 R16, [R1+0xe68] ;  /* 0x000e680001107983 */ /* 0x000ee40000300a00 */
[----:B---3--:R-:W-:Y:S02]  /*1d6c0*/  HMMA.16816.F32.BF16 R24, R4, R26, R16 ;  /* 0x0000001a0418723c */ /* 0x008fe40000041810 */
[----:B------:R-:W3:-:S15]  /*1d6d0*/  LDL.LU R19, [R1+0xe60] ;  /* 0x000e600001137983 */ /* 0x000ede0000300800 */
[----:B------:R-:W-:Y:S02]  /*1d6e0*/  NOP ;  /* 0x0000000000007918 */ /* 0x000fe40000000000 */
[----:B------:R-:W-:Y:S04]  /*1d6f0*/  STL.64 [R1+0x130], R24 ;  /* 0x0001301801007387 */ /* 0x000fe80000100a00 */
[----:B------:R-:W-:Y:S01]  /*1d700*/  STL.64 [R1+0x138], R26 ;  /* 0x0001381a01007387 */ /* 0x000fe20000100a00 */
[----:B--2---:R-:W-:-:S15]  /*1d710*/  HMMA.16816.F32.BF16 R4, R4, R14, R8 ;  /* 0x0000000e0404723c */ /* 0x004fde0000041808 */
[----:B------:R-:W-:-:S04]  /*1d720*/  NOP ;  /* 0x0000000000007918 */ /* 0x000fc80000000000 */
[----:B------:R-:W-:Y:S02]  /*1d730*/  IMAD.MOV.U32 R10, RZ, RZ, R4 ;  /* 0x000000ffff0a7224 */ /* 0x000fe400078e0004 */
[----:B------:R-:W-:Y:S01]  /*1d740*/  IMAD.MOV.U32 R11, RZ, RZ, R5 ;  /* 0x000000ffff0b7224 */ /* 0x000fe200078e0005 */
[----:B---3--:R-:W0:Y:S04]  /*1d750*/  LDSM.16.MT88.4 R24, [R19+UR5+0x3800] ;  /* 0x003800051318783b */ /* 0x008e280008004200 */
[----:B------:R-:W1:Y:S04]  /*1d760*/  LDSM.16.MT88.4 R16, [R22+UR5+0x3800] ;  /* 0x003800051610783b */ /* 0x000e680008004200 */
[----:B0-----:R1:W-:Y:S04]  /*1d770*/  STL.64 [R1+0x20], R24 ;  /* 0x0000201801007387 */ /* 0x0013e80000100a00 */
[----:B------:R0:W-:Y:S01]  /*1d780*/  STL.64 [R1+0x28], R26 ;  /* 0x0000281a01007387 */ /* 0x0001e20000100a00 */
[----:B-1----:R-:W-:-:S02]  /*1d790*/  IMAD.MOV.U32 R24, RZ, RZ, R16 ;  /* 0x000000ffff187224 */ /* 0x002fc400078e0010 */
[----:B0-----:R-:W-:Y:S02]  /*1d7a0*/  IMAD.MOV.U32 R26, RZ, RZ, R18 ;  /* 0x000000ffff1a7224 */ /* 0x001fe400078e0012 */
[----:B------:R-:W-:Y:S02]  /*1d7b0*/  IMAD.MOV.U32 R27, RZ, RZ, R19 ;  /* 0x000000ffff1b7224 */ /* 0x000fe400078e0013 */
[----:B------:R-:W-:Y:S01]  /*1d7c0*/  IMAD.MOV.U32 R25, RZ, RZ, R17 ;  /* 0x000000ffff197224 */ /* 0x000fe200078e0011 */
[----:B------:R-:W2:Y:S04]  /*1d7d0*/  LDL.LU R16, [R1+0x1a0] ;  /* 0x0001a00001107983 */ /* 0x000ea80000300800 */
[----:B------:R-:W2:Y:S04]  /*1d7e0*/  LDL.LU R17, [R1+0x1a4] ;  /* 0x0001a40001117983 */ /* 0x000ea80000300800 */
[----:B------:R-:W2:Y:S04]  /*1d7f0*/  LDL.LU R18, [R1+0x1a8] ;  /* 0x0001a80001127983 */ /* 0x000ea80000300800 */
[----:B------:R-:W2:Y:S04]  /*1d800*/  LDL.LU R19, [R1+0x1ac] ;  /* 0x0001ac0001137983 */ /* 0x000ea80000300800 */
[----:B------:R-:W-:Y:S04]  /*1d810*/  STL.64 [R1+0xd90], R26 ;  /* 0x000d901a01007387 */ /* 0x000fe80000100a00 */
[----:B------:R0:W-:Y:S04]  /*1d820*/  STL.64 [R1+0xd88], R24 ;  /* 0x000d881801007387 */ /* 0x0001e80000100a00 */
[----:B------:R-:W3:Y:S04]  /*1d830*/  LDL.LU.64 R8, [R1+0xe58] ;  /* 0x000e580001087983 */ /* 0x000ee80000300a00 */
[----:B------:R-:W4:Y:S04]  /*1d840*/  LDL.LU.64 R14, [R1+0xe50] ;  /* 0x000e5000010e7983 */ /* 0x000f280000300a00 */
[----:B------:R-:W2:Y:S01]  /*1d850*/  LDL.LU.64 R12, [R1+0xe48] ;  /* 0x000e4800010c7983 */ /* 0x000ea20000300a00 */
[----:B0-----:R-:W-:-:S02]  /*1d860*/  IMAD.MOV.U32 R24, RZ, RZ, R21 ;  /* 0x000000ffff187224 */ /* 0x001fc400078e0015 */
[----:B------:R-:W-:Y:S02]  /*1d870*/  IMAD.MOV.U32 R25, RZ, RZ, R20 ;  /* 0x000000ffff197224 */ /* 0x000fe400078e0014 */
[----:B------:R-:W0:Y:S01]  /*1d880*/  LDSM.16.MT88.4 R20, [R23+UR5+0x3800] ;  /* 0x003800051714783b */ /* 0x000e220008004200 */
[----:B------:R-:W-:Y:S02]  /*1d890*/  IMAD.MOV.U32 R26, RZ, RZ, R2 ;  /* 0x000000ffff1a7224 */ /* 0x000fe400078e0002 */
[----:B------:R-:W-:Y:S02]  /*1d8a0*/  IMAD.MOV.U32 R27, RZ, RZ, R0 ;  /* 0x000000ffff1b7224 */ /* 0x000fe400078e0000 */
[----:B------:R-:W-:Y:S02]  /*1d8b0*/  IMAD.MOV.U32 R2, RZ, RZ, R6 ;  /* 0x000000ffff027224 */ /* 0x000fe400078e0006 */
[----:B------:R-:W-:Y:S02]  /*1d8c0*/  IMAD.MOV.U32 R0, RZ, RZ, R7 ;  /* 0x000000ffff007224 */ /* 0x000fe400078e0007 */
[----:B------:R-:W2:Y:S04]  /*1d8d0*/  LDL.LU.64 R6, [R1+0xe40] ;  /* 0x000e400001067983 */ /* 0x000ea80000300a00 */
[----:B------:R-:W2:Y:S04]  /*1d8e0*/  LDL.LU.64 R4, [R1+0xe38] ;  /* 0x000e380001047983 */ /* 0x000ea80000300a00 */
[----:B0-----:R-:W-:Y:S04]  /*1d8f0*/  STL.64 [R1+0xc68], R22 ;  /* 0x000c681601007387 */ /* 0x001fe80000100a00 */
[----:B------:R0:W-:Y:S04]  /*1d900*/  STL.64 [R1+0xc60], R20 ;  /* 0x000c601401007387 */ /* 0x0001e80000100a00 */
[----:B0-----:R-:W2:Y:S04]  /*1d910*/  LDL.LU R20, [R1+0x1c0] ;  /* 0x0001c00001147983 */ /* 0x001ea80000300800 */
[----:B------:R-:W2:Y:S04]  /*1d920*/  LDL.LU R21, [R1+0x1c4] ;  /* 0x0001c40001157983 */ /* 0x000ea80000300800 */
[----:B------:R-:W2:Y:S04]  /*1d930*/  LDL.LU R22, [R1+0x1c8] ;  /* 0x0001c80001167983 */ /* 0x000ea80000300800 */
[----:B------:R-:W2:Y:S02]  /*1d940*/  LDL.LU R23, [R1+0x1cc] ;  /* 0x0001cc0001177983 */ /* 0x000ea40000300800 */
[----:B--2---:R-:W-:-:S15]  /*1d950*/  HMMA.16816.F32.BF16 R20, R24, R4, R20 ;  /* 0x000000041814723c */ /* 0x004fde0000041814 */
[----:B------:R-:W-:-:S04]  /*1d960*/  NOP ;  /* 0x0000000000007918 */ /* 0x000fc80000000000 */
[----:B------:R4:W-:Y:S04]  /*1d970*/  STL.64 [R1+0x120], R20 ;  /* 0x0001201401007387 */ /* 0x0009e80000100a00 */
[----:B------:R3:W-:Y:S01]  /*1d980*/  STL.64 [R1+0x128], R22 ;  /* 0x0001281601007387 */ /* 0x0007e20000100a00 */
[----:B----4-:R-:W-:Y:S02]  /*1d990*/  IMAD.MOV.U32 R20, RZ, RZ, R15 ;  /* 0x000000ffff147224 */ /* 0x010fe400078e000f */
[----:B---3--:R-:W-:Y:S02]  /*1d9a0*/  IMAD.MOV.U32 R22, RZ, RZ, R9 ;  /* 0x000000ffff167224 */ /* 0x008fe400078e0009 */
[----:B------:R-:W-:Y:S01]  /*1d9b0*/  IMAD.MOV.U32 R23, RZ, RZ, R29 ;  /* 0x000000ffff177224 */ /* 0x000fe200078e001d */
[----:B------:R-:W2:Y:S01]  /*1d9c0*/  LDL.LU R15, [R1+0xe34] ;  /* 0x000e3400010f7983 */ /* 0x000ea20000300800 */
[----:B------:R-:W-:-:S03]  /*1d9d0*/  IMAD.MOV.U32 R21, RZ, RZ, R8 ;  /* 0x000000ffff157224 */ /* 0x000fc600078e0008 */
[----:B------:R-:W3:Y:S04]  /*1d9e0*/  LDL.LU R8, [R1+0xe30] ;  /* 0x000e300001087983 */ /* 0x000ee80000300800 */
[----:B------:R-:W3:Y:S04]  /*1d9f0*/  LDL.LU R9, [R1+0xe2c] ;  /* 0x000e2c0001097983 */ /* 0x000ee80000300800 */
[----:B------:R-:W4:Y:S04]  /*1da00*/  LDL.LU R29, [R1+0xe28] ;  /* 0x000e2800011d7983 */ /* 0x000f280000300800 */
[----:B------:R-:W-:Y:S04]  /*1da10*/  STL.64 [R1+0xdd0], R22 ;  /* 0x000dd01601007387 */ /* 0x000fe80000100a00 */
[----:B------:R0:W-:Y:S04]  /*1da20*/  STL.64 [R1+0xdc8], R20 ;  /* 0x000dc81401007387 */ /* 0x0001e80000100a00 */
[----:B0-----:R-:W2:Y:S04]  /*1da30*/  LDL.LU R20, [R1+0x1b0] ;  /* 0x0001b00001147983 */ /* 0x001ea80000300800 */
[----:B------:R-:W2:Y:S04]  /*1da40*/  LDL.LU R21, [R1+0x1b4] ;  /* 0x0001b40001157983 */ /* 0x000ea80000300800 */
[----:B------:R-:W2:Y:S04]  /*1da50*/  LDL.LU R22, [R1+0x1b8] ;  /* 0x0001b80001167983 */ /* 0x000ea80000300800 */
[----:B------:R-:W2:Y:S01]  /*1da60*/  LDL.LU R23, [R1+0x1bc] ;  /* 0x0001bc0001177983 */ /* 0x000ea20000300800 */
[C---:B------:R-:W-:Y:S03]  /*1da70*/  HMMA.16816.F32.BF16 R16, R24.reuse, R12, R16 ;  /* 0x0000000c1810723c */ /* 0x040fe60000041810 */
[----:B------:R-:W-:Y:S04]  /*1da80*/  STL.64 [R1+0xe10], R10 ;  /* 0x000e100a01007387 */ /* 0x000fe80000100a00 */
[----:B---3--:R0:W-:Y:S01]  /*1da90*/  STL.64 [R1+0xe08], R8 ;  /* 0x000e080801007387 */ /* 0x0081e20000100a00 */
[----:B--2---:R-:W-:-:S15]  /*1daa0*/  HMMA.16816.F32.BF16 R20, R24, R8, R20 ;  /* 0x000000081814723c */ /* 0x004fde0000041814 */
[----:B------:R-:W-:-:S04]  /*1dab0*/  NOP ;  /* 0x0000000000007918 */ /* 0x000fc80000000000 */
[----:B------:R-:W-:Y:S04]  /*1dac0*/  STL.64 [R1+0x110], R20 ;  /* 0x0001101401007387 */ /* 0x000fe80000100a00 */
[----:B------:R-:W-:Y:S04]  /*1dad0*/  STL.64 [R1+0x118], R22 ;  /* 0x0001181601007387 */ /* 0x000fe80000100a00 */
[----:B0-----:R-:W2:Y:S04]  /*1dae0*/  LDL.LU R8, [R1+0xe0] ;  /* 0x0000e00001087983 */ /* 0x001ea80000300800 */
[----:B------:R-:W2:Y:S04]  /*1daf0*/  LDL.LU R9, [R1+0xe4] ;  /* 0x0000e40001097983 */ /* 0x000ea80000300800 */
[----:B------:R-:W2:Y:S04]  /*1db00*/  LDL.LU R10, [R1+0xe8] ;  /* 0x0000e800010a7983 */ /* 0x000ea80000300800 */
[----:B------:R-:W-:Y:S04]  /*1db10*/  STL.64 [R1+0x100], R16 ;  /* 0x0001001001007387 */ /* 0x000fe80000100a00 */
[----:B------:R0:W-:Y:S04]  /*1db20*/  STL.64 [R1+0x108], R18 ;  /* 0x0001081201007387 */ /* 0x0001e80000100a00 */
[----:B0-----:R-:W3:Y:S04]  /*1db30*/  LDL.LU.64 R18, [R1+0xe20] ;  /* 0x000e200001127983 */ /* 0x001ee80000300a00 */
[----:B------:R-:W2:Y:S01]  /*1db40*/  LDL.LU.64 R16, [R1+0xe18] ;  /* 0x000e180001107983 */ /* 0x000ea20000300a00 */
[----:B----4-:R-:W-:-:S03]  /*1db50*/  IMAD.MOV.U32 R11, RZ, RZ, R29 ;  /* 0x000000ffff0b7224 */ /* 0x010fc600078e001d */
[----:B------:R-:W-:Y:S04]  /*1db60*/  STL.64 [R1+0xe00], R14 ;  /* 0x000e000e01007387 */ /* 0x000fe80000100a00 */
[----:B------:R-:W-:Y:S01]  /*1db70*/  STL.64 [R1+0xdf8], R12 ;  /* 0x000df80c01007387 */ /* 0x000fe20000100a00 */
[----:B--2---:R-:W-:-:S15]  /*1db80*/  HMMA.16816.F32.BF16 R8, R24, R16, R8 ;  /* 0x000000101808723c */ /* 0x004fde0000041808 */
[----:B------:R-:W-:-:S04]  /*1db90*/  NOP ;  /* 0x0000000000007918 */ /* 0x000fc80000000000 */
[----:B------:R0:W-:Y:S04]  /*1dba0*/  STL [R1+0xe0], R8 ;  /* 0x0000e00801007387 */ /* 0x0001e80000100800 */
[----:B---3--:R-:W-:Y:S04]  /*1dbb0*/  STL.64 [R1+0xdf0], R18 ;  /* 0x000df01201007387 */ /* 0x008fe80000100a00 */
[----:B------:R-:W-:Y:S04]  /*1dbc0*/  STL.64 [R1+0xde8], R16 ;  /* 0x000de81001007387 */ /* 0x000fe80000100a00 */
[----:B------:R-:W2:Y:S04]  /*1dbd0*/  LDL.LU R24, [R1+0x160] ;  /* 0x0001600001187983 */ /* 0x000ea80000300800 */
[----:B------:R-:W2:Y:S04]  /*1dbe0*/  LDL.LU R25, [R1+0x164] ;  /* 0x0001640001197983 */ /* 0x000ea80000300800 */
[----:B------:R-:W3:Y:S04]  /*1dbf0*/  LDL.LU R26, [R1+0x168] ;  /* 0x00016800011a7983 */ /* 0x000ee80000300800 */
[----:B------:R-:W3:Y:S01]  /*1dc00*/  LDL.LU R27, [R1+0x16c] ;  /* 0x00016c00011b7983 */ /* 0x000ee20000300800 */
[----:B------:R-:W-:-:S02]  /*1dc10*/  IMAD.MOV.U32 R20, RZ, RZ, R28 ;  /* 0x000000ffff147224 */ /* 0x000fc400078e001c */
[----:B------:R-:W-:Y:S02]  /*1dc20*/  IMAD.MOV.U32 R29, RZ, RZ, R9 ;  /* 0x000000ffff1d7224 */ /* 0x000fe400078e0009 */
[----:B------:R-:W-:Y:S01]  /*1dc30*/  IMAD.MOV.U32 R23, RZ, RZ, R3 ;  /* 0x000000ffff177224 */ /* 0x000fe200078e0003 */
[----:B0-----:R-:W4:Y:S01]  /*1dc40*/  LDL.LU R8, [R1+0xd0] ;  /* 0x0000d00001087983 */ /* 0x001f220000300800 */
[----:B------:R-:W-:-:S03]  /*1dc50*/  IMAD.MOV.U32 R28, RZ, RZ, R10 ;  /* 0x000000ffff1c7224 */ /* 0x000fc600078e000a */
[----:B------:R-:W4:Y:S01]  /*1dc60*/  LDL.LU R9, [R1+0xd4] ;  /* 0x0000d40001097983 */ /* 0x000f220000300800 */
[----:B------:R-:W-:-:S03]  /*1dc70*/  IMAD.MOV.U32 R3, RZ, RZ, R11 ;  /* 0x000000ffff037224 */ /* 0x000fc600078e000b */
[----:B------:R-:W4:Y:S04]  /*1dc80*/  LDL.LU R10, [R1+0xd8] ;  /* 0x0000d800010a7983 */ /* 0x000f280000300800 */
[----:B------:R-:W4:Y:S04]  /*1dc90*/  LDL.LU R11, [R1+0xdc] ;  /* 0x0000dc00010b7983 */ /* 0x000f280000300800 */
[----:B---3--:R-:W-:Y:S04]  /*1dca0*/  STL.64 [R1+0xda0], R26 ;  /* 0x000da01a01007387 */ /* 0x008fe80000100a00 */
[----:B--2---:R0:W-:Y:S04]  /*1dcb0*/  STL.64 [R1+0xd98], R24 ;  /* 0x000d981801007387 */ /* 0x0041e80000100a00 */
[----:B0-----:R-:W2:Y:S04]  /*1dcc0*/  LDL.LU R24, [R1+0x70] ;  /* 0x0000700001187983 */ /* 0x001ea80000300800 */
[----:B------:R-:W2:Y:S04]  /*1dcd0*/  LDL.LU R25, [R1+0x74] ;  /* 0x0000740001197983 */ /* 0x000ea80000300800 */
[----:B------:R-:W3:Y:S04]  /*1dce0*/  LDL.LU R26, [R1+0x78] ;  /* 0x00007800011a7983 */ /* 0x000ee80000300800 */
[----:B------:R-:W3:Y:S04]  /*1dcf0*/  LDL.LU R27, [R1+0x7c] ;  /* 0x00007c00011b7983 */ /* 0x000ee80000300800 */
[----:B------:R-:W2:Y:S04]  /*1dd00*/  LDL.LU R12, [R1+0x190] ;  /* 0x00019000010c7983 */ /* 0x000ea80000300800 */
[----:B------:R-:W4:Y:S04]  /*1dd10*/  LDL.LU R13, [R1+0x194] ;  /* 0x00019400010d7983 */ /* 0x000f280000300800 */
[----:B------:R-:W4:Y:S04]  /*1dd20*/  LDL.LU R14, [R1+0x198] ;  /* 0x00019800010e7983 */ /* 0x000f280000300800 */
[----:B------:R-:W4:Y:S04]  /*1dd30*/  LDL.LU R15, [R1+0x19c] ;  /* 0x00019c00010f7983 */ /* 0x000f280000300800 */
[----:B------:R-:W4:Y:S04]  /*1dd40*/  LDL.LU R16, [R1+0x180] ;  /* 0x0001800001107983 */ /* 0x000f280000300800 */
[----:B------:R-:W4:Y:S04]  /*1dd50*/  LDL.LU R17, [R1+0x184] ;  /* 0x0001840001117983 */ /* 0x000f280000300800 */
[----:B------:R-:W4:Y:S04]  /*1dd60*/  LDL.LU R18, [R1+0x188] ;  /* 0x0001880001127983 */ /* 0x000f280000300800 */
[----:B------:R-:W4:Y:S04]  /*1dd70*/  LDL.LU R19, [R1+0x18c] ;  /* 0x00018c0001137983 */ /* 0x000f280000300800 */
[----:B---3--:R-:W-:Y:S04]  /*1dd80*/  STL.64 [R1+0xdb0], R26 ;  /* 0x000db01a01007387 */ /* 0x008fe80000100a00 */
[----:B--2---:R0:W-:Y:S04]  /*1dd90*/  STL.64 [R1+0xda8], R24 ;  /* 0x000da81801007387 */ /* 0x0041e80000100a00 */
[----:B0-----:R-:W2:Y:S04]  /*1dda0*/  LDL.LU R24, [R1+0x80] ;  /* 0x0000800001187983 */ /* 0x001ea80000300800 */
[----:B------:R-:W2:Y:S04]  /*1ddb0*/  LDL.LU R25, [R1+0x84] ;  /* 0x0000840001197983 */ /* 0x000ea80000300800 */
[----:B------:R-:W3:Y:S04]  /*1ddc0*/  LDL.LU R26, [R1+0x88] ;  /* 0x00008800011a7983 */ /* 0x000ee80000300800 */
[----:B------:R-:W3:Y:S01]  /*1ddd0*/  LDL.LU R27, [R1+0x8c] ;  /* 0x00008c00011b7983 */ /* 0x000ee20000300800 */
[----:B------:R-:W-:-:S02]  /*1dde0*/  IMAD.MOV.U32 R21, RZ, RZ, R7 ;  /* 0x000000ffff157224 */ /* 0x000fc400078e0007 */
[----:B------:R-:W-:Y:S01]  /*1ddf0*/  IMAD.MOV.U32 R22, RZ, RZ, R6 ;  /* 0x000000ffff167224 */ /* 0x000fe200078e0006 */
[----:B---3--:R-:W-:Y:S04]  /*1de00*/  STL.64 [R1+0xdc0], R26 ;  /* 0x000dc01a01007387 */ /* 0x008fe80000100a00 */
[----:B--2---:R0:W-:Y:S04]  /*1de10*/  STL.64 [R1+0xdb8], R24 ;  /* 0x000db81801007387 */ /* 0x0041e80000100a00 */
[----:B0-----:R-:W2:Y:S04]  /*1de20*/  LDL.LU R24, [R1+0x90] ;  /* 0x0000900001187983 */ /* 0x001ea80000300800 */
[----:B------:R-:W2:Y:S04]  /*1de30*/  LDL.LU R25, [R1+0x94] ;  /* 0x0000940001197983 */ /* 0x000ea80000300800 */
[----:B------:R-:W3:Y:S04]  /*1de40*/  LDL.LU R26, [R1+0x98] ;  /* 0x00009800011a7983 */ /* 0x000ee80000300800 */
[----:B------:R-:W3:Y:S01]  /*1de50*/  LDL.LU R27, [R1+0x9c] ;  /* 0x00009c00011b7983 */ /* 0x000ee20000300800 */
[----:B----4-:R-:W-:-:S15]  /*1de60*/  HMMA.16816.F32.BF16 R8, R20, R4, R8 ;  /* 0x000000041408723c */ /* 0x010fde0000041808 */
[----:B------:R-:W-:-:S04]  /*1de70*/  NOP ;  /* 0x0000000000007918 */ /* 0x000fc80000000000 */
[----:B------:R-:W-:Y:S02]  /*1de80*/  IMAD.MOV.U32 R6, RZ, RZ, R8 ;  /* 0x000000ffff067224 */ /* 0x000fe400078e0008 */
[----:B------:R-:W-:Y:S01]  /*1de90*/  IMAD.MOV.U32 R7, RZ, RZ, R9 ;  /* 0x000000ffff077224 */ /* 0x000fe200078e0009 */
[----:B---3--:R-:W-:Y:S04]  /*1dea0*/  STL.64 [R1+0xde0], R26 ;  /* 0x000de01a01007387 */ /* 0x008fe80000100a00 */
[----:B--2---:R0:W-:Y:S04]  /*1deb0*/  STL.64 [R1+0xdd8], R24 ;  /* 0x000dd81801007387 */ /* 0x0041e80000100a00 */
[----:B0-----:R-:W2:Y:S04]  /*1dec0*/  LDL.LU R24, [R1+0x170] ;  /* 0x0001700001187983 */ /* 0x001ea80000300800 */
[----:B------:R-:W2:Y:S04]  /*1ded0*/  LDL.LU R25, [R1+0x174] ;  /* 0x0001740001197983 */ /* 0x000ea80000300800 */
[----:B------:R-:W2:Y:S04]  /*1dee0*/  LDL.LU R26, [R1+0x178] ;  /* 0x00017800011a7983 */ /* 0x000ea80000300800 */
[----:B------:R-:W2:Y:S04]  /*1def0*/  LDL.LU R27, [R1+0x17c] ;  /* 0x00017c00011b7983 */ /* 0x000ea80000300800 */
[----:B------:R-:W-:Y:S04]  /*1df00*/  STL [R1+0xd30], R3 ;  /* 0x000d300301007387 */ /* 0x000fe80000100800 */
[----:B------:R-:W-:Y:S04]  /*1df10*/  STL [R1+0xd2c], R28 ;  /* 0x000d2c1c01007387 */ /* 0x000fe80000100800 */
[----:B------:R-:W-:Y:S04]  /*1df20*/  STL [R1+0xd28], R29 ;  /* 0x000d281d01007387 */ /* 0x000fe80000100800 */
[----:B------:R0:W-:Y:S04]  /*1df30*/  STL.64 [R1+0xd8], R10 ;  /* 0x0000d80a01007387 */ /* 0x0001e80000100a00 */
[----:B0-----:R-:W3:Y:S04]  /*1df40*/  LDL.LU.64 R10, [R1+0xe10] ;  /* 0x000e1000010a7983 */ /* 0x001ee80000300a00 */
[----:B------:R-:W4:Y:S04]  /*1df50*/  LDL.LU.64 R8, [R1+0xe08] ;  /* 0x000e080001087983 */ /* 0x000f280000300a00 */
[----:B------:R-:W-:Y:S04]  /*1df60*/  STL [R1+0xd38], R7 ;  /* 0x000d380701007387 */ /* 0x000fe80000100800 */
[----:B------:R-:W-:Y:S01]  /*1df70*/  STL [R1+0xd34], R6 ;  /* 0x000d340601007387 */ /* 0x000fe20000100800 */
[----:B----4-:R-:W-:-:S15]  /*1df80*/  HMMA.16816.F32.BF16 R12, R20, R8, R12 ;  /* 0x00000008140c723c */ /* 0x010fde000004180c */
[----:B------:R-:W-:-:S04]  /*1df90*/  NOP ;  /* 0x0000000000007918 */ /* 0x000fc80000000000 */
[----:B------:R-:W-:Y:S01]  /*1dfa0*/  IMAD.MOV.U32 R28, RZ, RZ, R14 ;  /* 0x000000ffff1c7224 */ /* 0x000fe200078e000e */
[----:B------:R0:W-:Y:S01]  /*1dfb0*/  STL [R1+0xc0], R12 ;  /* 0x0000c00c01007387 */ /* 0x0001e20000100800 */
[----:B------:R-:W-:Y:S02]  /*1dfc0*/  IMAD.MOV.U32 R29, RZ, RZ, R15 ;  /* 0x000000ffff1d7224 */ /* 0x000fe400078e000f */
[----:B------:R-:W-:Y:S01]  /*1dfd0*/  IMAD.MOV.U32 R3, RZ, RZ, R13 ;  /* 0x000000ffff037224 */ /* 0x000fe200078e000d */
[----:B------:R-:W4:Y:S04]  /*1dfe0*/  LDL.LU.64 R14, [R1+0xe00] ;  /* 0x000e0000010e7983 */ /* 0x000f280000300a00 */
[----:B0-----:R-:W2:Y:S04]  /*1dff0*/  LDL.LU.64 R12, [R1+0xdf8] ;  /* 0x000df800010c7983 */ /* 0x001ea80000300a00 */
[----:B------:R-:W-:Y:S04]  /*1e000*/  STL [R1+0xd44], R29 ;  /* 0x000d441d01007387 */ /* 0x000fe80000100800 */
[----:B------:R-:W-:Y:S04]  /*1e010*/  STL [R1+0xd40], R28 ;  /* 0x000d401c01007387 */ /* 0x000fe80000100800 */
[----:B------:R-:W-:Y:S01]  /*1e020*/  STL [R1+0xd3c], R3 ;  /* 0x000d3c0301007387 */ /* 0x000fe20000100800 */
[----:B--2---:R-:W-:-:S15]  /*1e030*/  HMMA.16816.F32.BF16 R16, R20, R12, R16 ;  /* 0x0000000c1410723c */ /* 0x004fde0000041810 */
[----:B------:R-:W-:-:S04]  /*1e040*/  NOP ;  /* 0x0000000000007918 */ /* 0x000fc80000000000 */
[----:B------:R-:W-:Y:S01]  /*1e050*/  IMAD.MOV.U32 R7, RZ, RZ, R18 ;  /* 0x000000ffff077224 */ /* 0x000fe200078e0012 */
[----:B------:R0:W-:Y:S01]  /*1e060*/  STL.64 [R1+0xb0], R16 ;  /* 0x0000b01001007387 */ /* 0x0001e20000100a00 */
[----:B------:R-:W-:-:S03]  /*1e070*/  IMAD.MOV.U32 R6, RZ, RZ, R19 ;  /* 0x000000ffff067224 */ /* 0x000fc600078e0013 */
[----:B------:R-:W2:Y:S04]  /*1e080*/  LDL.LU.64 R18, [R1+0xdf0] ;  /* 0x000df00001127983 */ /* 0x000ea80000300a00 */
[----:B0-----:R-:W2:Y:S04]  /*1e090*/  LDL.LU.64 R16, [R1+0xde8] ;  /* 0x000de80001107983 */ /* 0x001ea80000300a00 */
[----:B------:R-:W-:Y:S04]  /*1e0a0*/  STL [R1+0xd4c], R6 ;  /* 0x000d4c0601007387 */ /* 0x000fe80000100800 */
[----:B------:R-:W-:Y:S01]  /*1e0b0*/  STL [R1+0xd48], R7 ;  /* 0x000d480701007387 */ /* 0x000fe20000100800 */
[----:B--2---:R-:W-:Y:S03]  /*1e0c0*/  HMMA.16816.F32.BF16 R20, R20, R16, R24 ;  /* 0x000000101414723c */ /* 0x004fe60000041818 */
[----:B------:R-:W2:Y:S04]  /*1e0d0*/  LDL.LU.64 R26, [R1+0xde0] ;  /* 0x000de000011a7983 */ /* 0x000ea80000300a00 */
[----:B------:R-:W2:-:S12]  /*1e0e0*/  LDL.LU.64 R24, [R1+0xdd8] ;  /* 0x000dd80001187983 */ /* 0x000e980000300a00 */
[----:B------:R-:W-:Y:S01]  /*1e0f0*/  IMAD.MOV.U32 R28, RZ, RZ, R22 ;  /* 0x000000ffff1c7224 */ /* 0x000fe200078e0016 */
[----:B------:R0:W-:Y:S01]  /*1e100*/  STL [R1+0xa0], R20 ;  /* 0x0000a01401007387 */ /* 0x0001e20000100800 */
[----:B------:R-:W-:Y:S02]  /*1e110*/  IMAD.MOV.U32 R3, RZ, RZ, R23 ;  /* 0x000000ffff037224 */ /* 0x000fe400078e0017 */
[----:B------:R-:W-:Y:S01]  /*1e120*/  IMAD.MOV.U32 R29, RZ, RZ, R21 ;  /* 0x000000ffff1d7224 */ /* 0x000fe200078e0015 */
[----:B------:R-:W2:Y:S04]  /*1e130*/  LDL.LU.64 R22, [R1+0xdd0] ;  /* 0x000dd00001167983 */ /* 0x000ea80000300a00 */
[----:B0-----:R-:W2:Y:S02]  /*1e140*/  LDL.LU.64 R20, [R1+0xdc8] ;  /* 0x000dc80001147983 */ /* 0x001ea40000300a00 */
[----:B--2---:R-:W-:-:S15]  /*1e150*/  HMMA.16816.F32.BF16 R24, R20, R4, R24 ;  /* 0x000000041418723c */ /* 0x004fde0000041818 */
[----:B------:R-:W-:-:S04]  /*1e160*/  NOP ;  /* 0x0000000000007918 */ /* 0x000fc80000000000 */
[----:B------:R-:W-:Y:S01]  /*1e170*/  IMAD.MOV.U32 R6, RZ, RZ, R26 ;  /* 0x000000ffff067224 */ /* 0x000fe200078e001a */
[----:B------:R0:W-:Y:S01]  /*1e180*/  STL.64 [R1+0x90], R24 ;  /* 0x0000901801007387 */ /* 0x0001e20000100a00 */
[----:B------:R-:W-:-:S03]  /*1e190*/  IMAD.MOV.U32 R7, RZ, RZ, R27 ;  /* 0x000000ffff077224 */ /* 0x000fc600078e001b */
[----:B------:R-:W2:Y:S04]  /*1e1a0*/  LDL.LU.64 R26, [R1+0xdc0] ;  /* 0x000dc000011a7983 */ /* 0x000ea80000300a00 */
[----:B0-----:R-:W2:Y:S02]  /*1e1b0*/  LDL.LU.64 R24, [R1+0xdb8] ;  /* 0x000db80001187983 */ /* 0x001ea40000300a00 */
        /* <DEDUP_REMOVED lines=11> */
[----:B------:R-:W2:Y:S04]  /*1e270*/  LDL.LU.64 R24, [R1+0xd98] ;  /* 0x000d980001187983 */ /* 0x000ea80000300a00 */
[----:B----4-:R-:W-:Y:S04]  /*1e280*/  STL.64 [R1+0xd68], R14 ;  /* 0x000d680e01007387 */ /* 0x010fe80000100a00 */
[----:B------:R0:W-:Y:S04]  /*1e290*/  STL.64 [R1+0xd60], R12 ;  /* 0x000d600c01007387 */ /* 0x0001e80000100a00 */
[----:B0-----:R-:W4:Y:S04]  /*1e2a0*/  LDL.LU R12, [R1+0x140] ;  /* 0x00014000010c7983 */ /* 0x001f280000300800 */
[----:B------:R-:W4:Y:S04]  /*1e2b0*/  LDL.LU R13, [R1+0x144] ;  /* 0x00014400010d7983 */ /* 0x000f280000300800 */
[----:B------:R-:W4:Y:S04]  /*1e2c0*/  LDL.LU R14, [R1+0x148] ;  /* 0x00014800010e7983 */ /* 0x000f280000300800 */
[----:B------:R-:W4:Y:S01]  /*1e2d0*/  LDL.LU R15, [R1+0x14c] ;  /* 0x00014c00010f7983 */ /* 0x000f220000300800 */
[----:B--2---:R-:W-:Y:S03]  /*1e2e0*/  HMMA.16816.F32.BF16 R20, R20, R16, R24 ;  /* 0x000000101414723c */ /* 0x004fe60000041818 */
[----:B------:R-:W2:Y:S04]  /*1e2f0*/  LDL.LU.64 R26, [R1+0xd90] ;  /* 0x000d9000011a7983 */ /* 0x000ea80000300a00 */
[----:B------:R-:W3:Y:S04]  /*1e300*/  LDL.LU.64 R24, [R1+0xd88] ;  /* 0x000d880001187983 */ /* 0x000ee80000300a00 */
[----:B------:R-:W-:Y:S04]  /*1e310*/  STL.64 [R1+0xd58], R18 ;  /* 0x000d581201007387 */ /* 0x000fe80000100a00 */
[----:B------:R0:W-:Y:S04]  /*1e320*/  STL.64 [R1+0xd50], R16 ;  /* 0x000d501001007387 */ /* 0x0001e80000100a00 */
[----:B------:R-:W-:Y:S04]  /*1e330*/  STL.64 [R1+0x60], R20 ;  /* 0x0000601401007387 */ /* 0x000fe80000100a00 */
[----:B------:R2:W-:Y:S04]  /*1e340*/  STL.64 [R1+0x68], R22 ;  /* 0x0000681601007387 */ /* 0x0005e80000100a00 */
[----:B0-----:R-:W4:Y:S04]  /*1e350*/  LDL.LU R16, [R1+0x130] ;  /* 0x0001300001107983 */ /* 0x001f280000300800 */
[----:B------:R-:W4:Y:S04]  /*1e360*/  LDL.LU R17, [R1+0x134] ;  /* 0x0001340001117983 */ /* 0x000f280000300800 */
[----:B------:R-:W4:Y:S04]  /*1e370*/  LDL.LU R18, [R1+0x138] ;  /* 0x0001380001127983 */ /* 0x000f280000300800 */
[----:B------:R-:W4:Y:S01]  /*1e380*/  LDL.LU R19, [R1+0x13c] ;  /* 0x00013c0001137983 */ /* 0x000f220000300800 */
[----:B--2---:R-:W-:-:S02]  /*1e390*/  IMAD.MOV.U32 R22, RZ, RZ, R26 ;  /* 0x000000ffff167224 */ /* 0x004fc400078e001a */
[----:B---3--:R-:W-:Y:S02]  /*1e3a0*/  IMAD.MOV.U32 R20, RZ, RZ, R24 ;  /* 0x000000ffff147224 */ /* 0x008fe400078e0018 */
[----:B------:R-:W-:Y:S01]  /*1e3b0*/  IMAD.MOV.U32 R23, RZ, RZ, R27 ;  /* 0x000000ffff177224 */ /* 0x000fe200078e001b */
[----:B------:R-:W2:Y:S01]  /*1e3c0*/  LDL.LU R24, [R1+0xd84] ;  /* 0x000d840001187983 */ /* 0x000ea20000300800 */
[----:B------:R-:W-:-:S03]  /*1e3d0*/  IMAD.MOV.U32 R21, RZ, RZ, R25 ;  /* 0x000000ffff157224 */ /* 0x000fc600078e0019 */
[----:B------:R-:W2:Y:S04]  /*1e3e0*/  LDL.LU R25, [R1+0xd80] ;  /* 0x000d800001197983 */ /* 0x000ea80000300800 */
[----:B------:R-:W2:Y:S04]  /*1e3f0*/  LDL.LU R26, [R1+0xd7c] ;  /* 0x000d7c00011a7983 */ /* 0x000ea80000300800 */
[----:B------:R-:W2:Y:S04]  /*1e400*/  LDL.LU R27, [R1+0xd78] ;  /* 0x000d7800011b7983 */ /* 0x000ea80000300800 */
[----:B------:R-:W-:Y:S04]  /*1e410*/  STL.64 [R1+0xc98], R22 ;  /* 0x000c981601007387 */ /* 0x000fe80000100a00 */
        /* <DEDUP_REMOVED lines=8> */
[----:B------:R1:W-:Y:S04]  /*1e4a0*/  STL.64 [R1+0x58], R22 ;  /* 0x0000581601007387 */ /* 0x0003e80000100a00 */
[----:B0-----:R-:W2:Y:S04]  /*1e4b0*/  LDL.LU R20, [R1+0x20] ;  /* 0x0000200001147983 */ /* 0x001ea80000300800 */
[----:B------:R-:W2:Y:S04]  /*1e4c0*/  LDL.LU R21, [R1+0x24] ;  /* 0x0000240001157983 */ /* 0x000ea80000300800 */
[----:B-1----:R-:W3:Y:S04]  /*1e4d0*/  LDL.LU R22, [R1+0x28] ;  /* 0x0000280001167983 */ /* 0x002ee80000300800 */
[----:B------:R-:W3:Y:S01]  /*1e4e0*/  LDL.LU R23, [R1+0x2c] ;  /* 0x00002c0001177983 */ /* 0x000ee20000300800 */
[----:B----4-:R-:W-:Y:S03]  /*1e4f0*/  HMMA.16816.F32.BF16 R12, R24, R8, R12 ;  /* 0x00000008180c723c */ /* 0x010fe6000004180c */
[----:B---3--:R-:W-:Y:S04]  /*1e500*/  STL.64 [R1+0xce8], R22 ;  /* 0x000ce81601007387 */ /* 0x008fe80000100a00 */
[----:B--2---:R0:W-:Y:S02]  /*1e510*/  STL.64 [R1+0xce0], R20 ;  /* 0x000ce01401007387 */ /* 0x0041e40000100a00 */
[----:B0-----:R-:W-:-:S02]  /*1e520*/  IMAD.MOV.U32 R20, RZ, RZ, R10 ;  /* 0x000000ffff147224 */ /* 0x001fc400078e000a */
[----:B------:R-:W-:Y:S01]  /*1e530*/  IMAD.MOV.U32 R21, RZ, RZ, R11 ;  /* 0x000000ffff157224 */ /* 0x000fe200078e000b */
[----:B------:R-:W2:Y:S04]  /*1e540*/  LDL.LU R10, [R1+0xd74] ;  /* 0x000d7400010a7983 */ /* 0x000ea80000300800 */
[----:B------:R-:W2:Y:S01]  /*1e550*/  LDL.LU R11, [R1+0xd70] ;  /* 0x000d7000010b7983 */ /* 0x000ea20000300800 */
[----:B------:R-:W-:Y:S02]  /*1e560*/  IMAD.MOV.U32 R22, RZ, RZ, R2 ;  /* 0x000000ffff167224 */ /* 0x000fe400078e0002 */
[----:B------:R-:W-:Y:S02]  /*1e570*/  IMAD.MOV.U32 R23, RZ, RZ, R0 ;  /* 0x000000ffff177224 */ /* 0x000fe400078e0000 */
[----:B------:R-:W-:Y:S01]  /*1e580*/  IMAD.MOV.U32 R0, RZ, RZ, R14 ;  /* 0x000000ffff007224 */ /* 0x000fe200078e000e */
[----:B------:R0:W-:Y:S01]  /*1e590*/  STL.64 [R1+0x30], R12 ;  /* 0x0000300c01007387 */ /* 0x0001e20000100a00 */
[----:B------:R-:W-:-:S03]  /*1e5a0*/  IMAD.MOV.U32 R2, RZ, RZ, R15 ;  /* 0x000000ffff027224 */ /* 0x000fc600078e000f */
[----:B------:R-:W3:Y:S04]  /*1e5b0*/  LDL.LU.64 R14, [R1+0xd68] ;  /* 0x000d6800010e7983 */ /* 0x000ee80000300a00 */
[----:B0-----:R-:W4:Y:S02]  /*1e5c0*/  LDL.LU.64 R12, [R1+0xd60] ;  /* 0x000d6000010c7983 */ /* 0x001f240000300a00 */
[----:B----4-:R-:W-:-:S15]  /*1e5d0*/  HMMA.16816.F32.BF16 R16, R24, R12, R16 ;  /* 0x0000000c1810723c */ /* 0x010fde0000041810 */
[----:B------:R-:W-:-:S04]  /*1e5e0*/  NOP ;  /* 0x0000000000007918 */ /* 0x000fc80000000000 */
[----:B------:R-:W-:Y:S01]  /*1e5f0*/  IMAD.MOV.U32 R9, RZ, RZ, R18 ;  /* 0x000000ffff097224 */ /* 0x000fe200078e0012 */
[----:B------:R0:W-:Y:S01]  /*1e600*/  STL.64 [R1+0x10], R16 ;  /* 0x0000101001007387 */ /* 0x0001e20000100a00 */
[----:B------:R-:W-:-:S03]  /*1e610*/  IMAD.MOV.U32 R8, RZ, RZ, R19 ;  /* 0x000000ffff087224 */ /* 0x000fc600078e0013 */
[----:B------:R-:W4:Y:S04]  /*1e620*/  LDL.LU.64 R18, [R1+0xd58] ;  /* 0x000d580001127983 */ /* 0x000f280000300a00 */
[----:B0-----:R-:W4:Y:S04]  /*1e630*/  LDL.LU.64 R16, [R1+0xd50] ;  /* 0x000d500001107983 */ /* 0x001f280000300a00 */
[----:B--2---:R-:W-:Y:S04]  /*1e640*/  STL.64 [R1+0xd18], R10 ;  /* 0x000d180a01007387 */ /* 0x004fe80000100a00 */
[----:B------:R-:W-:Y:S04]  /*1e650*/  STL.64 [R1+0xd10], R8 ;  /* 0x000d100801007387 */ /* 0x000fe80000100a00 */
[----:B---3--:R-:W-:Y:S01]  /*1e660*/  STL.64 [R1+0xd08], R14 ;  /* 0x000d080e01007387 */ /* 0x008fe20000100a00 */
[----:B----4-:R-:W-:Y:S03]  /*1e670*/  HMMA.16816.F32.BF16 R24, R24, R16, R20 ;  /* 0x000000101818723c */ /* 0x010fe60000041814 */
[----:B------:R-:W-:Y:S04]  /*1e680*/  STL.64 [R1+0xd00], R18 ;  /* 0x000d001201007387 */ /* 0x000fe80000100a00 */
[----:B------:R-:W2:Y:S04]  /*1e690*/  LDL.LU R20, [R1+0x40] ;  /* 0x0000400001147983 */ /* 0x000ea80000300800 */
[----:B------:R-:W2:Y:S04]  /*1e6a0*/  LDL.LU R21, [R1+0x44] ;  /* 0x0000440001157983 */ /* 0x000ea80000300800 */
[----:B------:R-:W2:Y:S04]  /*1e6b0*/  LDL.LU R22, [R1+0x48] ;  /* 0x0000480001167983 */ /* 0x000ea80000300800 */
[----:B------:R-:W2:Y:S04]  /*1e6c0*/  LDL.LU R23, [R1+0x4c] ;  /* 0x00004c0001177983 */ /* 0x000ea80000300800 */
[----:B------:R-:W-:Y:S04]  /*1e6d0*/  STL.64 [R1+0xc40], R26 ;  /* 0x000c401a01007387 */ /* 0x000fe80000100a00 */
[----:B------:R0:W-:Y:S04]  /*1e6e0*/  STL.64 [R1+0xc38], R24 ;  /* 0x000c381801007387 */ /* 0x0001e80000100a00 */
[----:B0-----:R-:W3:Y:S04]  /*1e6f0*/  LDL.LU R24, [R1+0x90] ;  /* 0x0000900001187983 */ /* 0x001ee80000300800 */
[----:B------:R-:W3:Y:S01]  /*1e700*/  LDL.LU R25, [R1+0x94] ;  /* 0x0000940001197983 */ /* 0x000ee20000300800 */
[----:B------:R-:W-:-:S02]  /*1e710*/  IMAD.MOV.U32 R26, RZ, RZ, R6 ;  /* 0x000000ffff1a7224 */ /* 0x000fc400078e0006 */
[----:B------:R-:W-:Y:S01]  /*1e720*/  IMAD.MOV.U32 R27, RZ, RZ, R7 ;  /* 0x000000ffff1b7224 */ /* 0x000fe200078e0007 */
[----:B------:R-:W4:Y:S04]  /*1e730*/  LDL.LU R6, [R1+0xd4c] ;  /* 0x000d4c0001067983 */ /* 0x000f280000300800 */
[----:B------:R-:W2:Y:S04]  /*1e740*/  LDL.LU R7, [R1+0xd48] ;  /* 0x000d480001077983 */ /* 0x000ea80000300800 */
[----:B------:R-:W-:Y:S04]  /*1e750*/  STL.64 [R1+0xca8], R26 ;  /* 0x000ca81a01007387 */ /* 0x000fe80000100a00 */
[----:B---3--:R0:W-:Y:S04]  /*1e760*/  STL.64 [R1+0xca0], R24 ;  /* 0x000ca01801007387 */ /* 0x0081e80000100a00 */
[----:B0-----:R-:W3:Y:S01]  /*1e770*/  LDL.LU R24, [R1+0xa0] ;  /* 0x0000a00001187983 */ /* 0x001ee20000300800 */
[----:B------:R-:W-:-:S03]  /*1e780*/  IMAD.MOV.U32 R25, RZ, RZ, R29 ;  /* 0x000000ffff197224 */ /* 0x000fc600078e001d */
[----:B------:R-:W2:Y:S01]  /*1e790*/  LDL.LU R29, [R1+0xd44] ;  /* 0x000d4400011d7983 */ /* 0x000ea20000300800 */
[----:B------:R-:W-:Y:S02]  /*1e7a0*/  IMAD.MOV.U32 R26, RZ, RZ, R28 ;  /* 0x000000ffff1a7224 */ /* 0x000fe400078e001c */
[----:B------:R-:W-:Y:S01]  /*1e7b0*/  IMAD.MOV.U32 R27, RZ, RZ, R3 ;  /* 0x000000ffff1b7224 */ /* 0x000fe200078e0003 */
[----:B------:R-:W2:Y:S04]  /*1e7c0*/  LDL.LU R28, [R1+0xd40] ;  /* 0x000d4000011c7983 */ /* 0x000ea80000300800 */
[----:B------:R-:W2:Y:S04]  /*1e7d0*/  LDL.LU R3, [R1+0xd3c] ;  /* 0x000d3c0001037983 */ /* 0x000ea80000300800 */
        /* <DEDUP_REMOVED lines=8> */
[----:B------:R-:W-:Y:S04]  /*1e860*/  STL.64 [R1+0xcb8], R26 ;  /* 0x000cb81a01007387 */ /* 0x000fe80000100a00 */
[----:B---3--:R0:W-:Y:S04]  /*1e870*/  STL.64 [R1+0xcb0], R24 ;  /* 0x000cb01801007387 */ /* 0x0081e80000100a00 */
[----:B0-----:R-:W3:Y:S04]  /*1e880*/  LDL.LU R24, [R1+0xb0] ;  /* 0x0000b00001187983 */ /* 0x001ee80000300800 */
[----:B------:R-:W3:Y:S01]  /*1e890*/  LDL.LU R25, [R1+0xb4] ;  /* 0x0000b40001197983 */ /* 0x000ee20000300800 */
[----:B--2---:R-:W-:-:S02]  /*1e8a0*/  IMAD.MOV.U32 R26, RZ, RZ, R7 ;  /* 0x000000ffff1a7224 */ /* 0x004fc400078e0007 */
[----:B----4-:R-:W-:Y:S01]  /*1e8b0*/  IMAD.MOV.U32 R27, RZ, RZ, R6 ;  /* 0x000000ffff1b7224 */ /* 0x010fe200078e0006 */
[----:B------:R-:W2:Y:S04]  /*1e8c0*/  LDL.LU R7, [R1+0xd38] ;  /* 0x000d380001077983 */ /* 0x000ea80000300800 */
[----:B------:R-:W4:Y:S04]  /*1e8d0*/  LDL.LU R6, [R1+0xd34] ;  /* 0x000d340001067983 */ /* 0x000f280000300800 */
[----:B------:R-:W2:Y:S04]  /*1e8e0*/  LDL.LU R16, [R1+0x100] ;  /* 0x0001000001107983 */ /* 0x000ea80000300800 */
[----:B------:R-:W2:Y:S04]  /*1e8f0*/  LDL.LU R17, [R1+0x104] ;  /* 0x0001040001117983 */ /* 0x000ea80000300800 */
[----:B------:R-:W2:Y:S04]  /*1e900*/  LDL.LU R18, [R1+0x108] ;  /* 0x0001080001127983 */ /* 0x000ea80000300800 */
[----:B------:R-:W2:Y:S04]  /*1e910*/  LDL.LU R19, [R1+0x10c] ;  /* 0x00010c0001137983 */ /* 0x000ea80000300800 */
[----:B------:R-:W-:Y:S04]  /*1e920*/  STL.64 [R1+0xcc8], R26 ;  /* 0x000cc81a01007387 */ /* 0x000fe80000100a00 */
[----:B---3--:R0:W-:Y:S04]  /*1e930*/  STL.64 [R1+0xcc0], R24 ;  /* 0x000cc01801007387 */ /* 0x0081e80000100a00 */
[----:B0-----:R-:W3:Y:S01]  /*1e940*/  LDL.LU R24, [R1+0xc0] ;  /* 0x0000c00001187983 */ /* 0x001ee20000300800 */
[----:B------:R-:W-:-:S02]  /*1e950*/  IMAD.MOV.U32 R26, RZ, RZ, R28 ;  /* 0x000000ffff1a7224 */ /* 0x000fc400078e001c */
[----:B------:R-:W-:Y:S02]  /*1e960*/  IMAD.MOV.U32 R27, RZ, RZ, R29 ;  /* 0x000000ffff1b7224 */ /* 0x000fe400078e001d */
[----:B------:R-:W-:Y:S02]  /*1e970*/  IMAD.MOV.U32 R25, RZ, RZ, R3 ;  /* 0x000000ffff197224 */ /* 0x000fe400078e0003 */
[----:B------:R-:W2:Y:S04]  /*1e980*/  LDL.LU R3, [R1+0xd30] ;  /* 0x000d300001037983 */ /* 0x000ea80000300800 */
[----:B------:R-:W2:Y:S04]  /*1e990*/  LDL.LU R28, [R1+0xd2c] ;  /* 0x000d2c00011c7983 */ /* 0x000ea80000300800 */
[----:B------:R-:W2:Y:S04]  /*1e9a0*/  LDL.LU R29, [R1+0xd28] ;  /* 0x000d2800011d7983 */ /* 0x000ea80000300800 */
[----:B------:R-:W-:Y:S04]  /*1e9b0*/  STL.64 [R1+0xcd8], R26 ;  /* 0x000cd81a01007387 */ /* 0x000fe80000100a00 */
[----:B---3--:R4:W-:Y:S02]  /*1e9c0*/  STL.64 [R1+0xcd0], R24 ;  /* 0x000cd01801007387 */ /* 0x0089e40000100a00 */
[----:B----4-:R-:W-:-:S02]  /*1e9d0*/  IMAD.MOV.U32 R24, RZ, RZ, R6 ;  /* 0x000000ffff187224 */ /* 0x010fc400078e0006 */
[----:B--2---:R-:W-:Y:S01]  /*1e9e0*/  IMAD.MOV.U32 R25, RZ, RZ, R7 ;  /* 0x000000ffff197224 */ /* 0x004fe200078e0007 */
[----:B------:R-:W2:Y:S04]  /*1e9f0*/  LDL.LU R6, [R1+0xd24] ;  /* 0x000d240001067983 */ /* 0x000ea80000300800 */
[----:B------:R-:W2:Y:S04]  /*1ea00*/  LDL.LU R7, [R1+0xd20] ;  /* 0x000d200001077983 */ /* 0x000ea80000300800 */
[----:B------:R-:W3:Y:S04]  /*1ea10*/  LDL.LU R26, [R1+0xd8] ;  /* 0x0000d800011a7983 */ /* 0x000ee80000300800 */
[----:B------:R-:W3:Y:S01]  /*1ea20*/  LDL.LU R27, [R1+0xdc] ;  /* 0x0000dc00011b7983 */ /* 0x000ee20000300800 */
[----:B--2---:R-:W-:Y:S03]  /*1ea30*/  HMMA.16816.F32.BF16 R8, R20, R6, R8 ;  /* 0x000000061408723c */ /* 0x004fe60000041808 */
[----:B---3--:R-:W-:Y:S04]  /*1ea40*/  STL.64 [R1+0xcf8], R26 ;  /* 0x000cf81a01007387 */ /* 0x008fe80000100a00 */
[----:B------:R0:W-:Y:S04]  /*1ea50*/  STL.64 [R1+0xcf0], R24 ;  /* 0x000cf01801007387 */ /* 0x0001e80000100a00 */
[----:B0-----:R-:W2:Y:S01]  /*1ea60*/  LDL.LU R24, [R1+0xe0] ;  /* 0x0000e00001187983 */ /* 0x001ea20000300800 */
[----:B------:R-:W-:-:S07]  /*1ea70*/  IMAD.MOV.U32 R25, RZ, RZ, R29 ;  /* 0x000000ffff197224 */ /* 0x000fce00078e001d */
[----:B------:R-:W-:Y:S01]  /*1ea80*/  STL.64 [R1+0x1e0], R8 ;  /* 0x0001e00801007387 */ /* 0x000fe20000100a00 */
[----:B------:R-:W-:-:S03]  /*1ea90*/  IMAD.MOV.U32 R29, RZ, RZ, R10 ;  /* 0x000000ffff1d7224 */ /* 0x000fc600078e000a */
[----:B------:R0:W-:Y:S04]  /*1eaa0*/  STL.64 [R1+0x1e8], R10 ;  /* 0x0001e80a01007387 */ /* 0x0001e80000100a00 */
[----:B0-----:R-:W3:Y:S01]  /*1eab0*/  LDL.LU.64 R10, [R1+0xd18] ;  /* 0x000d1800010a7983 */ /* 0x001ee20000300a00 */
[----:B------:R-:W-:Y:S02]  /*1eac0*/  IMAD.MOV.U32 R27, RZ, RZ, R3 ;  /* 0x000000ffff1b7224 */ /* 0x000fe400078e0003 */
[----:B------:R-:W-:Y:S02]  /*1ead0*/  IMAD.MOV.U32 R26, RZ, RZ, R28 ;  /* 0x000000ffff1a7224 */ /* 0x000fe400078e001c */
[----:B------:R-:W-:Y:S02]  /*1eae0*/  IMAD.MOV.U32 R3, RZ, RZ, R8 ;  /* 0x000000ffff037224 */ /* 0x000fe400078e0008 */
[----:B------:R-:W-:-:S02]  /*1eaf0*/  IMAD.MOV.U32 R28, RZ, RZ, R9 ;  /* 0x000000ffff1c7224 */ /* 0x000fc400078e0009 */
[----:B------:R-:W4:Y:S04]  /*1eb00*/  LDL.LU.64 R8, [R1+0xd10] ;  /* 0x000d100001087983 */ /* 0x000f280000300a00 */
[----:B------:R-:W-:Y:S04]  /*1eb10*/  STL [R1+0xb74], R3 ;  /* 0x000b740301007387 */ /* 0x000fe80000100800 */
[----:B------:R-:W-:Y:S04]  /*1eb20*/  STL [R1+0xb70], R28 ;  /* 0x000b701c01007387 */ /* 0x000fe80000100800 */
[----:B------:R-:W-:Y:S01]  /*1eb30*/  STL [R1+0xb6c], R29 ;  /* 0x000b6c1d01007387 */ /* 0x000fe20000100800 */
[----:B---3--:R-:W-:-:S15]  /*1eb40*/  HMMA.16816.F32.BF16 R12, R20, R10, R12 ;  /* 0x0000000a140c723c */ /* 0x008fde000004180c */
[----:B------:R-:W-:-:S04]  /*1eb50*/  NOP ;  /* 0x0000000000007918 */ /* 0x000fc80000000000 */
[----:B------:R-:W-:Y:S01]  /*1eb60*/  STL.64 [R1+0x1c0], R12 ;  /* 0x0001c00c01007387 */ /* 0x000fe20000100a00 */
[----:B------:R-:W-:-:S03]  /*1eb70*/  IMAD.MOV.U32 R5, RZ, RZ, R14 ;  /* 0x000000ffff057224 */ /* 0x000fc600078e000e */
[----:B------:R0:W-:Y:S04]  /*1eb80*/  STL.64 [R1+0x1c8], R14 ;  /* 0x0001c80e01007387 */ /* 0x0001e80000100a00 */
[----:B0-----:R-:W3:Y:S01]  /*1eb90*/  LDL.LU.64 R14, [R1+0xd08] ;  /* 0x000d0800010e7983 */ /* 0x001ee20000300a00 */
[----:B------:R-:W-:-:S05]  /*1eba0*/  IMAD.MOV.U32 R4, RZ, RZ, R12 ;  /* 0x000000ffff047224 */ /* 0x000fca00078e000c */
[----:B------:R-:W-:Y:S04]  /*1ebb0*/  STL [R1+0xb7c], R4 ;  /* 0x000b7c0401007387 */ /* 0x000fe80000100800 */
[----:B------:R-:W-:Y:S01]  /*1ebc0*/  STL [R1+0xb78], R5 ;  /* 0x000b780501007387 */ /* 0x000fe20000100800 */
[----:B---3--:R-:W-:-:S15]  /*1ebd0*/  HMMA.16816.F32.BF16 R16, R20, R14, R16 ;  /* 0x0000000e1410723c */ /* 0x008fde0000041810 */
[----:B------:R-:W-:-:S04]  /*1ebe0*/  NOP ;  /* 0x0000000000007918 */ /* 0x000fc80000000000 */
[----:B------:R-:W-:Y:S01]  /*1ebf0*/  STL.64 [R1+0x190], R16 ;  /* 0x0001901001007387 */ /* 0x000fe20000100a00 */
[----:B------:R-:W-:-:S03]  /*1ec00*/  IMAD.MOV.U32 R13, RZ, RZ, R18 ;  /* 0x000000ffff0d7224 */ /* 0x000fc600078e0012 */
[----:B------:R0:W-:Y:S04]  /*1ec10*/  STL.64 [R1+0x198], R18 ;  /* 0x0001981201007387 */ /* 0x0001e80000100a00 */
[----:B0-----:R-:W2:Y:S01]  /*1ec20*/  LDL.LU.64 R18, [R1+0xd00] ;  /* 0x000d000001127983 */ /* 0x001ea20000300a00 */
[----:B------:R-:W-:-:S05]  /*1ec30*/  IMAD.MOV.U32 R12, RZ, RZ, R16 ;  /* 0x000000ffff0c7224 */ /* 0x000fca00078e0010 */
[----:B------:R-:W-:Y:S04]  /*1ec40*/  STL [R1+0xb84], R12 ;  /* 0x000b840c01007387 */ /* 0x000fe80000100800 */
[----:B------:R-:W-:Y:S01]  /*1ec50*/  STL [R1+0xb80], R13 ;  /* 0x000b800d01007387 */ /* 0x000fe20000100800 */
[----:B--2---:R-:W-:Y:S03]  /*1ec60*/  HMMA.16816.F32.BF16 R20, R20, R18, R24 ;  /* 0x000000121414723c */ /* 0x004fe60000041818 */
[----:B------:R-:W2:Y:S04]  /*1ec70*/  LDL.LU.64 R26, [R1+0xcf8] ;  /* 0x000cf800011a7983 */ /* 0x000ea80000300a00 */
[----:B------:R-:W2:-:S12]  /*1ec80*/  LDL.LU.64 R24, [R1+0xcf0] ;  /* 0x000cf00001187983 */ /* 0x000e980000300a00 */
        /* <DEDUP_REMOVED lines=22> */
[----:B------:R0:W-:Y:S04]  /*1edf0*/  STL.64 [R1+0xc88], R14 ;  /* 0x000c880e01007387 */ /* 0x0001e80000100a00 */
[----:B------:R-:W3:Y:S04]  /*1ee00*/  LDL.LU R12, [R1+0x80] ;  /* 0x00008000010c7983 */ /* 0x000ee80000300800 */
[----:B------:R-:W3:Y:S04]  /*1ee10*/  LDL.LU R13, [R1+0x84] ;  /* 0x00008400010d7983 */ /* 0x000ee80000300800 */
[----:B0-----:R-:W3:Y:S04]  /*1ee20*/  LDL.LU R14, [R1+0x88] ;  /* 0x00008800010e7983 */ /* 0x001ee80000300800 */
[----:B------:R-:W3:Y:S01]  /*1ee30*/  LDL.LU R15, [R1+0x8c] ;  /* 0x00008c00010f7983 */ /* 0x000ee20000300800 */
[----:B--2---:R-:W-:Y:S03]  /*1ee40*/  HMMA.16816.F32.BF16 R20, R20, R18, R24 ;  /* 0x000000121414723c */ /* 0x004fe60000041818 */
[----:B------:R-:W2:Y:S04]  /*1ee50*/  LDL.LU.64 R26, [R1+0xca8] ;  /* 0x000ca800011a7983 */ /* 0x000ea80000300a00 */
[----:B------:R-:W2:-:S12]  /*1ee60*/  LDL.LU.64 R24, [R1+0xca0] ;  /* 0x000ca00001187983 */ /* 0x000e980000300a00 */
[----:B------:R-:W-:Y:S04]  /*1ee70*/  STL.64 [R1+0x100], R20 ;  /* 0x0001001401007387 */ /* 0x000fe80000100a00 */
[----:B------:R0:W-:Y:S04]  /*1ee80*/  STL.64 [R1+0x108], R22 ;  /* 0x0001081601007387 */ /* 0x0001e80000100a00 */
[----:B0-----:R-:W2:Y:S04]  /*1ee90*/  LDL.LU.64 R22, [R1+0xc98] ;  /* 0x000c980001167983 */ /* 0x001ea80000300a00 */
[----:B------:R-:W2:Y:S04]  /*1eea0*/  LDL.LU.64 R20, [R1+0xc90] ;  /* 0x000c900001147983 */ /* 0x000ea80000300a00 */
[----:B------:R0:W-:Y:S04]  /*1eeb0*/  STL.64 [R1+0xc70], R6 ;  /* 0x000c700601007387 */ /* 0x0001e80000100a00 */
[----:B------:R-:W3:Y:S01]  /*1eec0*/  LDL.LU R4, [R1+0x60] ;  /* 0x0000600001047983 */ /* 0x000ee20000300800 */
[----:B--2---:R-:W-:-:S15]  /*1eed0*/  HMMA.16816.F32.BF16 R24, R20, R6, R24 ;  /* 0x000000061418723c */ /* 0x004fde0000041818 */
[----:B------:R-:W-:-:S04]  /*1eee0*/  NOP ;  /* 0x0000000000007918 */ /* 0x000fc80000000000 */
[----:B------:R-:W-:Y:S04]  /*1eef0*/  STL.64 [R1+0x1a0], R24 ;  /* 0x0001a01801007387 */ /* 0x000fe80000100a00 */
[----:B------:R-:W-:Y:S04]  /*1ef00*/  STL.64 [R1+0x1a8], R26 ;  /* 0x0001a81a01007387 */ /* 0x000fe80000100a00 */
[----:B------:R-:W2:Y:S04]  /*1ef10*/  LDL.LU R5, [R1+0x64] ;  /* 0x0000640001057983 */ /* 0x000ea80000300800 */
[----:B0-----:R-:W2:Y:S04]  /*1ef20*/  LDL.LU R6, [R1+0x68] ;  /* 0x0000680001067983 */ /* 0x001ea80000300800 */
[----:B------:R-:W2:Y:S01]  /*1ef30*/  LDL.LU R7, [R1+0x6c] ;  /* 0x00006c0001077983 */ /* 0x000ea20000300800 */
[----:B---3--:R-:W-:Y:S03]  /*1ef40*/  HMMA.16816.F32.BF16 R12, R20, R10, R12 ;  /* 0x0000000a140c723c */ /* 0x008fe6000004180c */
[----:B--2---:R-:W-:Y:S04]  /*1ef50*/  STL.64 [R1+0xc80], R6 ;  /* 0x000c800601007387 */ /* 0x004fe80000100a00 */
[----:B------:R0:W-:Y:S04]  /*1ef60*/  STL.64 [R1+0xc78], R4 ;  /* 0x000c780401007387 */ /* 0x0001e80000100a00 */
[----:B0-----:R-:W2:Y:S04]  /*1ef70*/  LDL.LU R4, [R1+0x70] ;  /* 0x0000700001047983 */ /* 0x001ea80000300800 */
[----:B------:R-:W2:Y:S04]  /*1ef80*/  LDL.LU R5, [R1+0x74] ;  /* 0x0000740001057983 */ /* 0x000ea80000300800 */
[----:B------:R-:W2:Y:S04]  /*1ef90*/  LDL.LU R6, [R1+0x78] ;  /* 0x0000780001067983 */ /* 0x000ea80000300800 */
[----:B------:R-:W2:Y:S04]  /*1efa0*/  LDL.LU R7, [R1+0x7c] ;  /* 0x00007c0001077983 */ /* 0x000ea80000300800 */
[----:B------:R-:W3:Y:S04]  /*1efb0*/  LDL.LU R24, [R1+0x10] ;  /* 0x0000100001187983 */ /* 0x000ee80000300800 */
[----:B------:R-:W3:Y:S01]  /*1efc0*/  LDL.LU R25, [R1+0x14] ;  /* 0x0000140001197983 */ /* 0x000ee20000300800 */
[----:B----4-:R-:W-:-:S02]  /*1efd0*/  IMAD.MOV.U32 R26, RZ, RZ, R9 ;  /* 0x000000ffff1a7224 */ /* 0x010fc400078e0009 */
[----:B------:R-:W-:-:S05]  /*1efe0*/  IMAD.MOV.U32 R27, RZ, RZ, R8 ;  /* 0x000000ffff1b7224 */ /* 0x000fca00078e0008 */
[----:B------:R-:W-:Y:S01]  /*1eff0*/  STL.64 [R1+0xc58], R26 ;  /* 0x000c581a01007387 */ /* 0x000fe20000100a00 */
[----:B------:R-:W-:-:S03]  /*1f000*/  IMAD.MOV.U32 R9, RZ, RZ, R14 ;  /* 0x000000ffff097224 */ /* 0x000fc600078e000e */
[----:B---3--:R0:W-:Y:S04]  /*1f010*/  STL.64 [R1+0xc50], R24 ;  /* 0x000c501801007387 */ /* 0x0081e80000100a00 */
[----:B0-----:R-:W3:Y:S04]  /*1f020*/  LDL.LU R24, [R1+0x50] ;  /* 0x0000500001187983 */ /* 0x001ee80000300800 */
[----:B------:R-:W3:Y:S04]  /*1f030*/  LDL.LU R25, [R1+0x54] ;  /* 0x0000540001197983 */ /* 0x000ee80000300800 */
[----:B------:R-:W3:Y:S04]  /*1f040*/  LDL.LU R26, [R1+0x58] ;  /* 0x00005800011a7983 */ /* 0x000ee80000300800 */
[----:B------:R-:W3:Y:S04]  /*1f050*/  LDL.LU R27, [R1+0x5c] ;  /* 0x00005c00011b7983 */ /* 0x000ee80000300800 */
[----:B------:R-:W4:Y:S04]  /*1f060*/  LDL.LU R3, [R1+0x340] ;  /* 0x0003400001037983 */ /* 0x000f280000300800 */
[----:B------:R-:W-:Y:S04]  /*1f070*/  STL.64 [R1+0x170], R12 ;  /* 0x0001700c01007387 */ /* 0x000fe80000100a00 */
[----:B------:R0:W-:Y:S04]  /*1f080*/  STL.64 [R1+0x178], R14 ;  /* 0x0001780e01007387 */ /* 0x0001e80000100a00 */
[----:B0-----:R-:W2:Y:S01]  /*1f090*/  LDL.LU.64 R14, [R1+0xc88] ;  /* 0x000c8800010e7983 */ /* 0x001ea20000300a00 */
[----:B------:R-:W-:-:S05]  /*1f0a0*/  IMAD.MOV.U32 R8, RZ, RZ, R12 ;  /* 0x000000ffff087224 */ /* 0x000fca00078e000c */
[----:B------:R-:W-:Y:S04]  /*1f0b0*/  STL [R1+0xb8c], R8 ;  /* 0x000b8c0801007387 */ /* 0x000fe80000100800 */
[----:B------:R-:W-:Y:S01]  /*1f0c0*/  STL [R1+0xb88], R9 ;  /* 0x000b880901007387 */ /* 0x000fe20000100800 */
[----:B--2---:R-:W-:-:S15]  /*1f0d0*/  HMMA.16816.F32.BF16 R4, R20, R14, R4 ;  /* 0x0000000e1404723c */ /* 0x004fde0000041804 */
[----:B------:R-:W-:-:S04]  /*1f0e0*/  NOP ;  /* 0x0000000000007918 */ /* 0x000fc80000000000 */
[----:B------:R-:W-:Y:S01]  /*1f0f0*/  STL.64 [R1+0x140], R4 ;  /* 0x0001400401007387 */ /* 0x000fe20000100a00 */
[----:B------:R-:W-:-:S03]  /*1f100*/  IMAD.MOV.U32 R17, RZ, RZ, R6 ;  /* 0x000000ffff117224 */ /* 0x000fc600078e0006 */
[----:B------:R0:W-:Y:S01]  /*1f110*/  STL.64 [R1+0x148], R6 ;  /* 0x0001480601007387 */ /* 0x0001e20000100a00 */
[----:B------:R-:W-:-:S03]  /*1f120*/  IMAD.MOV.U32 R16, RZ, RZ, R4 ;  /* 0x000000ffff107224 */ /* 0x000fc600078e0004 */
[----:B0-----:R-:W2:Y:S04]  /*1f130*/  LDL.LU.64 R6, [R1+0xc80] ;  /* 0x000c800001067983 */ /* 0x001ea80000300a00 */
[----:B------:R-:W2:Y:S04]  /*1f140*/  LDL.LU.64 R4, [R1+0xc78] ;  /* 0x000c780001047983 */ /* 0x000ea80000300a00 */
[----:B------:R-:W-:Y:S04]  /*1f150*/  STL [R1+0xb94], R16 ;  /* 0x000b941001007387 */ /* 0x000fe80000100800 */
[----:B------:R-:W-:Y:S01]  /*1f160*/  STL [R1+0xb90], R17 ;  /* 0x000b901101007387 */ /* 0x000fe20000100800 */
[----:B--2---:R-:W-:Y:S03]  /*1f170*/  HMMA.16816.F32.BF16 R20, R20, R18, R4 ;  /* 0x000000121414723c */ /* 0x004fe60000041804 */
[----:B------:R-:W3:-:S15]  /*1f180*/  LDL.LU.64 R6, [R1+0xc70] ;  /* 0x000c700001067983 */ /* 0x000ede0000300a00 */
[----:B------:R-:W-:Y:S01]  /*1f190*/  NOP ;  /* 0x0000000000007918 */ /* 0x000fe20000000000 */
[----:B------:R-:W-:Y:S04]  /*1f1a0*/  STL.64 [R1+0x110], R20 ;  /* 0x0001101401007387 */ /* 0x000fe80000100a00 */
[----:B------:R0:W-:Y:S04]  /*1f1b0*/  STL.64 [R1+0x118], R22 ;  /* 0x0001181601007387 */ /* 0x0001e80000100a00 */
[----:B0-----:R-:W3:Y:S04]  /*1f1c0*/  LDL.LU.64 R22, [R1+0xc68] ;  /* 0x000c680001167983 */ /* 0x001ee80000300a00 */
[----:B------:R-:W3:Y:S02]  /*1f1d0*/  LDL.LU.64 R20, [R1+0xc60] ;  /* 0x000c600001147983 */ /* 0x000ee40000300a00 */
[----:B---3--:R-:W-:Y:S02]  /*1f1e0*/  HMMA.16816.F32.BF16 R4, R20, R6, R24 ;  /* 0x000000061404723c */ /* 0x008fe40000041818 */
[----:B------:R-:W2:Y:S04]  /*1f1f0*/  LDL.LU.64 R26, [R1+0xc58] ;  /* 0x000c5800011a7983 */ /* 0x000ea80000300a00 */
[----:B------:R-:W2:-:S13]  /*1f200*/  LDL.LU.64 R24, [R1+0xc50] ;  /* 0x000c500001187983 */ /* 0x000e9a0000300a00 */
[----:B------:R0:W-:Y:S04]  /*1f210*/  STL.64 [R1+0x160], R4 ;  /* 0x0001600401007387 */ /* 0x0001e80000100a00 */
[----:B------:R1:W-:Y:S04]  /*1f220*/  STL.64 [R1+0x168], R6 ;  /* 0x0001680601007387 */ /* 0x0003e80000100a00 */
[----:B0-----:R-:W3:Y:S04]  /*1f230*/  LDL.LU R4, [R1+0x30] ;  /* 0x0000300001047983 */ /* 0x001ee80000300800 */
[----:B------:R-:W3:Y:S01]  /*1f240*/  LDL.LU R5, [R1+0x34] ;  /* 0x0000340001057983 */ /* 0x000ee20000300800 */
[----:B-1----:R-:W-:-:S02]  /*1f250*/  IMAD.MOV.U32 R6, RZ, RZ, R0 ;  /* 0x000000ffff067224 */ /* 0x002fc400078e0000 */
[----:B------:R-:W-:Y:S01]  /*1f260*/  IMAD.MOV.U32 R7, RZ, RZ, R2 ;  /* 0x000000ffff077224 */ /* 0x000fe200078e0002 */
[----:B------:R-:W3:Y:S04]  /*1f270*/  LDL.LU R0, [R1+0xc48] ;  /* 0x000c480001007983 */ /* 0x000ee80000300800 */
[----:B------:R-:W3:Y:S04]  /*1f280*/  LDL.LU R17, [R1+0xa5c] ;  /* 0x000a5c0001117983 */ /* 0x000ee80000300800 */
[----:B------:R-:W3:Y:S01]  /*1f290*/  LDL.LU R2, [R1+0x20c] ;  /* 0x00020c0001027983 */ /* 0x000ee20000300800 */
[C---:B--2---:R-:W-:Y:S01]  /*1f2a0*/  HMMA.16816.F32.BF16 R24, R20.reuse, R14, R24 ;  /* 0x0000000e1418723c */ /* 0x044fe20000041818 */
[----:B----4-:R-:W-:Y:S01]  /*1f2b0*/  VIADD R3, R3, 0x1 ;  /* 0x0000000103037836 */ /* 0x010fe20000000000 */
[----:B------:R-:W0:Y:S06]  /*1f2c0*/  LDC R14, c[0x0][0x3a8] ;  /* 0x0000ea00ff0e7b82 */ /* 0x000e2c0000000800 */
[----:B---3--:R-:W-:-:S15]  /*1f2d0*/  HMMA.16816.F32.BF16 R4, R20, R10, R4 ;  /* 0x0000000a1404723c */ /* 0x008fde0000041804 */
[----:B------:R-:W-:-:S04]  /*1f2e0*/  NOP ;  /* 0x0000000000007918 */ /* 0x000fc80000000000 */
[----:B------:R1:W-:Y:S04]  /*1f2f0*/  STL.64 [R1+0x120], R4 ;  /* 0x0001200401007387 */ /* 0x0003e80000100a00 */
[----:B------:R-:W-:Y:S04]  /*1f300*/  STL.64 [R1+0x128], R6 ;  /* 0x0001280601007387 */ /* 0x000fe80000100a00 */
[----:B------:R-:W2:Y:S04]  /*1f310*/  LDL.LU R16, [R1+0xa54] ;  /* 0x000a540001107983 */ /* 0x000ea80000300800 */
[----:B------:R-:W3:Y:S04]  /*1f320*/  LDL.LU R9, [R1+0xa78] ;  /* 0x000a780001097983 */ /* 0x000ee80000300800 */
[----:B------:R-:W4:Y:S01]  /*1f330*/  LDL.LU R8, [R1+0xa4c] ;  /* 0x000a4c0001087983 */ /* 0x000f220000300800 */
[----:B------:R-:W-:-:S03]  /*1f340*/  IMAD.MOV.U32 R10, RZ, RZ, R4 ;  /* 0x000000ffff0a7224 */ /* 0x000fc600078e0004 */
[----:B------:R-:W2:Y:S01]  /*1f350*/  LDL.LU R13, [R1+0xa70] ;  /* 0x000a7000010d7983 */ /* 0x000ea20000300800 */
[----:B------:R-:W-:-:S03]  /*1f360*/  IMAD.MOV.U32 R11, RZ, RZ, R6 ;  /* 0x000000ffff0b7224 */ /* 0x000fc600078e0006 */
[----:B-1----:R-:W2:Y:S04]  /*1f370*/  LDL.LU R4, [R1+0xa44] ;  /* 0x000a440001047983 */ /* 0x002ea80000300800 */
[----:B------:R-:W2:Y:S04]  /*1f380*/  LDL.LU R12, [R1+0xa68] ;  /* 0x000a6800010c7983 */ /* 0x000ea80000300800 */
[----:B------:R-:W2:Y:S04]  /*1f390*/  LDL.LU R5, [R1+0xa3c] ;  /* 0x000a3c0001057983 */ /* 0x000ea80000300800 */
[----:B------:R-:W2:Y:S04]  /*1f3a0*/  LDL.LU R29, [R1+0xa60] ;  /* 0x000a6000011d7983 */ /* 0x000ea80000300800 */
[----:B------:R1:W-:Y:S04]  /*1f3b0*/  STL [R1+0xb9c], R10 ;  /* 0x000b9c0a01007387 */ /* 0x0003e80000100800 */
[----:B-1----:R-:W2:Y:S04]  /*1f3c0*/  LDL.LU R10, [R1+0xa64] ;  /* 0x000a6400010a7983 */ /* 0x002ea80000300800 */
[----:B------:R1:W-:Y:S04]  /*1f3d0*/  STL [R1+0xb98], R11 ;  /* 0x000b980b01007387 */ /* 0x0003e80000100800 */
[----:B-1----:R-:W2:Y:S04]  /*1f3e0*/  LDL.LU R11, [R1+0xa6c] ;  /* 0x000a6c00010b7983 */ /* 0x002ea80000300800 */
[----:B------:R-:W-:Y:S04]  /*1f3f0*/  STL.64 [R1+0xe0], R24 ;  /* 0x0000e01801007387 */ /* 0x000fe80000100a00 */
[----:B------:R1:W-:Y:S04]  /*1f400*/  STL.64 [R1+0xe8], R26 ;  /* 0x0000e81a01007387 */ /* 0x0003e80000100a00 */
[----:B-1----:R-:W2:Y:S04]  /*1f410*/  LDL.LU.64 R26, [R1+0xc40] ;  /* 0x000c4000011a7983 */ /* 0x002ea80000300a00 */
[----:B------:R-:W2:Y:S04]  /*1f420*/  LDL.LU.64 R24, [R1+0xc38] ;  /* 0x000c380001187983 */ /* 0x000ea80000300a00 */
[----:B------:R-:W3:Y:S01]  /*1f430*/  LDL.LU R15, [R1+0xa74] ;  /* 0x000a7400010f7983 */ /* 0x000ee20000300800 */
[----:B--2---:R-:W-:-:S15]  /*1f440*/  HMMA.16816.F32.BF16 R24, R20, R18, R24 ;  /* 0x000000121418723c */ /* 0x004fde0000041818 */
[----:B------:R-:W-:-:S04]  /*1f450*/  NOP ;  /* 0x0000000000007918 */ /* 0x000fc80000000000 */
[----:B------:R-:W-:Y:S04]  /*1f460*/  STL.64 [R1+0xd0], R24 ;  /* 0x0000d01801007387 */ /* 0x000fe80000100a00 */
[----:B------:R1:W-:Y:S01]  /*1f470*/  STL.64 [R1+0xd8], R26 ;  /* 0x0000d81a01007387 */ /* 0x0003e20000100a00 */
[----:B------:R-:W-:-:S03]  /*1f480*/  IMAD.MOV.U32 R7, RZ, RZ, R26 ;  /* 0x000000ffff077224 */ /* 0x000fc600078e001a */
[----:B------:R2:W-:Y:S01]  /*1f490*/  STL [R1+0x340], R3 ;  /* 0x0003400301007387 */ /* 0x0005e20000100800 */
[----:B------:R-:W-:-:S03]  /*1f4a0*/  IMAD.MOV.U32 R6, RZ, RZ, R27 ;  /* 0x000000ffff067224 */ /* 0x000fc600078e001b */
[----:B-1----:R-:W4:Y:S04]  /*1f4b0*/  LDL.LU R26, [R1+0x210] ;  /* 0x00021000011a7983 */ /* 0x002f280000300800 */
[----:B------:R-:W4:Y:S01]  /*1f4c0*/  LDL.LU R27, [R1+0xa7c] ;  /* 0x000a7c00011b7983 */ /* 0x000f220000300800 */
[----:B0-----:R-:W-:-:S03]  /*1f4d0*/  IMAD.SHL.U32 R14, R14, 0x80, RZ ;  /* 0x000000800e0e7824 */ /* 0x001fc600078e00ff */
[----:B------:R-:W4:Y:S01]  /*1f4e0*/  LDL.LU R28, [R1+0xa34] ;  /* 0x000a3400011c7983 */ /* 0x000f220000300800 */
[----:B------:R-:W-:-:S03]  /*1f4f0*/  IMAD.SHL.U32 R14, R14, 0x2, RZ ;  /* 0x000000020e0e7824 */ /* 0x000fc600078e00ff */
[----:B------:R-:W-:Y:S04]  /*1f500*/  STL [R1+0xba4], R6 ;  /* 0x000ba40601007387 */ /* 0x000fe80000100800 */
[----:B------:R-:W-:Y:S01]  /*1f510*/  STL [R1+0xba0], R7 ;  /* 0x000ba00701007387 */ /* 0x000fe20000100800 */
[----:B------:R-:W-:-:S03]  /*1f520*/  ISETP.NE.U32.AND P0, PT, R3, UR6, PT ;  /* 0x0000000603007c0c */ /* 0x000fc6000bf05070 */
[----:B--2---:R-:W2:Y:S01]  /*1f530*/  LDL.LU R3, [R1+0xa58] ;  /* 0x000a580001037983 */ /* 0x004ea20000300800 */
[-C--:B---3--:R-:W-:Y:S02]  /*1f540*/  IADD3 R15, P4, PT, R15, R14.reuse, RZ ;  /* 0x0000000e0f0f7210 */ /* 0x088fe40007f9e0ff */
[-C--:B------:R-:W-:Y:S02]  /*1f550*/  IADD3 R11, P5, PT, R11, R14.reuse, RZ ;  /* 0x0000000e0b0b7210 */ /* 0x080fe40007fbe0ff */
[-C--:B------:R-:W-:Y:S02]  /*1f560*/  IADD3 R10, P6, PT, R10, R14.reuse, RZ ;  /* 0x0000000e0a0a7210 */ /* 0x080fe40007fde0ff */
[-C--:B------:R-:W-:Y:S01]  /*1f570*/  IADD3 R17, P1, PT, R17, R14.reuse, RZ ;  /* 0x0000000e11117210 */ /* 0x080fe20007f3e0ff */
[--C-:B------:R-:W-:Y:S01]  /*1f580*/  IMAD.X R13, R13, 0x1, R0.reuse, P4 ;  /* 0x000000010d0d7824 */ /* 0x100fe200020e0600 */
[-C--:B------:R-:W-:Y:S01]  /*1f590*/  IADD3 R4, P4, PT, R4, R14.reuse, RZ ;  /* 0x0000000e04047210 */ /* 0x080fe20007f9e0ff */
[----:B------:R-:W-:Y:S01]  /*1f5a0*/  IMAD.X R12, R12, 0x1, R0, P5 ;  /* 0x000000010c0c7824 */ /* 0x000fe200028e0600 */
[----:B----4-:R-:W-:-:S02]  /*1f5b0*/  IADD3 R26, P2, PT, R26, R14, RZ ;  /* 0x0000000e1a1a7210 */ /* 0x010fc40007f5e0ff */
[----:B------:R-:W-:-:S03]  /*1f5c0*/  IADD3 R27, P3, PT, R27, R14, RZ ;  /* 0x0000000e1b1b7210 */ /* 0x000fc60007f7e0ff */
[--C-:B------:R-:W-:Y:S01]  /*1f5d0*/  IMAD.X R2, R2, 0x1, R0.reuse, P2 ;  /* 0x0000000102027824 */ /* 0x100fe200010e0600 */
[----:B------:R-:W-:Y:S04]  /*1f5e0*/  STL [R1+0x210], R26 ;  /* 0x0002101a01007387 */ /* 0x000fe80000100800 */
[----:B------:R-:W-:Y:S04]  /*1f5f0*/  STL [R1+0xa7c], R27 ;  /* 0x000a7c1b01007387 */ /* 0x000fe80000100800 */
[----:B------:R-:W-:Y:S04]  /*1f600*/  STL [R1+0xa74], R15 ;  /* 0x000a740f01007387 */ /* 0x000fe80000100800 */
[----:B------:R-:W-:Y:S04]  /*1f610*/  STL [R1+0xa6c], R11 ;  /* 0x000a6c0b01007387 */ /* 0x000fe80000100800 */
[----:B------:R0:W-:Y:S04]  /*1f620*/  STL [R1+0x20c], R2 ;  /* 0x00020c0201007387 */ /* 0x0001e80000100800 */
[----:B------:R-:W-:Y:S04]  /*1f630*/  STL [R1+0xa64], R10 ;  /* 0x000a640a01007387 */ /* 0x000fe80000100800 */
[----:B0-----:R-:W3:Y:S01]  /*1f640*/  LDL.LU R2, [R1+0xa2c] ;  /* 0x000a2c0001027983 */ /* 0x001ee20000300800 */
[-C--:B------:R-:W-:Y:S01]  /*1f650*/  IADD3 R16, P2, PT, R16, R14.reuse, RZ ;  /* 0x0000000e10107210 */ /* 0x080fe20007f5e0ff */
[--C-:B------:R-:W-:Y:S01]  /*1f660*/  IMAD.X R9, R9, 0x1, R0.reuse, P3 ;  /* 0x0000000109097824 */ /* 0x100fe200018e0600 */
[-C--:B------:R-:W-:Y:S01]  /*1f670*/  IADD3 R8, P3, PT, R8, R14.reuse, RZ ;  /* 0x0000000e08087210 */ /* 0x080fe20007f7e0ff */
[----:B------:R-:W-:Y:S04]  /*1f680*/  STL [R1+0xa5c], R17 ;  /* 0x000a5c1101007387 */ /* 0x000fe80000100800 */
[----:B------:R-:W-:Y:S04]  /*1f690*/  STL [R1+0xa54], R16 ;  /* 0x000a541001007387 */ /* 0x000fe80000100800 */
[----:B------:R-:W-:Y:S04]  /*1f6a0*/  STL [R1+0xa78], R9 ;  /* 0x000a780901007387 */ /* 0x000fe80000100800 */
[----:B------:R0:W-:Y:S04]  /*1f6b0*/  STL [R1+0xa44], R4 ;  /* 0x000a440401007387 */ /* 0x0001e80000100800 */
[----:B------:R-:W-:Y:S01]  /*1f6c0*/  STL [R1+0xa4c], R8 ;  /* 0x000a4c0801007387 */ /* 0x000fe20000100800 */
[----:B------:R-:W-:Y:S01]  /*1f6d0*/  IADD3 R5, P5, PT, R5, R14, RZ ;  /* 0x0000000e05057210 */ /* 0x000fe20007fbe0ff */
[----:B------:R-:W-:-:S02]  /*1f6e0*/  IMAD.X R29, R29, 0x1, R0, P6 ;  /* 0x000000011d1d7824 */ /* 0x000fc400030e0600 */
[----:B0-----:R-:W4:Y:S04]  /*1f6f0*/  LDL.LU R4, [R1+0xa50] ;  /* 0x000a500001047983 */ /* 0x001f280000300800 */
[----:B------:R-:W-:Y:S04]  /*1f700*/  STL [R1+0xa70], R13 ;  /* 0x000a700d01007387 */ /* 0x000fe80000100800 */
[----:B------:R-:W4:Y:S04]  /*1f710*/  LDL.LU R7, [R1+0xa24] ;  /* 0x000a240001077983 */ /* 0x000f280000300800 */
[----:B------:R-:W-:Y:S04]  /*1f720*/  STL [R1+0xa68], R12 ;  /* 0x000a680c01007387 */ /* 0x000fe80000100800 */
[----:B------:R-:W4:Y:S04]  /*1f730*/  LDL.LU R6, [R1+0xa48] ;  /* 0x000a480001067983 */ /* 0x000f280000300800 */
[----:B------:R-:W-:Y:S04]  /*1f740*/  STL [R1+0xa3c], R5 ;  /* 0x000a3c0501007387 */ /* 0x000fe80000100800 */
[----:B------:R-:W4:Y:S04]  /*1f750*/  LDL.LU R20, [R1+0xa1c] ;  /* 0x000a1c0001147983 */ /* 0x000f280000300800 */
[----:B------:R0:W-:Y:S04]  /*1f760*/  STL [R1+0xa60], R29 ;  /* 0x000a601d01007387 */ /* 0x0001e80000100800 */
[----:B------:R-:W4:Y:S04]  /*1f770*/  LDL.LU R21, [R1+0xa40] ;  /* 0x000a400001157983 */ /* 0x000f280000300800 */
[----:B------:R-:W4:Y:S04]  /*1f780*/  LDL.LU R22, [R1+0xa14] ;  /* 0x000a140001167983 */ /* 0x000f280000300800 */
[----:B------:R-:W4:Y:S04]  /*1f790*/  LDL.LU R23, [R1+0xa38] ;  /* 0x000a380001177983 */ /* 0x000f280000300800 */
[----:B------:R-:W4:Y:S04]  /*1f7a0*/  LDL.LU R18, [R1+0xa0c] ;  /* 0x000a0c0001127983 */ /* 0x000f280000300800 */
[----:B------:R-:W4:Y:S01]  /*1f7b0*/  LDL.LU R19, [R1+0xa30] ;  /* 0x000a300001137983 */ /* 0x000f220000300800 */
[----:B------:R-:W-:-:S03]  /*1f7c0*/  IADD3 R28, P6, PT, R28, R14, RZ ;  /* 0x0000000e1c1c7210 */ /* 0x000fc60007fde0ff */
[----:B0-----:R-:W4:Y:S04]  /*1f7d0*/  LDL.LU R29, [R1+0xa04] ;  /* 0x000a0400011d7983 */ /* 0x001f280000300800 */
[----:B------:R-:W4:Y:S04]  /*1f7e0*/  LDL.LU R24, [R1+0xa28] ;  /* 0x000a280001187983 */ /* 0x000f280000300800 */
[----:B------:R-:W4:Y:S04]  /*1f7f0*/  LDL.LU R25, [R1+0x9fc] ;  /* 0x0009fc0001197983 */ /* 0x000f280000300800 */
[----:B------:R0:W-:Y:S01]  /*1f800*/  STL [R1+0xa34], R28 ;  /* 0x000a341c01007387 */ /* 0x0001e20000100800 */
[----:B--2---:R-:W-:-:S03]  /*1f810*/  IMAD.X R3, R3, 0x1, R0, P1 ;  /* 0x0000000103037824 */ /* 0x004fc600008e0600 */
[----:B0-----:R-:W2:Y:S04]  /*1f820*/  LDL.LU R28, [R1+0xa20] ;  /* 0x000a2000011c7983 */ /* 0x001ea80000300800 */
[----:B------:R-:W2:Y:S04]  /*1f830*/  LDL.LU R26, [R1+0x9f4] ;  /* 0x0009f400011a7983 */ /* 0x000ea80000300800 */
[----:B------:R-:W2:Y:S04]  /*1f840*/  LDL.LU R27, [R1+0xa18] ;  /* 0x000a1800011b7983 */ /* 0x000ea80000300800 */
[----:B------:R-:W2:Y:S04]  /*1f850*/  LDL.LU R15, [R1+0x9ec] ;  /* 0x0009ec00010f7983 */ /* 0x000ea80000300800 */
[----:B------:R0:W-:Y:S04]  /*1f860*/  STL [R1+0xa58], R3 ;  /* 0x000a580301007387 */ /* 0x0001e80000100800 */
[----:B------:R-:W2:Y:S04]  /*1f870*/  LDL.LU R11, [R1+0xa10] ;  /* 0x000a1000010b7983 */ /* 0x000ea80000300800 */
[----:B------:R-:W2:Y:S04]  /*1f880*/  LDL.LU R10, [R1+0x9e4] ;  /* 0x0009e400010a7983 */ /* 0x000ea80000300800 */
[----:B------:R-:W2:Y:S04]  /*1f890*/  LDL.LU R17, [R1+0xa08] ;  /* 0x000a080001117983 */ /* 0x000ea80000300800 */
[----:B0-----:R-:W2:Y:S04]  /*1f8a0*/  LDL.LU R3, [R1+0x9dc] ;  /* 0x0009dc0001037983 */ /* 0x001ea80000300800 */
[----:B------:R-:W2:Y:S04]  /*1f8b0*/  LDL.LU R16, [R1+0xa00] ;  /* 0x000a000001107983 */ /* 0x000ea80000300800 */
[----:B------:R-:W2:Y:S04]  /*1f8c0*/  LDL.LU R9, [R1+0x9d4] ;  /* 0x0009d40001097983 */ /* 0x000ea80000300800 */
[----:B------:R-:W2:Y:S01]  /*1f8d0*/  LDL.LU R8, [R1+0x9f8] ;  /* 0x0009f80001087983 */ /* 0x000ea20000300800 */
[----:B---3--:R-:W-:-:S05]  /*1f8e0*/  IADD3 R2, P1, PT, R2, R14, RZ ;  /* 0x0000000e02027210 */ /* 0x008fca0007f3e0ff */
[----:B------:R0:W-:Y:S04]  /*1f8f0*/  STL [R1+0xa2c], R2 ;  /* 0x000a2c0201007387 */ /* 0x0001e80000100800 */
[----:B------:R-:W3:Y:S04]  /*1f900*/  LDL.LU R13, [R1+0x9cc] ;  /* 0x0009cc00010d7983 */ /* 0x000ee80000300800 */
[----:B0-----:R-:W3:Y:S04]  /*1f910*/  LDL.LU R2, [R1+0x9f0] ;  /* 0x0009f00001027983 */ /* 0x001ee80000300800 */
[----:B------:R-:W3:Y:S01]  /*1f920*/  LDL.LU R12, [R1+0x9c4] ;  /* 0x0009c400010c7983 */ /* 0x000ee20000300800 */
[----:B----4-:R-:W-:-:S03]  /*1f930*/  IMAD.X R4, R4, 0x1, R0, P2 ;  /* 0x0000000104047824 */ /* 0x010fc600010e0600 */
[----:B------:R-:W4:Y:S01]  /*1f940*/  LDL.LU R5, [R1+0x9e8] ;  /* 0x0009e80001057983 */ /* 0x000f220000300800 */
[-C--:B------:R-:W-:Y:S01]  /*1f950*/  IADD3 R7, P2, PT, R7, R14.reuse, RZ ;  /* 0x0000000e07077210 */ /* 0x080fe20007f5e0ff */
[--C-:B------:R-:W-:Y:S02]  /*1f960*/  IMAD.X R6, R6, 0x1, R0.reuse, P3 ;  /* 0x0000000106067824 */ /* 0x100fe400018e0600 */
[----:B------:R0:W-:Y:S01]  /*1f970*/  STL [R1+0xa50], R4 ;  /* 0x000a500401007387 */ /* 0x0001e20000100800 */
[-C--:B------:R-:W-:Y:S01]  /*1f980*/  IADD3 R20, P3, PT, R20, R14.reuse, RZ ;  /* 0x0000000e14147210 */ /* 0x080fe20007f7e0ff */
[--C-:B------:R-:W-:Y:S01]  /*1f990*/  IMAD.X R21, R21, 0x1, R0.reuse, P4 ;  /* 0x0000000115157824 */ /* 0x100fe200020e0600 */
[-C--:B------:R-:W-:Y:S01]  /*1f9a0*/  IADD3 R22, P4, PT, R22, R14.reuse, RZ ;  /* 0x0000000e16167210 */ /* 0x080fe20007f9e0ff */
[--C-:B------:R-:W-:Y:S02]  /*1f9b0*/  IMAD.X R23, R23, 0x1, R0.reuse, P5 ;  /* 0x0000000117177824 */ /* 0x100fe400028e0600 */
[----:B------:R-:W-:Y:S01]  /*1f9c0*/  IMAD.X R19, R19, 0x1, R0, P6 ;  /* 0x0000000113137824 */ /* 0x000fe200030e0600 */
[----:B0-----:R-:W4:Y:S04]  /*1f9d0*/  LDL.LU R4, [R1+0x9bc] ;  /* 0x0009bc0001047983 */ /* 0x001f280000300800 */
[----:B------:R-:W-:Y:S04]  /*1f9e0*/  STL [R1+0xa24], R7 ;  /* 0x000a240701007387 */ /* 0x000fe80000100800 */
[----:B------:R-:W-:Y:S01]  /*1f9f0*/  STL [R1+0xa48], R6 ;  /* 0x000a480601007387 */ /* 0x000fe20000100800 */
[----:B------:R-:W-:-:S03]  /*1fa00*/  IADD3 R29, P6, PT, R29, R14, RZ ;  /* 0x0000000e1d1d7210 */ /* 0x000fc60007fde0ff */
[----:B------:R-:W-:Y:S01]  /*1fa10*/  STL [R1+0xa1c], R20 ;  /* 0x000a1c1401007387 */ /* 0x000fe20000100800 */
[----:B------:R-:W-:-:S03]  /*1fa20*/  IADD3 R18, P5, PT, R18, R14, RZ ;  /* 0x0000000e12127210 */ /* 0x000fc60007fbe0ff */
[----:B------:R-:W-:Y:S04]  /*1fa30*/  STL [R1+0xa40], R21 ;  /* 0x000a401501007387 */ /* 0x000fe80000100800 */
[----:B------:R-:W-:Y:S04]  /*1fa40*/  STL [R1+0xa14], R22 ;  /* 0x000a141601007387 */ /* 0x000fe80000100800 */
[----:B------:R-:W-:Y:S04]  /*1fa50*/  STL [R1+0xa38], R23 ;  /* 0x000a381701007387 */ /* 0x000fe80000100800 */
[----:B------:R0:W-:Y:S04]  /*1fa60*/  STL [R1+0xa04], R29 ;  /* 0x000a041d01007387 */ /* 0x0001e80000100800 */
[----:B------:R-:W-:Y:S01]  /*1fa70*/  STL [R1+0xa0c], R18 ;  /* 0x000a0c1201007387 */ /* 0x000fe20000100800 */
[--C-:B------:R-:W-:Y:S01]  /*1fa80*/  IMAD.X R24, R24, 0x1, R0.reuse, P1 ;  /* 0x0000000118187824 */ /* 0x100fe200008e0600 */
[-C--:B------:R-:W-:Y:S01]  /*1fa90*/  IADD3 R25, P1, PT, R25, R14.reuse, RZ ;  /* 0x0000000e19197210 */ /* 0x080fe20007f3e0ff */
[--C-:B--2---:R-:W-:Y:S01]  /*1faa0*/  IMAD.X R28, R28, 0x1, R0.reuse, P2 ;  /* 0x000000011c1c7824 */ /* 0x104fe200010e0600 */
[----:B------:R-:W-:Y:S01]  /*1fab0*/  IADD3 R26, P2, PT, R26, R14, RZ ;  /* 0x0000000e1a1a7210 */ /* 0x000fe20007f5e0ff */
[----:B0-----:R-:W2:Y:S04]  /*1fac0*/  LDL.LU R29, [R1+0x9e0] ;  /* 0x0009e000011d7983 */ /* 0x001ea80000300800 */
[----:B------:R-:W-:Y:S04]  /*1fad0*/  STL [R1+0xa30], R19 ;  /* 0x000a301301007387 */ /* 0x000fe80000100800 */
[----:B------:R0:W-:Y:S01]  /*1fae0*/  STL [R1+0xa20], R28 ;  /* 0x000a201c01007387 */ /* 0x0001e20000100800 */
[----:B------:R-:W-:-:S03]  /*1faf0*/  IMAD.X R27, R27, 0x1, R0, P3 ;  /* 0x000000011b1b7824 */ /* 0x000fc600018e0600 */
[----:B------:R-:W-:Y:S01]  /*1fb00*/  STL [R1+0xa28], R24 ;  /* 0x000a281801007387 */ /* 0x000fe20000100800 */
[-C--:B------:R-:W-:Y:S01]  /*1fb10*/  IADD3 R15, P3, PT, R15, R14.reuse, RZ ;  /* 0x0000000e0f0f7210 */ /* 0x080fe20007f7e0ff */
[--C-:B------:R-:W-:Y:S02]  /*1fb20*/  IMAD.X R11, R11, 0x1, R0.reuse, P4 ;  /* 0x000000010b0b7824 */ /* 0x100fe400020e0600 */
[--C-:B------:R-:W-:Y:S01]  /*1fb30*/  IMAD.X R17, R17, 0x1, R0.reuse, P5 ;  /* 0x0000000111117824 */ /* 0x100fe200028e0600 */
[-C--:B------:R-:W-:Y:S02]  /*1fb40*/  IADD3 R10, P4, PT, R10, R14.reuse, RZ ;  /* 0x0000000e0a0a7210 */ /* 0x080fe40007f9e0ff */
[-C--:B------:R-:W-:Y:S01]  /*1fb50*/  IADD3 R3, P5, PT, R3, R14.reuse, RZ ;  /* 0x0000000e03037210 */ /* 0x080fe20007fbe0ff */
[----:B0-----:R-:W2:Y:S04]  /*1fb60*/  LDL.LU R28, [R1+0x9b4] ;  /* 0x0009b400011c7983 */ /* 0x001ea80000300800 */
[----:B------:R-:W-:Y:S04]  /*1fb70*/  STL [R1+0x9fc], R25 ;  /* 0x0009fc1901007387 */ /* 0x000fe80000100800 */
[----:B------:R-:W-:Y:S04]  /*1fb80*/  STL [R1+0x9f4], R26 ;  /* 0x0009f41a01007387 */ /* 0x000fe80000100800 */
[----:B------:R-:W-:Y:S04]  /*1fb90*/  STL [R1+0xa18], R27 ;  /* 0x000a181b01007387 */ /* 0x000fe80000100800 */
[----:B------:R-:W-:Y:S04]  /*1fba0*/  STL [R1+0x9ec], R15 ;  /* 0x0009ec0f01007387 */ /* 0x000fe80000100800 */
[----:B------:R-:W-:Y:S04]  /*1fbb0*/  STL [R1+0xa10], R11 ;  /* 0x000a100b01007387 */ /* 0x000fe80000100800 */
[----:B------:R0:W-:Y:S04]  /*1fbc0*/  STL [R1+0x9dc], R3 ;  /* 0x0009dc0301007387 */ /* 0x0001e80000100800 */
[----:B------:R-:W-:Y:S01]  /*1fbd0*/  STL [R1+0x9e4], R10 ;  /* 0x0009e40a01007387 */ /* 0x000fe20000100800 */
[--C-:B------:R-:W-:Y:S01]  /*1fbe0*/  IMAD.X R16, R16, 0x1, R0.reuse, P6 ;  /* 0x0000000110107824 */ /* 0x100fe200030e0600 */
[----:B------:R-:W-:Y:S01]  /*1fbf0*/  IADD3 R9, P6, PT, R9, R14, RZ ;  /* 0x0000000e09097210 */ /* 0x000fe20007fde0ff */
[--C-:B------:R-:W-:Y:S01]  /*1fc00*/  IMAD.X R8, R8, 0x1, R0.reuse, P1 ;  /* 0x0000000108087824 */ /* 0x100fe200008e0600 */
[----:B0-----:R-:W2:Y:S04]  /*1fc10*/  LDL.LU R3, [R1+0x9d8] ;  /* 0x0009d80001037983 */ /* 0x001ea80000300800 */
[----:B------:R-:W-:Y:S04]  /*1fc20*/  STL [R1+0xa08], R17 ;  /* 0x000a081101007387 */ /* 0x000fe80000100800 */
[----:B------:R-:W-:Y:S04]  /*1fc30*/  STL [R1+0xa00], R16 ;  /* 0x000a001001007387 */ /* 0x000fe80000100800 */
[----:B------:R-:W-:Y:S01]  /*1fc40*/  STL [R1+0x9d4], R9 ;  /* 0x0009d40901007387 */ /* 0x000fe20000100800 */
[----:B---3--:R-:W-:-:S05]  /*1fc50*/  IMAD.X R2, R2, 0x1, R0, P2 ;  /* 0x0000000102027824 */ /* 0x008fca00010e0600 */
[----:B------:R0:W-:Y:S04]  /*1fc60*/  STL [R1+0x9f0], R2 ;  /* 0x0009f00201007387 */ /* 0x0001e80000100800 */
[----:B------:R-:W-:Y:S04]  /*1fc70*/  STL [R1+0x9f8], R8 ;  /* 0x0009f80801007387 */ /* 0x000fe80000100800 */
[----:B0-----:R-:W3:Y:S01]  /*1fc80*/  LDL.LU R2, [R1+0x9ac] ;  /* 0x0009ac0001027983 */ /* 0x001ee20000300800 */
[-C--:B------:R-:W-:Y:S02]  /*1fc90*/  IADD3 R13, P1, PT, R13, R14.reuse, RZ ;  /* 0x0000000e0d0d7210 */ /* 0x080fe40007f3e0ff */
[-C--:B------:R-:W-:Y:S01]  /*1fca0*/  IADD3 R12, P2, PT, R12, R14.reuse, RZ ;  /* 0x0000000e0c0c7210 */ /* 0x080fe20007f5e0ff */
[--C-:B----4-:R-:W-:Y:S01]  /*1fcb0*/  IMAD.X R5, R5, 0x1, R0.reuse, P3 ;  /* 0x0000000105057824 */ /* 0x110fe200018e0600 */
[----:B------:R-:W-:Y:S01]  /*1fcc0*/  IADD3 R4, P3, PT, R4, R14, RZ ;  /* 0x0000000e04047210 */ /* 0x000fe20007f7e0ff */
        /* <DEDUP_REMOVED lines=12> */
[----:B--2---:R-:W-:-:S03]  /*1fd90*/  IMAD.X R29, R29, 0x1, R0, P4 ;  /* 0x000000011d1d7824 */ /* 0x004fc600020e0600 */
[----:B0-----:R-:W2:Y:S04]  /*1fda0*/  LDL.LU R4, [R1+0x9b0] ;  /* 0x0009b00001047983 */ /* 0x001ea80000300800 */
[----:B------:R-:W2:Y:S04]  /*1fdb0*/  LDL.LU R24, [R1+0x984] ;  /* 0x0009840001187983 */ /* 0x000ea80000300800 */
[----:B------:R-:W2:Y:S04]  /*1fdc0*/  LDL.LU R25, [R1+0x9a8] ;  /* 0x0009a80001197983 */ /* 0x000ea80000300800 */
[----:B------:R0:W-:Y:S01]  /*1fdd0*/  STL [R1+0x9e0], R29 ;  /* 0x0009e01d01007387 */ /* 0x0001e20000100800 */
[----:B------:R-:W-:-:S03]  /*1fde0*/  IADD3 R28, P4, PT, R28, R14, RZ ;  /* 0x0000000e1c1c7210 */ /* 0x000fc60007f9e0ff */
[----:B0-----:R-:W2:Y:S04]  /*1fdf0*/  LDL.LU R29, [R1+0x97c] ;  /* 0x00097c00011d7983 */ /* 0x001ea80000300800 */
[----:B------:R-:W2:Y:S04]  /*1fe00*/  LDL.LU R26, [R1+0x9a0] ;  /* 0x0009a000011a7983 */ /* 0x000ea80000300800 */
[----:B------:R-:W2:Y:S04]  /*1fe10*/  LDL.LU R27, [R1+0x974] ;  /* 0x00097400011b7983 */ /* 0x000ea80000300800 */
[----:B------:R-:W2:Y:S04]  /*1fe20*/  LDL.LU R15, [R1+0x998] ;  /* 0x00099800010f7983 */ /* 0x000ea80000300800 */
[----:B------:R0:W-:Y:S04]  /*1fe30*/  STL [R1+0x9b4], R28 ;  /* 0x0009b41c01007387 */ /* 0x0001e80000100800 */
[----:B------:R-:W2:Y:S04]  /*1fe40*/  LDL.LU R11, [R1+0x96c] ;  /* 0x00096c00010b7983 */ /* 0x000ea80000300800 */
[----:B------:R-:W2:Y:S04]  /*1fe50*/  LDL.LU R10, [R1+0x990] ;  /* 0x00099000010a7983 */ /* 0x000ea80000300800 */
[----:B------:R-:W2:Y:S01]  /*1fe60*/  LDL.LU R17, [R1+0x964] ;  /* 0x0009640001117983 */ /* 0x000ea20000300800 */
[----:B------:R-:W-:-:S03]  /*1fe70*/  IMAD.X R3, R3, 0x1, R0, P5 ;  /* 0x0000000103037824 */ /* 0x000fc600028e0600 */
[----:B0-----:R-:W2:Y:S04]  /*1fe80*/  LDL.LU R28, [R1+0x988] ;  /* 0x00098800011c7983 */ /* 0x001ea80000300800 */
[----:B------:R-:W2:Y:S04]  /*1fe90*/  LDL.LU R16, [R1+0x95c] ;  /* 0x00095c0001107983 */ /* 0x000ea80000300800 */
[----:B------:R-:W2:Y:S04]  /*1fea0*/  LDL.LU R9, [R1+0x980] ;  /* 0x0009800001097983 */ /* 0x000ea80000300800 */
[----:B------:R-:W2:Y:S04]  /*1feb0*/  LDL.LU R8, [R1+0x954] ;  /* 0x0009540001087983 */ /* 0x000ea80000300800 */
[----:B------:R0:W-:Y:S04]  /*1fec0*/  STL [R1+0x9d8], R3 ;  /* 0x0009d80301007387 */ /* 0x0001e80000100800 */
[----:B------:R-:W2:Y:S04]  /*1fed0*/  LDL.LU R13, [R1+0x978] ;  /* 0x00097800010d7983 */ /* 0x000ea80000300800 */
[----:B0-----:R-:W2:Y:S04]  /*1fee0*/  LDL.LU R3, [R1+0x94c] ;  /* 0x00094c0001037983 */ /* 0x001ea80000300800 */
[----:B------:R-:W2:Y:S04]  /*1fef0*/  LDL.LU R12, [R1+0x970] ;  /* 0x00097000010c7983 */ /* 0x000ea80000300800 */
[----:B------:R-:W2:Y:S01]  /*1ff00*/  LDL.LU R5, [R1+0x944] ;  /* 0x0009440001057983 */ /* 0x000ea20000300800 */
[----:B---3--:R-:W-:-:S05]  /*1ff10*/  IADD3 R2, P5, PT, R2, R14, RZ ;  /* 0x0000000e02027210 */ /* 0x008fca0007fbe0ff */
[----:B------:R0:W-:Y:S04]  /*1ff20*/  STL [R1+0x9ac], R2 ;  /* 0x0009ac0201007387 */ /* 0x0001e80000100800 */
[----:B0-----:R-:W3:Y:S01]  /*1ff30*/  LDL.LU R2, [R1+0x968] ;  /* 0x0009680001027983 */ /* 0x001ee20000300800 */
[--C-:B----4-:R-:W-:Y:S01]  /*1ff40*/  IMAD.X R7, R7, 0x1, R0.reuse, P6 ;  /* 0x0000000107077824 */ /* 0x110fe200030e0600 */
[-C--:B------:R-:W-:Y:S01]  /*1ff50*/  IADD3 R6, P6, PT, R6, R14.reuse, RZ ;  /* 0x0000000e06067210 */ /* 0x080fe20007fde0ff */
[--C-:B------:R-:W-:Y:S01]  /*1ff60*/  IMAD.X R20, R20, 0x1, R0.reuse, P1 ;  /* 0x0000000114147824 */ /* 0x100fe200008e0600 */
[-C--:B------:R-:W-:Y:S01]  /*1ff70*/  IADD3 R21, P1, PT, R21, R14.reuse, RZ ;  /* 0x0000000e15157210 */ /* 0x080fe20007f3e0ff */
[----:B------:R-:W-:Y:S01]  /*1ff80*/  IMAD.X R22, R22, 0x1, R0, P2 ;  /* 0x0000000116167824 */ /* 0x000fe200010e0600 */
[----:B------:R-:W-:Y:S01]  /*1ff90*/  STL [R1+0x9d0], R7 ;  /* 0x0009d00701007387 */ /* 0x000fe20000100800 */
[----:B------:R-:W-:-:S03]  /*1ffa0*/  IADD3 R23, P2, PT, R23, R14, RZ ;  /* 0x0000000e17177210 */ /* 0x000fc60007f5e0ff */
[----:B------:R-:W-:Y:S01]  /*1ffb0*/  STL [R1+0x9a4], R6 ;  /* 0x0009a40601007387 */ /* 0x000fe20000100800 */
[----:B--2---:R-:W-:-:S03]  /*1ffc0*/  IMAD.X R4, R4, 0x1, R0, P4 ;  /* 0x0000000104047824 */ /* 0x004fc600020e0600 */
[----:B------:R-:W-:Y:S01]  /*1ffd0*/  STL [R1+0x9c8], R20 ;  /* 0x0009c81401007387 */ /* 0x000fe20000100800 */
[----:B------:R-:W-:-:S03]  /*1ffe0*/  IMAD.X R18, R18, 0x1, R0, P3 ;  /* 0x0000000112127824 */ /* 0x000fc600018e0600 */
[----:B------:R-:W-:Y:S04]  /*1fff0*/  STL [R1+0x99c], R21 ;  /* 0x00099c1501007387 */ /* 0x000fe80000100800 */
[----:B------:R-:W-:Y:S01]  /*20000*/  STL [R1+0x9c0], R22 ;  /* 0x0009c01601007387 */ /* 0x000fe20000100800 */
[----:B------:R-:W-:-:S03]  /*20010*/  IADD3 R19, P3, PT, R19, R14, RZ ;  /* 0x0000000e13137210 */ /* 0x000fc60007f7e0ff */
[----:B------:R-:W-:Y:S01]  /*20020*/  STL [R1+0x994], R23 ;  /* 0x0009941701007387 */ /* 0x000fe20000100800 */
[----:B------:R-:W-:-:S03]  /*20030*/  IMAD.X R25, R25, 0x1, R0, P5 ;  /* 0x0000000119197824 */ /* 0x000fc600028e0600 */
[----:B------:R0:W-:Y:S04]  /*20040*/  STL [R1+0x9b0], R4 ;  /* 0x0009b00401007387 */ /* 0x0001e80000100800 */
[----:B------:R-:W-:Y:S01]  /*20050*/  STL [R1+0x9b8], R18 ;  /* 0x0009b81201007387 */ /* 0x000fe20000100800 */
[-C--:B------:R-:W-:Y:S02]  /*20060*/  IADD3 R24, P4, PT, R24, R14.reuse, RZ ;  /* 0x0000000e18187210 */ /* 0x080fe40007f9e0ff */
[-C--:B------:R-:W-:Y:S01]  /*20070*/  IADD3 R29, P5, PT, R29, R14.reuse, RZ ;  /* 0x0000000e1d1d7210 */ /* 0x080fe20007fbe0ff */
[--C-:B------:R-:W-:Y:S01]  /*20080*/  IMAD.X R26, R26, 0x1, R0.reuse, P6 ;  /* 0x000000011a1a7824 */ /* 0x100fe200030e0600 */
[-C--:B------:R-:W-:Y:S01]  /*20090*/  IADD3 R27, P6, PT, R27, R14.reuse, RZ ;  /* 0x0000000e1b1b7210 */ /* 0x080fe20007fde0ff */
[----:B0-----:R-:W2:Y:S04]  /*200a0*/  LDL.LU R4, [R1+0x93c] ;  /* 0x00093c0001047983 */ /* 0x001ea80000300800 */
[----:B------:R-:W-:Y:S04]  /*200b0*/  STL [R1+0x98c], R19 ;  /* 0x00098c1301007387 */ /* 0x000fe80000100800 */
[----:B------:R0:W-:Y:S04]  /*200c0*/  STL [R1+0x97c], R29 ;  /* 0x00097c1d01007387 */ /* 0x0001e80000100800 */
[----:B------:R-:W-:Y:S01]  /*200d0*/  STL [R1+0x984], R24 ;  /* 0x0009841801007387 */ /* 0x000fe20000100800 */
[--C-:B------:R-:W-:Y:S01]  /*200e0*/  IMAD.X R15, R15, 0x1, R0.reuse, P1 ;  /* 0x000000010f0f7824 */ /* 0x100fe200008e0600 */
[----:B------:R-:W-:Y:S01]  /*200f0*/  IADD3 R11, P1, PT, R11, R14, RZ ;  /* 0x0000000e0b0b7210 */ /* 0x000fe20007f3e0ff */
[----:B------:R-:W-:-:S02]  /*20100*/  IMAD.X R10, R10, 0x1, R0, P2 ;  /* 0x000000010a0a7824 */ /* 0x000fc400010e0600 */
[----:B------:R-:W-:Y:S01]  /*20110*/  IMAD.X R28, R28, 0x1, R0, P3 ;  /* 0x000000011c1c7824 */ /* 0x000fe200018e0600 */
[----:B0-----:R-:W4:Y:S04]  /*20120*/  LDL.LU R29, [R1+0x960] ;  /* 0x00096000011d7983 */ /* 0x001f280000300800 */
[----:B------:R-:W-:Y:S04]  /*20130*/  STL [R1+0x9a8], R25 ;  /* 0x0009a81901007387 */ /* 0x000fe80000100800 */
[----:B------:R-:W-:Y:S04]  /*20140*/  STL [R1+0x9a0], R26 ;  /* 0x0009a01a01007387 */ /* 0x000fe80000100800 */
[----:B------:R-:W-:Y:S01]  /*20150*/  STL [R1+0x974], R27 ;  /* 0x0009741b01007387 */ /* 0x000fe20000100800 */
[----:B------:R-:W-:-:S03]  /*20160*/  IADD3 R17, P2, PT, R17, R14, RZ ;  /* 0x0000000e11117210 */ /* 0x000fc60007f5e0ff */
[----:B------:R-:W-:Y:S04]  /*20170*/  STL [R1+0x998], R15 ;  /* 0x0009980f01007387 */ /* 0x000fe80000100800 */
[----:B------:R-:W-:Y:S01]  /*20180*/  STL [R1+0x96c], R11 ;  /* 0x00096c0b01007387 */ /* 0x000fe20000100800 */
[----:B------:R-:W-:-:S03]  /*20190*/  IADD3 R16, P3, PT, R16, R14, RZ ;  /* 0x0000000e10107210 */ /* 0x000fc60007f7e0ff */
[----:B------:R0:W-:Y:S01]  /*201a0*/  STL [R1+0x988], R28 ;  /* 0x0009881c01007387 */ /* 0x0001e20000100800 */
[--C-:B------:R-:W-:Y:S02]  /*201b0*/  IMAD.X R9, R9, 0x1, R0.reuse, P4 ;  /* 0x0000000109097824 */ /* 0x100fe400020e0600 */
[--C-:B------:R-:W-:Y:S01]  /*201c0*/  IMAD.X R13, R13, 0x1, R0.reuse, P5 ;  /* 0x000000010d0d7824 */ /* 0x100fe200028e0600 */
[----:B------:R-:W-:Y:S01]  /*201d0*/  STL [R1+0x990], R10 ;  /* 0x0009900a01007387 */ /* 0x000fe20000100800 */
[-C--:B------:R-:W-:Y:S02]  /*201e0*/  IADD3 R3, P5, PT, R3, R14.reuse, RZ ;  /* 0x0000000e03037210 */ /* 0x080fe40007fbe0ff */
[-C--:B------:R-:W-:Y:S01]  /*201f0*/  IADD3 R8, P4, PT, R8, R14.reuse, RZ ;  /* 0x0000000e08087210 */ /* 0x080fe20007f9e0ff */
[----:B------:R-:W-:Y:S01]  /*20200*/  IMAD.X R12, R12, 0x1, R0, P6 ;  /* 0x000000010c0c7824 */ /* 0x000fe200030e0600 */
[----:B0-----:R-:W4:Y:S04]  /*20210*/  LDL.LU R28, [R1+0x934] ;  /* 0x00093400011c7983 */ /* 0x001f280000300800 */
[----:B------:R-:W-:Y:S04]  /*20220*/  STL [R1+0x964], R17 ;  /* 0x0009641101007387 */ /* 0x000fe80000100800 */
[----:B------:R-:W-:Y:S04]  /*20230*/  STL [R1+0x95c], R16 ;  /* 0x00095c1001007387 */ /* 0x000fe80000100800 */
[----:B------:R-:W-:Y:S04]  /*20240*/  STL [R1+0x980], R9 ;  /* 0x0009800901007387 */ /* 0x000fe80000100800 */
[----:B------:R0:W-:Y:S04]  /*20250*/  STL [R1+0x94c], R3 ;  /* 0x00094c0301007387 */ /* 0x0001e80000100800 */
[----:B------:R-:W-:Y:S01]  /*20260*/  STL [R1+0x954], R8 ;  /* 0x0009540801007387 */ /* 0x000fe20000100800 */
[----:B------:R-:W-:-:S03]  /*20270*/  IADD3 R5, P6, PT, R5, R14, RZ ;  /* 0x0000000e05057210 */ /* 0x000fc60007fde0ff */
[----:B0-----:R-:W4:Y:S04]  /*20280*/  LDL.LU R3, [R1+0x958] ;  /* 0x0009580001037983 */ /* 0x001f280000300800 */
[----:B------:R-:W-:Y:S04]  /*20290*/  STL [R1+0x978], R13 ;  /* 0x0009780d01007387 */ /* 0x000fe80000100800 */
[----:B------:R-:W4:Y:S04]  /*202a0*/  LDL.LU R7, [R1+0x92c] ;  /* 0x00092c0001077983 */ /* 0x000f280000300800 */
[----:B------:R-:W-:Y:S04]  /*202b0*/  STL [R1+0x970], R12 ;  /* 0x0009700c01007387 */ /* 0x000fe80000100800 */
[----:B------:R-:W4:Y:S04]  /*202c0*/  LDL.LU R6, [R1+0x950] ;  /* 0x0009500001067983 */ /* 0x000f280000300800 */
[----:B------:R-:W-:Y:S04]  /*202d0*/  STL [R1+0x944], R5 ;  /* 0x0009440501007387 */ /* 0x000fe80000100800 */
[----:B------:R-:W4:Y:S01]  /*202e0*/  LDL.LU R20, [R1+0x924] ;  /* 0x0009240001147983 */ /* 0x000f220000300800 */
[----:B---3--:R-:W-:-:S05]  /*202f0*/  IMAD.X R2, R2, 0x1, R0, P1 ;  /* 0x0000000102027824 */ /* 0x008fca00008e0600 */
[----:B------:R0:W-:Y:S04]  /*20300*/  STL [R1+0x968], R2 ;  /* 0x0009680201007387 */ /* 0x0001e80000100800 */
[----:B------:R-:W3:Y:S04]  /*20310*/  LDL.LU R21, [R1+0x948] ;  /* 0x0009480001157983 */ /* 0x000ee80000300800 */
[----:B------:R-:W3:Y:S04]  /*20320*/  LDL.LU R22, [R1+0x91c] ;  /* 0x00091c0001167983 */ /* 0x000ee80000300800 */
[----:B------:R-:W3:Y:S04]  /*20330*/  LDL.LU R23, [R1+0x940] ;  /* 0x0009400001177983 */ /* 0x000ee80000300800 */
[----:B------:R-:W3:Y:S04]  /*20340*/  LDL.LU R18, [R1+0x914] ;  /* 0x0009140001127983 */ /* 0x000ee80000300800 */
[----:B------:R-:W3:Y:S04]  /*20350*/  LDL.LU R19, [R1+0x938] ;  /* 0x0009380001137983 */ /* 0x000ee80000300800 */
[----:B0-----:R-:W3:Y:S04]  /*20360*/  LDL.LU R2, [R1+0x90c] ;  /* 0x00090c0001027983 */ /* 0x001ee80000300800 */
[----:B------:R-:W3:Y:S04]  /*20370*/  LDL.LU R24, [R1+0x930] ;  /* 0x0009300001187983 */ /* 0x000ee80000300800 */
[----:B------:R-:W3:Y:S01]  /*20380*/  LDL.LU R25, [R1+0x904] ;  /* 0x0009040001197983 */ /* 0x000ee20000300800 */
[----:B--2---:R-:W-:-:S05]  /*20390*/  IADD3 R4, P1, PT, R4, R14, RZ ;  /* 0x0000000e04047210 */ /* 0x004fca0007f3e0ff */
[----:B------:R0:W-:Y:S01]  /*203a0*/  STL [R1+0x93c], R4 ;  /* 0x00093c0401007387 */ /* 0x0001e20000100800 */
[----:B----4-:R-:W-:-:S03]  /*203b0*/  IMAD.X R29, R29, 0x1, R0, P2 ;  /* 0x000000011d1d7824 */ /* 0x010fc600010e0600 */
[----:B0-----:R-:W2:Y:S04]  /*203c0*/  LDL.LU R4, [R1+0x928] ;  /* 0x0009280001047983 */ /* 0x001ea80000300800 */
[----:B------:R-:W4:Y:S04]  /*203d0*/  LDL.LU R26, [R1+0x8fc] ;  /* 0x0008fc00011a7983 */ /* 0x000f280000300800 */
[----:B------:R-:W4:Y:S04]  /*203e0*/  LDL.LU R27, [R1+0x920] ;  /* 0x00092000011b7983 */ /* 0x000f280000300800 */
[----:B------:R-:W4:Y:S04]  /*203f0*/  LDL.LU R15, [R1+0x8f4] ;  /* 0x0008f400010f7983 */ /* 0x000f280000300800 */
[----:B------:R0:W-:Y:S04]  /*20400*/  STL [R1+0x960], R29 ;  /* 0x0009601d01007387 */ /* 0x0001e80000100800 */
[----:B------:R-:W4:Y:S04]  /*20410*/  LDL.LU R11, [R1+0x918] ;  /* 0x00091800010b7983 */ /* 0x000f280000300800 */
[----:B------:R-:W4:Y:S04]  /*20420*/  LDL.LU R10, [R1+0x8ec] ;  /* 0x0008ec00010a7983 */ /* 0x000f280000300800 */
[----:B------:R-:W4:Y:S04]  /*20430*/  LDL.LU R17, [R1+0x910] ;  /* 0x0009100001117983 */ /* 0x000f280000300800 */
[----:B0-----:R-:W4:Y:S01]  /*20440*/  LDL.LU R29, [R1+0x8e4] ;  /* 0x0008e400011d7983 */ /* 0x001f220000300800 */
[----:B------:R-:W-:-:S03]  /*20450*/  IADD3 R28, P2, PT, R28, R14, RZ ;  /* 0x0000000e1c1c7210 */ /* 0x000fc60007f5e0ff */
[----:B------:R-:W4:Y:S04]  /*20460*/  LDL.LU R16, [R1+0x908] ;  /* 0x0009080001107983 */ /* 0x000f280000300800 */
[----:B------:R-:W4:Y:S04]  /*20470*/  LDL.LU R9, [R1+0x8dc] ;  /* 0x0008dc0001097983 */ /* 0x000f280000300800 */
[----:B------:R-:W4:Y:S04]  /*20480*/  LDL.LU R8, [R1+0x900] ;  /* 0x0009000001087983 */ /* 0x000f280000300800 */
[----:B------:R0:W-:Y:S04]  /*20490*/  STL [R1+0x934], R28 ;  /* 0x0009341c01007387 */ /* 0x0001e80000100800 */
[----:B------:R-:W4:Y:S04]  /*204a0*/  LDL.LU R13, [R1+0x8d4] ;  /* 0x0008d400010d7983 */ /* 0x000f280000300800 */
[----:B0-----:R-:W4:Y:S01]  /*204b0*/  LDL.LU R28, [R1+0x8f8] ;  /* 0x0008f800011c7983 */ /* 0x001f220000300800 */
[----:B------:R-:W-:-:S03]  /*204c0*/  IMAD.X R3, R3, 0x1, R0, P3 ;  /* 0x0000000103037824 */ /* 0x000fc600018e0600 */
[----:B------:R-:W4:Y:S01]  /*204d0*/  LDL.LU R12, [R1+0x8cc] ;  /* 0x0008cc00010c7983 */ /* 0x000f220000300800 */
[----:B------:R-:W-:-:S03]  /*204e0*/  IADD3 R7, P3, PT, R7, R14, RZ ;  /* 0x0000000e07077210 */ /* 0x000fc60007f7e0ff */
[----:B------:R-:W4:Y:S01]  /*204f0*/  LDL.LU R5, [R1+0x8f0] ;  /* 0x0008f00001057983 */ /* 0x000f220000300800 */
[----:B------:R-:W-:-:S03]  /*20500*/  IMAD.X R6, R6, 0x1, R0, P4 ;  /* 0x0000000106067824 */ /* 0x000fc600020e0600 */
[----:B------:R0:W-:Y:S01]  /*20510*/  STL [R1+0x958], R3 ;  /* 0x0009580301007387 */ /* 0x0001e20000100800 */
[----:B------:R-:W-:-:S03]  /*20520*/  IADD3 R20, P4, PT, R20, R14, RZ ;  /* 0x0000000e14147210 */ /* 0x000fc60007f9e0ff */
[----:B0-----:R-:W4:Y:S04]  /*20530*/  LDL.LU R3, [R1+0x8c4] ;  /* 0x0008c40001037983 */ /* 0x001f280000300800 */
[----:B------:R-:W-:Y:S04]  /*20540*/  STL [R1+0x92c], R7 ;  /* 0x00092c0701007387 */ /* 0x000fe80000100800 */
[----:B------:R-:W-:Y:S04]  /*20550*/  STL [R1+0x950], R6 ;  /* 0x0009500601007387 */ /* 0x000fe80000100800 */
[----:B------:R-:W-:Y:S01]  /*20560*/  STL [R1+0x924], R20 ;  /* 0x0009241401007387 */ /* 0x000fe20000100800 */
[--C-:B---3--:R-:W-:Y:S01]  /*20570*/  IMAD.X R21, R21, 0x1, R0.reuse, P5 ;  /* 0x0000000115157824 */ /* 0x108fe200028e0600 */
[----:B------:R-:W-:Y:S01]  /*20580*/  IADD3 R22, P5, PT, R22, R14, RZ ;  /* 0x0000000e16167210 */ /* 0x000fe20007fbe0ff */
[----:B------:R-:W-:-:S02]  /*20590*/  IMAD.X R23, R23, 0x1, R0, P6 ;  /* 0x0000000117177824 */ /* 0x000fc400030e0600 */
[----:B------:R-:W-:Y:S01]  /*205a0*/  IMAD.X R19, R19, 0x1, R0, P1 ;  /* 0x0000000113137824 */ /* 0x000fe200008e0600 */
[-C--:B------:R-:W-:Y:S01]  /*205b0*/  IADD3 R18, P6, PT, R18, R14.reuse, RZ ;  /* 0x0000000e12127210 */ /* 0x080fe20007fde0ff */
[----:B------:R-:W-:Y:S01]  /*205c0*/  STL [R1+0x948], R21 ;  /* 0x0009481501007387 */ /* 0x000fe20000100800 */
[----:B------:R-:W-:-:S03]  /*205d0*/  IADD3 R2, P1, PT, R2, R14, RZ ;  /* 0x0000000e02027210 */ /* 0x000fc60007f3e0ff */
[----:B------:R-:W-:Y:S04]  /*205e0*/  STL [R1+0x91c], R22 ;  /* 0x00091c1601007387 */ /* 0x000fe80000100800 */
[----:B------:R-:W-:Y:S04]  /*205f0*/  STL [R1+0x940], R23 ;  /* 0x0009401701007387 */ /* 0x000fe80000100800 */
[----:B------:R0:W-:Y:S04]  /*20600*/  STL [R1+0x90c], R2 ;  /* 0x00090c0201007387 */ /* 0x0001e80000100800 */
[----:B------:R-:W-:Y:S04]  /*20610*/  STL [R1+0x914], R18 ;  /* 0x0009141201007387 */ /* 0x000fe80000100800 */
[----:B0-----:R-:W3:Y:S01]  /*20620*/  LDL.LU R2, [R1+0x8e8] ;  /* 0x0008e80001027983 */ /* 0x001ee20000300800 */
[----:B------:R-:W-:Y:S01]  /*20630*/  IMAD.X R24, R24, 0x1, R0, P2 ;  /* 0x0000000118187824 */ /* 0x000fe200010e0600 */
[----:B------:R-:W-:-:S02]  /*20640*/  IADD3 R25, P2, PT, R25, R14, RZ ;  /* 0x0000000e19197210 */ /* 0x000fc40007f5e0ff */
[----:B------:R-:W-:Y:S01]  /*20650*/  STL [R1+0x938], R19 ;  /* 0x0009381301007387 */ /* 0x000fe20000100800 */
[--C-:B--2---:R-:W-:Y:S01]  /*20660*/  IMAD.X R4, R4, 0x1, R0.reuse, P3 ;  /* 0x0000000104047824 */ /* 0x104fe200018e0600 */
[-C--:B----4-:R-:W-:Y:S01]  /*20670*/  IADD3 R26, P3, PT, R26, R14.reuse, RZ ;  /* 0x0000000e1a1a7210 */ /* 0x090fe20007f7e0ff */
[--C-:B------:R-:W-:Y:S01]  /*20680*/  IMAD.X R27, R27, 0x1, R0.reuse, P4 ;  /* 0x000000011b1b7824 */ /* 0x100fe200020e0600 */
[----:B------:R-:W-:Y:S02]  /*20690*/  IADD3 R15, P4, PT, R15, R14, RZ ;  /* 0x0000000e0f0f7210 */ /* 0x000fe40007f9e0ff */
[----:B------:R0:W-:Y:S04]  /*206a0*/  STL [R1+0x928], R4 ;  /* 0x0009280401007387 */ /* 0x0001e80000100800 */
[----:B------:R-:W-:Y:S01]  /*206b0*/  STL [R1+0x930], R24 ;  /* 0x0009301801007387 */ /* 0x000fe20000100800 */
[----:B------:R-:W-:-:S02]  /*206c0*/  IMAD.X R11, R11, 0x1, R0, P5 ;  /* 0x000000010b0b7824 */ /* 0x000fc400028e0600 */
[--C-:B------:R-:W-:Y:S01]  /*206d0*/  IMAD.X R17, R17, 0x1, R0.reuse, P6 ;  /* 0x0000000111117824 */ /* 0x100fe200030e0600 */
[-C--:B------:R-:W-:Y:S02]  /*206e0*/  IADD3 R10, P5, PT, R10, R14.reuse, RZ ;  /* 0x0000000e0a0a7210 */ /* 0x080fe40007fbe0ff */
[----:B------:R-:W-:Y:S01]  /*206f0*/  IADD3 R29, P6, PT, R29, R14, RZ ;  /* 0x0000000e1d1d7210 */ /* 0x000fe20007fde0ff */
[----:B0-----:R-:W2:Y:S04]  /*20700*/  LDL.LU R4, [R1+0x8bc] ;  /* 0x0008bc0001047983 */ /* 0x001ea80000300800 */
[----:B------:R-:W-:Y:S04]  /*20710*/  STL [R1+0x904], R25 ;  /* 0x0009041901007387 */ /* 0x000fe80000100800 */
[----:B------:R-:W-:Y:S04]  /*20720*/  STL [R1+0x8fc], R26 ;  /* 0x0008fc1a01007387 */ /* 0x000fe80000100800 */
[----:B------:R-:W-:Y:S04]  /*20730*/  STL [R1+0x920], R27 ;  /* 0x0009201b01007387 */ /* 0x000fe80000100800 */
[----:B------:R-:W-:Y:S04]  /*20740*/  STL [R1+0x8f4], R15 ;  /* 0x0008f40f01007387 */ /* 0x000fe80000100800 */
[----:B------:R-:W-:Y:S01]  /*20750*/  STL [R1+0x918], R11 ;  /* 0x0009180b01007387 */ /* 0x000fe20000100800 */
[----:B------:R-:W-:-:S03]  /*20760*/  IMAD.X R16, R16, 0x1, R0, P1 ;  /* 0x0000000110107824 */ /* 0x000fc600008e0600 */
[----:B------:R0:W-:Y:S01]  /*20770*/  STL [R1+0x8e4], R29 ;  /* 0x0008e41d01007387 */ /* 0x0001e20000100800 */
[----:B------:R-:W-:-:S03]  /*20780*/  IADD3 R9, P1, PT, R9, R14, RZ ;  /* 0x0000000e09097210 */ /* 0x000fc60007f3e0ff */
[----:B------:R-:W-:Y:S01]  /*20790*/  STL [R1+0x8ec], R10 ;  /* 0x0008ec0a01007387 */ /* 0x000fe20000100800 */
[--C-:B------:R-:W-:Y:S01]  /*207a0*/  IMAD.X R8, R8, 0x1, R0.reuse, P2 ;  /* 0x0000000108087824 */ /* 0x100fe200010e0600 */
[-C--:B------:R-:W-:Y:S01]  /*207b0*/  IADD3 R13, P2, PT, R13, R14.reuse, RZ ;  /* 0x0000000e0d0d7210 */ /* 0x080fe20007f5e0ff */
[----:B------:R-:W-:Y:S01]  /*207c0*/  IMAD.X R28, R28, 0x1, R0, P3 ;  /* 0x000000011c1c7824 */ /* 0x000fe200018e0600 */
[----:B0-----:R-:W4:Y:S04]  /*207d0*/  LDL.LU R29, [R1+0x8e0] ;  /* 0x0008e000011d7983 */ /* 0x001f280000300800 */
[----:B------:R-:W-:Y:S04]  /*207e0*/  STL [R1+0x910], R17 ;  /* 0x0009101101007387 */ /* 0x000fe80000100800 */
[----:B------:R-:W-:Y:S04]  /*207f0*/  STL [R1+0x908], R16 ;  /* 0x0009081001007387 */ /* 0x000fe80000100800 */
[----:B------:R-:W-:Y:S04]  /*20800*/  STL [R1+0x8dc], R9 ;  /* 0x0008dc0901007387 */ /* 0x000fe80000100800 */
[----:B------:R0:W-:Y:S01]  /*20810*/  STL [R1+0x8f8], R28 ;  /* 0x0008f81c01007387 */ /* 0x0001e20000100800 */
[----:B------:R-:W-:-:S03]  /*20820*/  IADD3 R12, P3, PT, R12, R14, RZ ;  /* 0x0000000e0c0c7210 */ /* 0x000fc60007f7e0ff */
[----:B------:R-:W-:Y:S01]  /*20830*/  STL [R1+0x900], R8 ;  /* 0x0009000801007387 */ /* 0x000fe20000100800 */
[----:B------:R-:W-:-:S03]  /*20840*/  IMAD.X R5, R5, 0x1, R0, P4 ;  /* 0x0000000105057824 */ /* 0x000fc600020e0600 */
[----:B0-----:R-:W4:Y:S04]  /*20850*/  LDL.LU R28, [R1+0x8b4] ;  /* 0x0008b400011c7983 */ /* 0x001f280000300800 */
[----:B------:R-:W-:Y:S01]  /*20860*/  STL [R1+0x8d4], R13 ;  /* 0x0008d40d01007387 */ /* 0x000fe20000100800 */
[----:B------:R-:W-:-:S03]  /*20870*/  IADD3 R3, P4, PT, R3, R14, RZ ;  /* 0x0000000e03037210 */ /* 0x000fc60007f9e0ff */
        /* <DEDUP_REMOVED lines=10> */
[----:B------:R-:W4:Y:S04]  /*20920*/  LDL.LU R19, [R1+0x894] ;  /* 0x0008940001137983 */ /* 0x000f280000300800 */
[----:B0-----:R-:W4:Y:S04]  /*20930*/  LDL.LU R3, [R1+0x8b8] ;  /* 0x0008b80001037983 */ /* 0x001f280000300800 */
[----:B------:R-:W4:Y:S04]  /*20940*/  LDL.LU R24, [R1+0x88c] ;  /* 0x00088c0001187983 */ /* 0x000f280000300800 */
[----:B------:R-:W4:Y:S01]  /*20950*/  LDL.LU R25, [R1+0x8b0] ;  /* 0x0008b00001197983 */ /* 0x000f220000300800 */
[----:B---3--:R-:W-:-:S05]  /*20960*/  IMAD.X R2, R2, 0x1, R0, P5 ;  /* 0x0000000102027824 */ /* 0x008fca00028e0600 */
[----:B------:R0:W-:Y:S04]  /*20970*/  STL [R1+0x8e8], R2 ;  /* 0x0008e80201007387 */ /* 0x0001e80000100800 */
[----:B0-----:R-:W3:Y:S04]  /*20980*/  LDL.LU R2, [R1+0x884] ;  /* 0x0008840001027983 */ /* 0x001ee80000300800 */
[----:B------:R-:W3:Y:S04]  /*20990*/  LDL.LU R26, [R1+0x8a8] ;  /* 0x0008a800011a7983 */ /* 0x000ee80000300800 */
[----:B------:R-:W3:Y:S04]  /*209a0*/  LDL.LU R27, [R1+0x87c] ;  /* 0x00087c00011b7983 */ /* 0x000ee80000300800 */
[----:B------:R-:W3:Y:S01]  /*209b0*/  LDL.LU R15, [R1+0x8a0] ;  /* 0x0008a000010f7983 */ /* 0x000ee20000300800 */
[----:B--2---:R-:W-:-:S05]  /*209c0*/  IADD3 R4, P5, PT, R4, R14, RZ ;  /* 0x0000000e04047210 */ /* 0x004fca0007fbe0ff */
[----:B------:R0:W-:Y:S04]  /*209d0*/  STL [R1+0x8bc], R4 ;  /* 0x0008bc0401007387 */ /* 0x0001e80000100800 */
[----:B------:R-:W2:Y:S04]  /*209e0*/  LDL.LU R11, [R1+0x874] ;  /* 0x00087400010b7983 */ /* 0x000ea80000300800 */
[----:B------:R-:W2:Y:S04]  /*209f0*/  LDL.LU R10, [R1+0x898] ;  /* 0x00089800010a7983 */ /* 0x000ea80000300800 */
[----:B------:R-:W2:Y:S04]  /*20a00*/  LDL.LU R17, [R1+0x86c] ;  /* 0x00086c0001117983 */ /* 0x000ea80000300800 */
[----:B0-----:R-:W2:Y:S04]  /*20a10*/  LDL.LU R4, [R1+0x890] ;  /* 0x0008900001047983 */ /* 0x001ea80000300800 */
[----:B------:R-:W2:Y:S01]  /*20a20*/  LDL.LU R16, [R1+0x864] ;  /* 0x0008640001107983 */ /* 0x000ea20000300800 */
[----:B----4-:R-:W-:-:S03]  /*20a30*/  IMAD.X R29, R29, 0x1, R0, P6 ;  /* 0x000000011d1d7824 */ /* 0x010fc600030e0600 */
[----:B------:R-:W4:Y:S04]  /*20a40*/  LDL.LU R9, [R1+0x888] ;  /* 0x0008880001097983 */ /* 0x000f280000300800 */
[----:B------:R-:W4:Y:S04]  /*20a50*/  LDL.LU R8, [R1+0x85c] ;  /* 0x00085c0001087983 */ /* 0x000f280000300800 */
[----:B------:R0:W-:Y:S04]  /*20a60*/  STL [R1+0x8e0], R29 ;  /* 0x0008e01d01007387 */ /* 0x0001e80000100800 */
[----:B------:R-:W4:Y:S04]  /*20a70*/  LDL.LU R13, [R1+0x880] ;  /* 0x00088000010d7983 */ /* 0x000f280000300800 */
[----:B0-----:R-:W4:Y:S01]  /*20a80*/  LDL.LU R29, [R1+0x854] ;  /* 0x00085400011d7983 */ /* 0x001f220000300800 */
[----:B------:R-:W-:-:S03]  /*20a90*/  IADD3 R28, P6, PT, R28, R14, RZ ;  /* 0x0000000e1c1c7210 */ /* 0x000fc60007fde0ff */
[----:B------:R-:W4:Y:S01]  /*20aa0*/  LDL.LU R12, [R1+0x878] ;  /* 0x00087800010c7983 */ /* 0x000f220000300800 */
[----:B------:R-:W-:-:S03]  /*20ab0*/  IMAD.X R7, R7, 0x1, R0, P1 ;  /* 0x0000000107077824 */ /* 0x000fc600008e0600 */
[----:B------:R-:W4:Y:S04]  /*20ac0*/  LDL.LU R5, [R1+0x84c] ;  /* 0x00084c0001057983 */ /* 0x000f280000300800 */
[----:B------:R0:W-:Y:S01]  /*20ad0*/  STL [R1+0x8b4], R28 ;  /* 0x0008b41c01007387 */ /* 0x0001e20000100800 */
[-C--:B------:R-:W-:Y:S01]  /*20ae0*/  IADD3 R6, P1, PT, R6, R14.reuse, RZ ;  /* 0x0000000e06067210 */ /* 0x080fe20007f3e0ff */
[--C-:B------:R-:W-:Y:S01]  /*20af0*/  IMAD.X R20, R20, 0x1, R0.reuse, P2 ;  /* 0x0000000114147824 */ /* 0x100fe200010e0600 */
[-C--:B------:R-:W-:Y:S01]  /*20b00*/  IADD3 R21, P2, PT, R21, R14.reuse, RZ ;  /* 0x0000000e15157210 */ /* 0x080fe20007f5e0ff */
[--C-:B------:R-:W-:Y:S01]  /*20b10*/  IMAD.X R22, R22, 0x1, R0.reuse, P3 ;  /* 0x0000000116167824 */ /* 0x100fe200018e0600 */
[----:B------:R-:W-:Y:S01]  /*20b20*/  IADD3 R23, P3, PT, R23, R14, RZ ;  /* 0x0000000e17177210 */ /* 0x000fe20007f7e0ff */
[----:B0-----:R-:W4:Y:S04]  /*20b30*/  LDL.LU R28, [R1+0x870] ;  /* 0x00087000011c7983 */ /* 0x001f280000300800 */
[----:B------:R-:W-:Y:S04]  /*20b40*/  STL [R1+0x8d8], R7 ;  /* 0x0008d80701007387 */ /* 0x000fe80000100800 */
[----:B------:R-:W-:Y:S01]  /*20b50*/  STL [R1+0x8ac], R6 ;  /* 0x0008ac0601007387 */ /* 0x000fe20000100800 */
[----:B------:R-:W-:-:S03]  /*20b60*/  IMAD.X R3, R3, 0x1, R0, P5 ;  /* 0x0000000103037824 */ /* 0x000fc600028e0600 */
        /* <DEDUP_REMOVED lines=9> */
[----:B------:R-:W-:-:S03]  /*20c00*/  IADD3 R24, P5, PT, R24, R14, RZ ;  /* 0x0000000e18187210 */ /* 0x000fc60007fbe0ff */
[----:B0-----:R-:W4:Y:S04]  /*20c10*/  LDL.LU R3, [R1+0x844] ;  /* 0x0008440001037983 */ /* 0x001f280000300800 */
[----:B------:R-:W-:Y:S01]  /*20c20*/  STL [R1+0x894], R19 ;  /* 0x0008941301007387 */ /* 0x000fe20000100800 */
[----:B---3--:R-:W-:-:S05]  /*20c30*/  IADD3 R2, P6, PT, R2, R14, RZ ;  /* 0x0000000e02027210 */ /* 0x008fca0007fde0ff */
[----:B------:R0:W-:Y:S04]  /*20c40*/  STL [R1+0x884], R2 ;  /* 0x0008840201007387 */ /* 0x0001e80000100800 */
[----:B------:R-:W-:Y:S04]  /*20c50*/  STL [R1+0x88c], R24 ;  /* 0x00088c1801007387 */ /* 0x000fe80000100800 */
[----:B0-----:R-:W3:Y:S01]  /*20c60*/  LDL.LU R2, [R1+0x868] ;  /* 0x0008680001027983 */ /* 0x001ee20000300800 */
[--C-:B------:R-:W-:Y:S01]  /*20c70*/  IMAD.X R26, R26, 0x1, R0.reuse, P1 ;  /* 0x000000011a1a7824 */ /* 0x100fe200008e0600 */
[-C--:B------:R-:W-:Y:S01]  /*20c80*/  IADD3 R27, P1, PT, R27, R14.reuse, RZ ;  /* 0x0000000e1b1b7210 */ /* 0x080fe20007f3e0ff */
[--C-:B------:R-:W-:Y:S01]  /*20c90*/  IMAD.X R15, R15, 0x1, R0.reuse, P2 ;  /* 0x000000010f0f7824 */ /* 0x100fe200010e0600 */
[----:B--2---:R-:W-:Y:S01]  /*20ca0*/  IADD3 R11, P2, PT, R11, R14, RZ ;  /* 0x0000000e0b0b7210 */ /* 0x004fe20007f5e0ff */
[----:B------:R-:W-:Y:S04]  /*20cb0*/  STL [R1+0x8b0], R25 ;  /* 0x0008b01901007387 */ /* 0x000fe80000100800 */
[----:B------:R-:W-:Y:S01]  /*20cc0*/  STL [R1+0x8a8], R26 ;  /* 0x0008a81a01007387 */ /* 0x000fe20000100800 */
[----:B------:R-:W-:-:S03]  /*20cd0*/  IMAD.X R10, R10, 0x1, R0, P3 ;  /* 0x000000010a0a7824 */ /* 0x000fc600018e0600 */
[----:B------:R-:W-:Y:S01]  /*20ce0*/  STL [R1+0x87c], R27 ;  /* 0x00087c1b01007387 */ /* 0x000fe20000100800 */
[-C--:B------:R-:W-:Y:S01]  /*20cf0*/  IADD3 R17, P3, PT, R17, R14.reuse, RZ ;  /* 0x0000000e11117210 */ /* 0x080fe20007f7e0ff */
[--C-:B------:R-:W-:Y:S02]  /*20d00*/  IMAD.X R4, R4, 0x1, R0.reuse, P4 ;  /* 0x0000000104047824 */ /* 0x100fe400020e0600 */
[----:B------:R-:W-:Y:S04]  /*20d10*/  STL [R1+0x8a0], R15 ;  /* 0x0008a00f01007387 */ /* 0x000fe80000100800 */
[----:B------:R-:W-:Y:S01]  /*20d20*/  STL [R1+0x874], R11 ;  /* 0x0008740b01007387 */ /* 0x000fe20000100800 */
[----:B------:R-:W-:Y:S01]  /*20d30*/  IADD3 R16, P4, PT, R16, R14, RZ ;  /* 0x0000000e10107210 */ /* 0x000fe20007f9e0ff */
[----:B----4-:R-:W-:-:S02]  /*20d40*/  IMAD.X R9, R9, 0x1, R0, P5 ;  /* 0x0000000109097824 */ /* 0x010fc400028e0600 */
[----:B------:R0:W-:Y:S01]  /*20d50*/  STL [R1+0x890], R4 ;  /* 0x0008900401007387 */ /* 0x0001e20000100800 */
[----:B------:R-:W-:-:S03]  /*20d60*/  IMAD.X R13, R13, 0x1, R0, P6 ;  /* 0x000000010d0d7824 */ /* 0x000fc600030e0600 */
[----:B------:R-:W-:Y:S01]  /*20d70*/  STL [R1+0x898], R10 ;  /* 0x0008980a01007387 */ /* 0x000fe20000100800 */
[-C--:B------:R-:W-:Y:S02]  /*20d80*/  IADD3 R8, P5, PT, R8, R14.reuse, RZ ;  /* 0x0000000e08087210 */ /* 0x080fe40007fbe0ff */
[----:B------:R-:W-:Y:S01]  /*20d90*/  IADD3 R29, P6, PT, R29, R14, RZ ;  /* 0x0000000e1d1d7210 */ /* 0x000fe20007fde0ff */
[----:B0-----:R-:W2:Y:S04]  /*20da0*/  LDL.LU R4, [R1+0x83c] ;  /* 0x00083c0001047983 */ /* 0x001ea80000300800 */
[----:B------:R-:W-:Y:S04]  /*20db0*/  STL [R1+0x86c], R17 ;  /* 0x00086c1101007387 */ /* 0x000fe80000100800 */
[----:B------:R-:W-:Y:S04]  /*20dc0*/  STL [R1+0x864], R16 ;  /* 0x0008641001007387 */ /* 0x000fe80000100800 */
[----:B------:R-:W-:Y:S04]  /*20dd0*/  STL [R1+0x888], R9 ;  /* 0x0008880901007387 */ /* 0x000fe80000100800 */
[----:B------:R0:W-:Y:S01]  /*20de0*/  STL [R1+0x854], R29 ;  /* 0x0008541d01007387 */ /* 0x0001e20000100800 */
[----:B------:R-:W-:-:S03]  /*20df0*/  IMAD.X R12, R12, 0x1, R0, P1 ;  /* 0x000000010c0c7824 */ /* 0x000fc600008e0600 */
[----:B------:R-:W-:Y:S01]  /*20e00*/  STL [R1+0x85c], R8 ;  /* 0x00085c0801007387 */ /* 0x000fe20000100800 */
[----:B------:R-:W-:-:S03]  /*20e10*/  IADD3 R5, P1, PT, R5, R14, RZ ;  /* 0x0000000e05057210 */ /* 0x000fc60007f3e0ff */
[----:B0-----:R-:W4:Y:S04]  /*20e20*/  LDL.LU R29, [R1+0x860] ;  /* 0x00086000011d7983 */ /* 0x001f280000300800 */
[----:B------:R-:W-:Y:S01]  /*20e30*/  STL [R1+0x880], R13 ;  /* 0x0008800d01007387 */ /* 0x000fe20000100800 */
[----:B------:R-:W-:-:S03]  /*20e40*/  IMAD.X R28, R28, 0x1, R0, P2 ;  /* 0x000000011c1c7824 */ /* 0x000fc600010e0600 */
        /* <DEDUP_REMOVED lines=14> */
[----:B------:R-:W-:-:S05]  /*20f30*/  IADD3 R3, P2, PT, R3, R14, RZ ;  /* 0x0000000e03037210 */ /* 0x000fca0007f5e0ff */
[----:B------:R0:W-:Y:S04]  /*20f40*/  STL [R1+0x844], R3 ;  /* 0x0008440301007387 */ /* 0x0001e80000100800 */
[----:B0-----:R-:W4:Y:S04]  /*20f50*/  LDL.LU R3, [R1+0x830] ;  /* 0x0008300001037983 */ /* 0x001f280000300800 */
[----:B------:R-:W4:Y:S04]  /*20f60*/  LDL.LU R26, [R1+0x804] ;  /* 0x00080400011a7983 */ /* 0x000f280000300800 */
[----:B------:R-:W4:Y:S04]  /*20f70*/  LDL.LU R27, [R1+0x828] ;  /* 0x00082800011b7983 */ /* 0x000f280000300800 */
[----:B------:R-:W4:Y:S01]  /*20f80*/  LDL.LU R15, [R1+0x7fc] ;  /* 0x0007fc00010f7983 */ /* 0x000f220000300800 */
[----:B---3--:R-:W-:-:S05]  /*20f90*/  IMAD.X R2, R2, 0x1, R0, P3 ;  /* 0x0000000102027824 */ /* 0x008fca00018e0600 */
[----:B------:R0:W-:Y:S04]  /*20fa0*/  STL [R1+0x868], R2 ;  /* 0x0008680201007387 */ /* 0x0001e80000100800 */
[----:B------:R-:W3:Y:S04]  /*20fb0*/  LDL.LU R11, [R1+0x820] ;  /* 0x00082000010b7983 */ /* 0x000ee80000300800 */
[----:B------:R-:W3:Y:S04]  /*20fc0*/  LDL.LU R10, [R1+0x7f4] ;  /* 0x0007f400010a7983 */ /* 0x000ee80000300800 */
[----:B------:R-:W3:Y:S04]  /*20fd0*/  LDL.LU R17, [R1+0x818] ;  /* 0x0008180001117983 */ /* 0x000ee80000300800 */
[----:B0-----:R-:W3:Y:S04]  /*20fe0*/  LDL.LU R2, [R1+0x7ec] ;  /* 0x0007ec0001027983 */ /* 0x001ee80000300800 */
[----:B------:R-:W3:Y:S04]  /*20ff0*/  LDL.LU R16, [R1+0x810] ;  /* 0x0008100001107983 */ /* 0x000ee80000300800 */
[----:B------:R-:W3:Y:S04]  /*21000*/  LDL.LU R9, [R1+0x7e4] ;  /* 0x0007e40001097983 */ /* 0x000ee80000300800 */
[----:B------:R-:W3:Y:S01]  /*21010*/  LDL.LU R8, [R1+0x808] ;  /* 0x0008080001087983 */ /* 0x000ee20000300800 */
[----:B--2---:R-:W-:-:S05]  /*21020*/  IADD3 R4, P3, PT, R4, R14, RZ ;  /* 0x0000000e04047210 */ /* 0x004fca0007f7e0ff */
[----:B------:R0:W-:Y:S04]  /*21030*/  STL [R1+0x83c], R4 ;  /* 0x00083c0401007387 */ /* 0x0001e80000100800 */
[----:B------:R-:W2:Y:S04]  /*21040*/  LDL.LU R13, [R1+0x7dc] ;  /* 0x0007dc00010d7983 */ /* 0x000ea80000300800 */
[----:B0-----:R-:W2:Y:S01]  /*21050*/  LDL.LU R4, [R1+0x800] ;  /* 0x0008000001047983 */ /* 0x001ea20000300800 */
[----:B----4-:R-:W-:-:S03]  /*21060*/  IMAD.X R29, R29, 0x1, R0, P4 ;  /* 0x000000011d1d7824 */ /* 0x010fc600020e0600 */
[----:B------:R-:W4:Y:S01]  /*21070*/  LDL.LU R12, [R1+0x7d4] ;  /* 0x0007d400010c7983 */ /* 0x000f220000300800 */
[-C--:B------:R-:W-:Y:S01]  /*21080*/  IADD3 R7, P4, PT, R7, R14.reuse, RZ ;  /* 0x0000000e07077210 */ /* 0x080fe20007f9e0ff */
[----:B------:R-:W-:Y:S02]  /*21090*/  IMAD.X R6, R6, 0x1, R0, P5 ;  /* 0x0000000106067824 */ /* 0x000fe400028e0600 */
[----:B------:R-:W4:Y:S01]  /*210a0*/  LDL.LU R5, [R1+0x7f8] ;  /* 0x0007f80001057983 */ /* 0x000f220000300800 */
[----:B------:R-:W-:-:S03]  /*210b0*/  IADD3 R20, P5, PT, R20, R14, RZ ;  /* 0x0000000e14147210 */ /* 0x000fc60007fbe0ff */
[----:B------:R0:W-:Y:S01]  /*210c0*/  STL [R1+0x860], R29 ;  /* 0x0008601d01007387 */ /* 0x0001e20000100800 */
[--C-:B------:R-:W-:Y:S01]  /*210d0*/  IMAD.X R21, R21, 0x1, R0.reuse, P6 ;  /* 0x0000000115157824 */ /* 0x100fe200030e0600 */
[-C--:B------:R-:W-:Y:S01]  /*210e0*/  IADD3 R22, P6, PT, R22, R14.reuse, RZ ;  /* 0x0000000e16167210 */ /* 0x080fe20007fde0ff */
[--C-:B------:R-:W-:Y:S02]  /*210f0*/  IMAD.X R23, R23, 0x1, R0.reuse, P1 ;  /* 0x0000000117177824 */ /* 0x100fe400008e0600 */
[----:B------:R-:W-:Y:S01]  /*21100*/  IMAD.X R19, R19, 0x1, R0, P2 ;  /* 0x0000000113137824 */ /* 0x000fe200010e0600 */
[-C--:B------:R-:W-:Y:S01]  /*21110*/  IADD3 R18, P1, PT, R18, R14.reuse, RZ ;  /* 0x0000000e12127210 */ /* 0x080fe20007f3e0ff */
[----:B0-----:R-:W4:Y:S04]  /*21120*/  LDL.LU R29, [R1+0x7cc] ;  /* 0x0007cc00011d7983 */ /* 0x001f280000300800 */
[----:B------:R-:W-:Y:S04]  /*21130*/  STL [R1+0x834], R7 ;  /* 0x0008340701007387 */ /* 0x000fe80000100800 */
[----:B------:R-:W-:Y:S01]  /*21140*/  STL [R1+0x858], R6 ;  /* 0x0008580601007387 */ /* 0x000fe20000100800 */
[----:B------:R-:W-:-:S03]  /*21150*/  IADD3 R28, P2, PT, R28, R14, RZ ;  /* 0x0000000e1c1c7210 */ /* 0x000fc60007f5e0ff */
[----:B------:R-:W-:Y:S04]  /*21160*/  STL [R1+0x82c], R20 ;  /* 0x00082c1401007387 */ /* 0x000fe80000100800 */
[----:B------:R-:W-:Y:S04]  /*21170*/  STL [R1+0x850], R21 ;  /* 0x0008501501007387 */ /* 0x000fe80000100800 */
[----:B------:R-:W-:Y:S04]  /*21180*/  STL [R1+0x824], R22 ;  /* 0x0008241601007387 */ /* 0x000fe80000100800 */
[----:B------:R-:W-:Y:S04]  /*21190*/  STL [R1+0x848], R23 ;  /* 0x0008481701007387 */ /* 0x000fe80000100800 */
[----:B------:R0:W-:Y:S04]  /*211a0*/  STL [R1+0x814], R28 ;  /* 0x0008141c01007387 */ /* 0x0001e80000100800 */
[----:B------:R-:W-:Y:S01]  /*211b0*/  STL [R1+0x81c], R18 ;  /* 0x00081c1201007387 */ /* 0x000fe20000100800 */
[--C-:B------:R-:W-:Y:S01]  /*211c0*/  IMAD.X R24, R24, 0x1, R0.reuse, P3 ;  /* 0x0000000118187824 */ /* 0x100fe200018e0600 */
[-C--:B------:R-:W-:Y:S01]  /*211d0*/  IADD3 R25, P3, PT, R25, R14.reuse, RZ ;  /* 0x0000000e19197210 */ /* 0x080fe20007f7e0ff */
[--C-:B------:R-:W-:Y:S01]  /*211e0*/  IMAD.X R3, R3, 0x1, R0.reuse, P4 ;  /* 0x0000000103037824 */ /* 0x100fe200020e0600 */
[----:B0-----:R-:W4:Y:S04]  /*211f0*/  LDL.LU R28, [R1+0x7f0] ;  /* 0x0007f000011c7983 */ /* 0x001f280000300800 */
[----:B------:R-:W-:Y:S01]  /*21200*/  STL [R1+0x840], R19 ;  /* 0x0008401301007387 */ /* 0x000fe20000100800 */
[----:B------:R-:W-:Y:S01]  /*21210*/  IADD3 R26, P4, PT, R26, R14, RZ ;  /* 0x0000000e1a1a7210 */ /* 0x000fe20007f9e0ff */
[----:B------:R-:W-:-:S02]  /*21220*/  IMAD.X R27, R27, 0x1, R0, P5 ;  /* 0x000000011b1b7824 */ /* 0x000fc400028e0600 */
[----:B------:R0:W-:Y:S04]  /*21230*/  STL [R1+0x830], R3 ;  /* 0x0008300301007387 */ /* 0x0001e80000100800 */
[----:B------:R-:W-:Y:S01]  /*21240*/  STL [R1+0x838], R24 ;  /* 0x0008381801007387 */ /* 0x000fe20000100800 */
[----:B------:R-:W-:-:S03]  /*21250*/  IADD3 R15, P5, PT, R15, R14, RZ ;  /* 0x0000000e0f0f7210 */ /* 0x000fc60007fbe0ff */
[----:B0-----:R-:W4:Y:S04]  /*21260*/  LDL.LU R3, [R1+0x7c4] ;  /* 0x0007c40001037983 */ /* 0x001f280000300800 */
[----:B------:R-:W-:Y:S04]  /*21270*/  STL [R1+0x80c], R25 ;  /* 0x00080c1901007387 */ /* 0x000fe80000100800 */
[----:B------:R-:W-:Y:S04]  /*21280*/  STL [R1+0x804], R26 ;  /* 0x0008041a01007387 */ /* 0x000fe80000100800 */
[----:B------:R-:W-:Y:S04]  /*21290*/  STL [R1+0x828], R27 ;  /* 0x0008281b01007387 */ /* 0x000fe80000100800 */
[----:B------:R-:W-:Y:S01]  /*212a0*/  STL [R1+0x7fc], R15 ;  /* 0x0007fc0f01007387 */ /* 0x000fe20000100800 */
[----:B---3--:R-:W-:-:S02]  /*212b0*/  IMAD.X R11, R11, 0x1, R0, P6 ;  /* 0x000000010b0b7824 */ /* 0x008fc400030e0600 */
[----:B------:R-:W-:Y:S01]  /*212c0*/  IMAD.X R17, R17, 0x1, R0, P1 ;  /* 0x0000000111117824 */ /* 0x000fe200008e0600 */
[-C--:B------:R-:W-:Y:S02]  /*212d0*/  IADD3 R10, P6, PT, R10, R14.reuse, RZ ;  /* 0x0000000e0a0a7210 */ /* 0x080fe40007fde0ff */
[----:B------:R-:W-:Y:S01]  /*212e0*/  STL [R1+0x820], R11 ;  /* 0x0008200b01007387 */ /* 0x000fe20000100800 */
[----:B------:R-:W-:-:S05]  /*212f0*/  IADD3 R2, P1, PT, R2, R14, RZ ;  /* 0x0000000e02027210 */ /* 0x000fca0007f3e0ff */
[----:B------:R0:W-:Y:S04]  /*21300*/  STL [R1+0x7ec], R2 ;  /* 0x0007ec0201007387 */ /* 0x0001e80000100800 */
[----:B------:R-:W-:Y:S04]  /*21310*/  STL [R1+0x7f4], R10 ;  /* 0x0007f40a01007387 */ /* 0x000fe80000100800 */
[----:B0-----:R-:W3:Y:S01]  /*21320*/  LDL.LU R2, [R1+0x7e8] ;  /* 0x0007e80001027983 */ /* 0x001ee20000300800 */
[--C-:B------:R-:W-:Y:S01]  /*21330*/  IMAD.X R16, R16, 0x1, R0.reuse, P2 ;  /* 0x0000000110107824 */ /* 0x100fe200010e0600 */
[-C--:B------:R-:W-:Y:S01]  /*21340*/  IADD3 R9, P2, PT, R9, R14.reuse, RZ ;  /* 0x0000000e09097210 */ /* 0x080fe20007f5e0ff */
[----:B------:R-:W-:Y:S01]  /*21350*/  IMAD.X R8, R8, 0x1, R0, P3 ;  /* 0x0000000108087824 */ /* 0x000fe200018e0600 */
[----:B------:R-:W-:Y:S01]  /*21360*/  STL [R1+0x818], R17 ;  /* 0x0008181101007387 */ /* 0x000fe20000100800 */
[----:B--2---:R-:W-:-:S03]  /*21370*/  IADD3 R13, P3, PT, R13, R14, RZ ;  /* 0x0000000e0d0d7210 */ /* 0x004fc60007f7e0ff */
[----:B------:R-:W-:Y:S04]  /*21380*/  STL [R1+0x810], R16 ;  /* 0x0008101001007387 */ /* 0x000fe80000100800 */
[----:B------:R-:W-:Y:S01]  /*21390*/  STL [R1+0x7e4], R9 ;  /* 0x0007e40901007387 */ /* 0x000fe20000100800 */
[----:B------:R-:W-:Y:S01]  /*213a0*/  IMAD.X R4, R4, 0x1, R0, P4 ;  /* 0x0000000104047824 */ /* 0x000fe200020e0600 */
[----:B----4-:R-:W-:-:S04]  /*213b0*/  IADD3 R12, P4, PT, R12, R14, RZ ;  /* 0x0000000e0c0c7210 */ /* 0x010fc80007f9e0ff */
[----:B------:R0:W-:Y:S04]  /*213c0*/  STL [R1+0x800], R4 ;  /* 0x0008000401007387 */ /* 0x0001e80000100800 */
[----:B------:R-:W-:Y:S01]  /*213d0*/  STL [R1+0x808], R8 ;  /* 0x0008080801007387 */ /* 0x000fe20000100800 */
[----:B------:R-:W-:-:S03]  /*213e0*/  IMAD.X R5, R5, 0x1, R0, P5 ;  /* 0x0000000105057824 */ /* 0x000fc600028e0600 */
[----:B0-----:R-:W2:Y:S04]  /*213f0*/  LDL.LU R4, [R1+0x7bc] ;  /* 0x0007bc0001047983 */ /* 0x001ea80000300800 */
        /* <DEDUP_REMOVED lines=14> */
[----:B------:R-:W4:Y:S01]  /*214e0*/  LDL.LU R24, [R1+0x794] ;  /* 0x0007940001187983 */ /* 0x000f220000300800 */
[----:B------:R-:W-:-:S03]  /*214f0*/  IMAD.X R28, R28, 0x1, R0, P6 ;  /* 0x000000011c1c7824 */ /* 0x000fc600030e0600 */
[----:B------:R-:W4:Y:S04]  /*21500*/  LDL.LU R25, [R1+0x7b8] ;  /* 0x0007b80001197983 */ /* 0x000f280000300800 */
[----:B------:R0:W-:Y:S01]  /*21510*/  STL [R1+0x7f0], R28 ;  /* 0x0007f01c01007387 */ /* 0x0001e20000100800 */
[----:B------:R-:W-:-:S03]  /*21520*/  IADD3 R3, P6, PT, R3, R14, RZ ;  /* 0x0000000e03037210 */ /* 0x000fc60007fde0ff */
[----:B0-----:R-:W4:Y:S04]  /*21530*/  LDL.LU R28, [R1+0x78c] ;  /* 0x00078c00011c7983 */ /* 0x001f280000300800 */
[----:B------:R-:W4:Y:S04]  /*21540*/  LDL.LU R26, [R1+0x7b0] ;  /* 0x0007b000011a7983 */ /* 0x000f280000300800 */
[----:B------:R-:W4:Y:S04]  /*21550*/  LDL.LU R27, [R1+0x784] ;  /* 0x00078400011b7983 */ /* 0x000f280000300800 */
[----:B------:R-:W4:Y:S04]  /*21560*/  LDL.LU R15, [R1+0x7a8] ;  /* 0x0007a800010f7983 */ /* 0x000f280000300800 */
[----:B------:R0:W-:Y:S04]  /*21570*/  STL [R1+0x7c4], R3 ;  /* 0x0007c40301007387 */ /* 0x0001e80000100800 */
[----:B------:R-:W4:Y:S04]  /*21580*/  LDL.LU R11, [R1+0x77c] ;  /* 0x00077c00010b7983 */ /* 0x000f280000300800 */
[----:B------:R-:W4:Y:S04]  /*21590*/  LDL.LU R10, [R1+0x7a0] ;  /* 0x0007a000010a7983 */ /* 0x000f280000300800 */
[----:B------:R-:W4:Y:S04]  /*215a0*/  LDL.LU R17, [R1+0x774] ;  /* 0x0007740001117983 */ /* 0x000f280000300800 */
[----:B0-----:R-:W4:Y:S04]  /*215b0*/  LDL.LU R3, [R1+0x798] ;  /* 0x0007980001037983 */ /* 0x001f280000300800 */
[----:B------:R-:W4:Y:S04]  /*215c0*/  LDL.LU R16, [R1+0x76c] ;  /* 0x00076c0001107983 */ /* 0x000f280000300800 */
[----:B------:R-:W4:Y:S04]  /*215d0*/  LDL.LU R9, [R1+0x790] ;  /* 0x0007900001097983 */ /* 0x000f280000300800 */
[----:B------:R-:W4:Y:S01]  /*215e0*/  LDL.LU R8, [R1+0x764] ;  /* 0x0007640001087983 */ /* 0x000f220000300800 */
[----:B---3--:R-:W-:-:S05]  /*215f0*/  IMAD.X R2, R2, 0x1, R0, P1 ;  /* 0x0000000102027824 */ /* 0x008fca00008e0600 */
[----:B------:R0:W-:Y:S04]  /*21600*/  STL [R1+0x7e8], R2 ;  /* 0x0007e80201007387 */ /* 0x0001e80000100800 */
[----:B------:R-:W3:Y:S04]  /*21610*/  LDL.LU R13, [R1+0x788] ;  /* 0x00078800010d7983 */ /* 0x000ee80000300800 */
[----:B0-----:R-:W3:Y:S04]  /*21620*/  LDL.LU R2, [R1+0x75c] ;  /* 0x00075c0001027983 */ /* 0x001ee80000300800 */
[----:B------:R-:W3:Y:S04]  /*21630*/  LDL.LU R12, [R1+0x780] ;  /* 0x00078000010c7983 */ /* 0x000ee80000300800 */
[----:B------:R-:W3:Y:S01]  /*21640*/  LDL.LU R5, [R1+0x754] ;  /* 0x0007540001057983 */ /* 0x000ee20000300800 */
[-C--:B--2---:R-:W-:Y:S01]  /*21650*/  IADD3 R4, P1, PT, R4, R14.reuse, RZ ;  /* 0x0000000e04047210 */ /* 0x084fe20007f3e0ff */
[----:B----4-:R-:W-:Y:S01]  /*21660*/  IMAD.X R7, R7, 0x1, R0, P2 ;  /* 0x0000000107077824 */ /* 0x010fe200010e0600 */
[----:B------:R-:W-:-:S03]  /*21670*/  IADD3 R6, P2, PT, R6, R14, RZ ;  /* 0x0000000e06067210 */ /* 0x000fc60007f5e0ff */
[----:B------:R0:W-:Y:S01]  /*21680*/  STL [R1+0x7bc], R4 ;  /* 0x0007bc0401007387 */ /* 0x0001e20000100800 */
[--C-:B------:R-:W-:Y:S01]  /*21690*/  IMAD.X R20, R20, 0x1, R0.reuse, P3 ;  /* 0x0000000114147824 */ /* 0x100fe200018e0600 */
[-C--:B------:R-:W-:Y:S01]  /*216a0*/  IADD3 R21, P3, PT, R21, R14.reuse, RZ ;  /* 0x0000000e15157210 */ /* 0x080fe20007f7e0ff */
[--C-:B------:R-:W-:Y:S01]  /*216b0*/  IMAD.X R22, R22, 0x1, R0.reuse, P4 ;  /* 0x0000000116167824 */ /* 0x100fe200020e0600 */
[----:B------:R-:W-:Y:S01]  /*216c0*/  IADD3 R23, P4, PT, R23, R14, RZ ;  /* 0x0000000e17177210 */ /* 0x000fe20007f9e0ff */
[--C-:B------:R-:W-:Y:S01]  /*216d0*/  IMAD.X R18, R18, 0x1, R0.reuse, P5 ;  /* 0x0000000112127824 */ /* 0x100fe200028e0600 */
[----:B0-----:R-:W2:Y:S04]  /*216e0*/  LDL.LU R4, [R1+0x778] ;  /* 0x0007780001047983 */ /* 0x001ea80000300800 */
[----:B------:R-:W-:Y:S04]  /*216f0*/  STL [R1+0x7e0], R7 ;  /* 0x0007e00701007387 */ /* 0x000fe80000100800 */
[----:B------:R-:W-:Y:S01]  /*21700*/  STL [R1+0x7b4], R6 ;  /* 0x0007b40601007387 */ /* 0x000fe20000100800 */
[----:B------:R-:W-:-:S03]  /*21710*/  IMAD.X R29, R29, 0x1, R0, P6 ;  /* 0x000000011d1d7824 */ /* 0x000fc600030e0600 */
[----:B------:R-:W-:Y:S04]  /*21720*/  STL [R1+0x7d8], R20 ;  /* 0x0007d81401007387 */ /* 0x000fe80000100800 */
[----:B------:R-:W-:Y:S01]  /*21730*/  STL [R1+0x7ac], R21 ;  /* 0x0007ac1501007387 */ /* 0x000fe20000100800 */
[----:B------:R-:W-:-:S03]  /*21740*/  IADD3 R19, P5, PT, R19, R14, RZ ;  /* 0x0000000e13137210 */ /* 0x000fc60007fbe0ff */
[----:B------:R-:W-:Y:S01]  /*21750*/  STL [R1+0x7d0], R22 ;  /* 0x0007d01601007387 */ /* 0x000fe20000100800 */
[----:B------:R-:W-:-:S03]  /*21760*/  IMAD.X R25, R25, 0x1, R0, P1 ;  /* 0x0000000119197824 */ /* 0x000fc600008e0600 */
[----:B------:R-:W-:Y:S04]  /*21770*/  STL [R1+0x7a4], R23 ;  /* 0x0007a41701007387 */ /* 0x000fe80000100800 */
[----:B------:R0:W-:Y:S01]  /*21780*/  STL [R1+0x7c0], R29 ;  /* 0x0007c01d01007387 */ /* 0x0001e20000100800 */
[----:B------:R-:W-:-:S03]  /*21790*/  IADD3 R24, P6, PT, R24, R14, RZ ;  /* 0x0000000e18187210 */ /* 0x000fc60007fde0ff */
[----:B------:R-:W-:Y:S01]  /*217a0*/  STL [R1+0x7c8], R18 ;  /* 0x0007c81201007387 */ /* 0x000fe20000100800 */
[----:B------:R-:W-:-:S03]  /*217b0*/  IADD3 R28, P1, PT, R28, R14, RZ ;  /* 0x0000000e1c1c7210 */ /* 0x000fc60007f3e0ff */
[----:B0-----:R-:W4:Y:S04]  /*217c0*/  LDL.LU R29, [R1+0x74c] ;  /* 0x00074c00011d7983 */ /* 0x001f280000300800 */
[----:B------:R-:W-:Y:S01]  /*217d0*/  STL [R1+0x79c], R19 ;  /* 0x00079c1301007387 */ /* 0x000fe20000100800 */
[--C-:B------:R-:W-:Y:S01]  /*217e0*/  IMAD.X R26, R26, 0x1, R0.reuse, P2 ;  /* 0x000000011a1a7824 */ /* 0x100fe200010e0600 */
[-C--:B------:R-:W-:Y:S02]  /*217f0*/  IADD3 R27, P2, PT, R27, R14.reuse, RZ ;  /* 0x0000000e1b1b7210 */ /* 0x080fe40007f5e0ff */
[----:B------:R0:W-:Y:S04]  /*21800*/  STL [R1+0x78c], R28 ;  /* 0x00078c1c01007387 */ /* 0x0001e80000100800 */
[----:B------:R-:W-:Y:S01]  /*21810*/  STL [R1+0x794], R24 ;  /* 0x0007941801007387 */ /* 0x000fe20000100800 */
[--C-:B------:R-:W-:Y:S01]  /*21820*/  IMAD.X R15, R15, 0x1, R0.reuse, P3 ;  /* 0x000000010f0f7824 */ /* 0x100fe200018e0600 */
[-C--:B------:R-:W-:Y:S01]  /*21830*/  IADD3 R11, P3, PT, R11, R14.reuse, RZ ;  /* 0x0000000e0b0b7210 */ /* 0x080fe20007f7e0ff */
[--C-:B------:R-:W-:Y:S01]  /*21840*/  IMAD.X R10, R10, 0x1, R0.reuse, P4 ;  /* 0x000000010a0a7824 */ /* 0x100fe200020e0600 */
[-C--:B------:R-:W-:Y:S01]  /*21850*/  IADD3 R17, P4, PT, R17, R14.reuse, RZ ;  /* 0x0000000e11117210 */ /* 0x080fe20007f9e0ff */
[----:B------:R-:W-:Y:S01]  /*21860*/  IMAD.X R3, R3, 0x1, R0, P5 ;  /* 0x0000000103037824 */ /* 0x000fe200028e0600 */
[----:B0-----:R-:W4:Y:S04]  /*21870*/  LDL.LU R28, [R1+0x770] ;  /* 0x00077000011c7983 */ /* 0x001f280000300800 */
[----:B------:R-:W-:Y:S04]  /*21880*/  STL [R1+0x7b8], R25 ;  /* 0x0007b81901007387 */ /* 0x000fe80000100800 */
[----:B------:R-:W-:Y:S04]  /*21890*/  STL [R1+0x7b0], R26 ;  /* 0x0007b01a01007387 */ /* 0x000fe80000100800 */
[----:B------:R-:W-:Y:S04]  /*218a0*/  STL [R1+0x784], R27 ;  /* 0x0007841b01007387 */ /* 0x000fe80000100800 */
[----:B------:R-:W-:Y:S04]  /*218b0*/  STL [R1+0x7a8], R15 ;  /* 0x0007a80f01007387 */ /* 0x000fe80000100800 */
[----:B------:R-:W-:Y:S01]  /*218c0*/  STL [R1+0x77c], R11 ;  /* 0x00077c0b01007387 */ /* 0x000fe20000100800 */
[----:B------:R-:W-:-:S03]  /*218d0*/  IADD3 R16, P5, PT, R16, R14, RZ ;  /* 0x0000000e10107210 */ /* 0x000fc60007fbe0ff */
[----:B------:R0:W-:Y:S01]  /*218e0*/  STL [R1+0x798], R3 ;  /* 0x0007980301007387 */ /* 0x0001e20000100800 */
[----:B------:R-:W-:-:S03]  /*218f0*/  IMAD.X R9, R9, 0x1, R0, P6 ;  /* 0x0000000109097824 */ /* 0x000fc600030e0600 */
[----:B------:R-:W-:Y:S01]  /*21900*/  STL [R1+0x7a0], R10 ;  /* 0x0007a00a01007387 */ /* 0x000fe20000100800 */
[----:B------:R-:W-:-:S03]  /*21910*/  IADD3 R8, P6, PT, R8, R14, RZ ;  /* 0x0000000e08087210 */ /* 0x000fc60007fde0ff */
[----:B0-----:R-:W4:Y:S04]  /*21920*/  LDL.LU R3, [R1+0x744] ;  /* 0x0007440001037983 */ /* 0x001f280000300800 */
[----:B------:R-:W-:Y:S04]  /*21930*/  STL [R1+0x774], R17 ;  /* 0x0007741101007387 */ /* 0x000fe80000100800 */
[----:B------:R-:W-:Y:S04]  /*21940*/  STL [R1+0x76c], R16 ;  /* 0x00076c1001007387 */ /* 0x000fe80000100800 */
[----:B------:R-:W-:Y:S01]  /*21950*/  STL [R1+0x790], R9 ;  /* 0x0007900901007387 */ /* 0x000fe20000100800 */
[----:B---3--:R-:W-:Y:S01]  /*21960*/  IMAD.X R13, R13, 0x1, R0, P1 ;  /* 0x000000010d0d7824 */ /* 0x008fe200008e0600 */
[----:B------:R-:W-:-:S05]  /*21970*/  IADD3 R2, P1, PT, R2, R14, RZ ;  /* 0x0000000e02027210 */ /* 0x000fca0007f3e0ff */
[----:B------:R0:W-:Y:S04]  /*21980*/  STL [R1+0x75c], R2 ;  /* 0x00075c0201007387 */ /* 0x0001e80000100800 */
[----:B------:R-:W-:Y:S04]  /*21990*/  STL [R1+0x764], R8 ;  /* 0x0007640801007387 */ /* 0x000fe80000100800 */
[----:B0-----:R-:W3:Y:S01]  /*219a0*/  LDL.LU R2, [R1+0x768] ;  /* 0x0007680001027983 */ /* 0x001ee20000300800 */
[----:B------:R-:W-:Y:S01]  /*219b0*/  IMAD.X R12, R12, 0x1, R0, P2 ;  /* 0x000000010c0c7824 */ /* 0x000fe200010e0600 */
[----:B------:R-:W-:-:S02]  /*219c0*/  IADD3 R5, P2, PT, R5, R14, RZ ;  /* 0x0000000e05057210 */ /* 0x000fc40007f5e0ff */
[----:B------:R-:W-:Y:S04]  /*219d0*/  STL [R1+0x788], R13 ;  /* 0x0007880d01007387 */ /* 0x000fe80000100800 */
[----:B------:R-:W3:Y:S04]  /*219e0*/  LDL.LU R7, [R1+0x73c] ;  /* 0x00073c0001077983 */ /* 0x000ee80000300800 */
[----:B------:R-:W-:Y:S04]  /*219f0*/  STL [R1+0x780], R12 ;  /* 0x0007800c01007387 */ /* 0x000fe80000100800 */
[----:B------:R-:W3:Y:S04]  /*21a00*/  LDL.LU R6, [R1+0x760] ;  /* 0x0007600001067983 */ /* 0x000ee80000300800 */
[----:B------:R-:W-:Y:S04]  /*21a10*/  STL [R1+0x754], R5 ;  /* 0x0007540501007387 */ /* 0x000fe80000100800 */
[----:B------:R-:W3:Y:S01]  /*21a20*/  LDL.LU R20, [R1+0x734] ;  /* 0x0007340001147983 */ /* 0x000ee20000300800 */
[----:B--2---:R-:W-:-:S05]  /*21a30*/  IMAD.X R4, R4, 0x1, R0, P3 ;  /* 0x0000000104047824 */ /* 0x004fca00018e0600 */
[----:B------:R0:W-:Y:S04]  /*21a40*/  STL [R1+0x778], R4 ;  /* 0x0007780401007387 */ /* 0x0001e80000100800 */
[----:B------:R-:W2:Y:S04]  /*21a50*/  LDL.LU R21, [R1+0x758] ;  /* 0x0007580001157983 */ /* 0x000ea80000300800 */
[----:B------:R-:W2:Y:S04]  /*21a60*/  LDL.LU R22, [R1+0x72c] ;  /* 0x00072c0001167983 */ /* 0x000ea80000300800 */
[----:B------:R-:W2:Y:S04]  /*21a70*/  LDL.LU R23, [R1+0x750] ;  /* 0x0007500001177983 */ /* 0x000ea80000300800 */
[----:B------:R-:W2:Y:S04]  /*21a80*/  LDL.LU R18, [R1+0x724] ;  /* 0x0007240001127983 */ /* 0x000ea80000300800 */
[----:B------:R-:W2:Y:S04]  /*21a90*/  LDL.LU R19, [R1+0x748] ;  /* 0x0007480001137983 */ /* 0x000ea80000300800 */
[----:B0-----:R-:W2:Y:S04]  /*21aa0*/  LDL.LU R4, [R1+0x71c] ;  /* 0x00071c0001047983 */ /* 0x001ea80000300800 */
[----:B------:R-:W2:Y:S04]  /*21ab0*/  LDL.LU R24, [R1+0x740] ;  /* 0x0007400001187983 */ /* 0x000ea80000300800 */
[----:B------:R-:W2:Y:S01]  /*21ac0*/  LDL.LU R25, [R1+0x714] ;  /* 0x0007140001197983 */ /* 0x000ea20000300800 */
[----:B----4-:R-:W-:-:S05]  /*21ad0*/  IADD3 R29, P3, PT, R29, R14, RZ ;  /* 0x0000000e1d1d7210 */ /* 0x010fca0007f7e0ff */
[----:B------:R0:W-:Y:S01]  /*21ae0*/  STL [R1+0x74c], R29 ;  /* 0x00074c1d01007387 */ /* 0x0001e20000100800 */
[----:B------:R-:W-:-:S03]  /*21af0*/  IMAD.X R28, R28, 0x1, R0, P4 ;  /* 0x000000011c1c7824 */ /* 0x000fc600020e0600 */
        /* <DEDUP_REMOVED lines=9> */
[----:B------:R-:W4:Y:S01]  /*21b90*/  LDL.LU R16, [R1+0x718] ;  /* 0x0007180001107983 */ /* 0x000f220000300800 */
[----:B------:R-:W-:-:S03]  /*21ba0*/  IADD3 R3, P4, PT, R3, R14, RZ ;  /* 0x0000000e03037210 */ /* 0x000fc60007f9e0ff */
[----:B------:R-:W4:Y:S04]  /*21bb0*/  LDL.LU R9, [R1+0x6ec] ;  /* 0x0006ec0001097983 */ /* 0x000f280000300800 */
[----:B------:R-:W4:Y:S04]  /*21bc0*/  LDL.LU R8, [R1+0x710] ;  /* 0x0007100001087983 */ /* 0x000f280000300800 */
[----:B------:R0:W-:Y:S04]  /*21bd0*/  STL [R1+0x744], R3 ;  /* 0x0007440301007387 */ /* 0x0001e80000100800 */
[----:B------:R-:W4:Y:S04]  /*21be0*/  LDL.LU R13, [R1+0x6e4] ;  /* 0x0006e400010d7983 */ /* 0x000f280000300800 */
[----:B0-----:R-:W4:Y:S04]  /*21bf0*/  LDL.LU R3, [R1+0x708] ;  /* 0x0007080001037983 */ /* 0x001f280000300800 */
[----:B------:R-:W4:Y:S04]  /*21c00*/  LDL.LU R12, [R1+0x6dc] ;  /* 0x0006dc00010c7983 */ /* 0x000f280000300800 */
[----:B------:R-:W4:Y:S01]  /*21c10*/  LDL.LU R5, [R1+0x700] ;  /* 0x0007000001057983 */ /* 0x000f220000300800 */
[----:B---3--:R-:W-:-:S05]  /*21c20*/  IMAD.X R2, R2, 0x1, R0, P5 ;  /* 0x0000000102027824 */ /* 0x008fca00028e0600 */
[----:B------:R0:W-:Y:S04]  /*21c30*/  STL [R1+0x768], R2 ;  /* 0x0007680201007387 */ /* 0x0001e80000100800 */
[----:B0-----:R-:W3:Y:S01]  /*21c40*/  LDL.LU R2, [R1+0x6d4] ;  /* 0x0006d40001027983 */ /* 0x001ee20000300800 */
[-C--:B------:R-:W-:Y:S01]  /*21c50*/  IADD3 R7, P5, PT, R7, R14.reuse, RZ ;  /* 0x0000000e07077210 */ /* 0x080fe20007fbe0ff */
[--C-:B------:R-:W-:Y:S01]  /*21c60*/  IMAD.X R6, R6, 0x1, R0.reuse, P6 ;  /* 0x0000000106067824 */ /* 0x100fe200030e0600 */
[-C--:B------:R-:W-:Y:S01]  /*21c70*/  IADD3 R20, P6, PT, R20, R14.reuse, RZ ;  /* 0x0000000e14147210 */ /* 0x080fe20007fde0ff */
[--C-:B--2---:R-:W-:Y:S01]  /*21c80*/  IMAD.X R21, R21, 0x1, R0.reuse, P1 ;  /* 0x0000000115157824 */ /* 0x104fe200008e0600 */
[----:B------:R-:W-:Y:S01]  /*21c90*/  IADD3 R22, P1, PT, R22, R14, RZ ;  /* 0x0000000e16167210 */ /* 0x000fe20007f3e0ff */
[----:B------:R-:W-:Y:S01]  /*21ca0*/  STL [R1+0x73c], R7 ;  /* 0x00073c0701007387 */ /* 0x000fe20000100800 */
[----:B------:R-:W-:-:S02]  /*21cb0*/  IMAD.X R23, R23, 0x1, R0, P2 ;  /* 0x0000000117177824 */ /* 0x000fc400010e0600 */
[--C-:B------:R-:W-:Y:S01]  /*21cc0*/  IMAD.X R19, R19, 0x1, R0.reuse, P3 ;  /* 0x0000000113137824 */ /* 0x100fe200018e0600 */
[----:B------:R-:W-:Y:S04]  /*21cd0*/  STL [R1+0x760], R6 ;  /* 0x0007600601007387 */ /* 0x000fe80000100800 */
[----:B------:R-:W-:Y:S01]  /*21ce0*/  STL [R1+0x734], R20 ;  /* 0x0007341401007387 */ /* 0x000fe20000100800 */
[-C--:B------:R-:W-:Y:S02]  /*21cf0*/  IADD3 R18, P2, PT, R18, R14.reuse, RZ ;  /* 0x0000000e12127210 */ /* 0x080fe40007f5e0ff */
[----:B------:R-:W-:Y:S01]  /*21d00*/  IADD3 R4, P3, PT, R4, R14, RZ ;  /* 0x0000000e04047210 */ /* 0x000fe20007f7e0ff */
[----:B------:R-:W-:Y:S04]  /*21d10*/  STL [R1+0x758], R21 ;  /* 0x0007581501007387 */ /* 0x000fe80000100800 */
[----:B------:R-:W-:Y:S04]  /*21d20*/  STL [R1+0x72c], R22 ;  /* 0x00072c1601007387 */ /* 0x000fe80000100800 */
[----:B------:R-:W-:Y:S01]  /*21d30*/  STL [R1+0x750], R23 ;  /* 0x0007501701007387 */ /* 0x000fe20000100800 */
[----:B------:R-:W-:-:S03]  /*21d40*/  IMAD.X R24, R24, 0x1, R0, P4 ;  /* 0x0000000118187824 */ /* 0x000fc600020e0600 */
[----:B------:R0:W-:Y:S04]  /*21d50*/  STL [R1+0x71c], R4 ;  /* 0x00071c0401007387 */ /* 0x0001e80000100800 */
[----:B------:R-:W-:Y:S01]  /*21d60*/  STL [R1+0x724], R18 ;  /* 0x0007241201007387 */ /* 0x000fe20000100800 */
[----:B------:R-:W-:-:S03]  /*21d70*/  IADD3 R25, P4, PT, R25, R14, RZ ;  /* 0x0000000e19197210 */ /* 0x000fc60007f9e0ff */
[----:B0-----:R-:W2:Y:S04]  /*21d80*/  LDL.LU R4, [R1+0x6f8] ;  /* 0x0006f80001047983 */ /* 0x001ea80000300800 */
[----:B------:R-:W-:Y:S01]  /*21d90*/  STL [R1+0x748], R19 ;  /* 0x0007481301007387 */ /* 0x000fe20000100800 */
[--C-:B----4-:R-:W-:Y:S01]  /*21da0*/  IMAD.X R29, R29, 0x1, R0.reuse, P5 ;  /* 0x000000011d1d7824 */ /* 0x110fe200028e0600 */
[-C--:B------:R-:W-:Y:S01]  /*21db0*/  IADD3 R26, P5, PT, R26, R14.reuse, RZ ;  /* 0x0000000e1a1a7210 */ /* 0x080fe20007fbe0ff */
        /* <DEDUP_REMOVED lines=8> */
[----:B0-----:R-:W4:Y:S04]  /*21e40*/  LDL.LU R29, [R1+0x6cc] ;  /* 0x0006cc00011d7983 */ /* 0x001f280000300800 */
        /* <DEDUP_REMOVED lines=10> */
[----:B------:R-:W-:Y:S01]  /*21ef0*/  IADD3 R13, P4, PT, R13, R14, RZ ;  /* 0x0000000e0d0d7210 */ /* 0x000fe20007f9e0ff */
[--C-:B------:R-:W-:Y:S01]  /*21f00*/  IMAD.X R3, R3, 0x1, R0.reuse, P5 ;  /* 0x0000000103037824 */ /* 0x100fe200028e0600 */
[----:B0-----:R-:W4:Y:S04]  /*21f10*/  LDL.LU R28, [R1+0x6f0] ;  /* 0x0006f000011c7983 */ /* 0x001f280000300800 */
[----:B------:R-:W-:Y:S04]  /*21f20*/  STL [R1+0x720], R17 ;  /* 0x0007201101007387 */ /* 0x000fe80000100800 */
[----:B------:R-:W-:Y:S01]  /*21f30*/  STL [R1+0x718], R16 ;  /* 0x0007181001007387 */ /* 0x000fe20000100800 */
[----:B------:R-:W-:-:S03]  /*21f40*/  IMAD.X R5, R5, 0x1, R0, P6 ;  /* 0x0000000105057824 */ /* 0x000fc600030e0600 */
[----:B------:R-:W-:Y:S04]  /*21f50*/  STL [R1+0x6ec], R9 ;  /* 0x0006ec0901007387 */ /* 0x000fe80000100800 */
[----:B------:R0:W-:Y:S01]  /*21f60*/  STL [R1+0x708], R3 ;  /* 0x0007080301007387 */ /* 0x0001e20000100800 */
[----:B------:R-:W-:-:S03]  /*21f70*/  IADD3 R12, P5, PT, R12, R14, RZ ;  /* 0x0000000e0c0c7210 */ /* 0x000fc60007fbe0ff */
[----:B------:R-:W-:Y:S04]  /*21f80*/  STL [R1+0x710], R8 ;  /* 0x0007100801007387 */ /* 0x000fe80000100800 */
[----:B0-----:R-:W4:Y:S04]  /*21f90*/  LDL.LU R3, [R1+0x6c4] ;  /* 0x0006c40001037983 */ /* 0x001f280000300800 */
[----:B------:R-:W-:Y:S01]  /*21fa0*/  STL [R1+0x6e4], R13 ;  /* 0x0006e40d01007387 */ /* 0x000fe20000100800 */
[----:B---3--:R-:W-:-:S05]  /*21fb0*/  IADD3 R2, P6, PT, R2, R14, RZ ;  /* 0x0000000e02027210 */ /* 0x008fca0007fde0ff */
[----:B------:R0:W-:Y:S04]  /*21fc0*/  STL [R1+0x6d4], R2 ;  /* 0x0006d40201007387 */ /* 0x0001e80000100800 */
[----:B------:R1:W-:Y:S04]  /*21fd0*/  STL [R1+0x6dc], R12 ;  /* 0x0006dc0c01007387 */ /* 0x0003e80000100800 */
[----:B0-----:R-:W3:Y:S04]  /*21fe0*/  LDL.LU R2, [R1+0x6e8] ;  /* 0x0006e80001027983 */ /* 0x001ee80000300800 */
[----:B------:R0:W-:Y:S04]  /*21ff0*/  STL [R1+0x700], R5 ;  /* 0x0007000501007387 */ /* 0x0001e80000100800 */
        /* <DEDUP_REMOVED lines=10> */
[----:B--2---:R-:W-:-:S03]  /*220a0*/  IMAD.X R4, R4, 0x1, R0, P1 ;  /* 0x0000000104047824 */ /* 0x004fc600008e0600 */
[----:B------:R-:W2:Y:S04]  /*220b0*/  LDL.LU R25, [R1+0x694] ;  /* 0x0006940001197983 */ /* 0x000ea80000300800 */
[----:B------:R0:W-:Y:S04]  /*220c0*/  STL [R1+0x6f8], R4 ;  /* 0x0006f80401007387 */ /* 0x0001e80000100800 */
[----:B------:R-:W2:Y:S04]  /*220d0*/  LDL.LU R27, [R1+0x6b8] ;  /* 0x0006b800011b7983 */ /* 0x000ea80000300800 */
[----:B------:R-:W2:Y:S04]  /*220e0*/  LDL.LU R15, [R1+0x68c] ;  /* 0x00068c00010f7983 */ /* 0x000ea80000300800 */
[----:B------:R-:W2:Y:S01]  /*220f0*/  LDL.LU R11, [R1+0x6b0] ;  /* 0x0006b000010b7983 */ /* 0x000ea20000300800 */
[----:B----4-:R-:W-:-:S05]  /*22100*/  IADD3 R29, P1, PT, R29, R14, RZ ;  /* 0x0000000e1d1d7210 */ /* 0x010fca0007f3e0ff */
[----:B------:R4:W-:Y:S04]  /*22110*/  STL [R1+0x6cc], R29 ;  /* 0x0006cc1d01007387 */ /* 0x0009e80000100800 */
[----:B------:R-:W2:Y:S04]  /*22120*/  LDL.LU R10, [R1+0x684] ;  /* 0x00068400010a7983 */ /* 0x000ea80000300800 */
[----:B------:R-:W2:Y:S04]  /*22130*/  LDL.LU R17, [R1+0x6a8] ;  /* 0x0006a80001117983 */ /* 0x000ea80000300800 */
[----:B------:R-:W2:Y:S04]  /*22140*/  LDL.LU R16, [R1+0x67c] ;  /* 0x00067c0001107983 */ /* 0x000ea80000300800 */
[----:B------:R-:W2:Y:S04]  /*22150*/  LDL.LU R9, [R1+0x6a0] ;  /* 0x0006a00001097983 */ /* 0x000ea80000300800 */
[----:B------:R-:W2:Y:S04]  /*22160*/  LDL.LU R8, [R1+0x698] ;  /* 0x0006980001087983 */ /* 0x000ea80000300800 */
[----:B------:R-:W2:Y:S04]  /*22170*/  LDL.LU R13, [R1+0x66c] ;  /* 0x00066c00010d7983 */ /* 0x000ea80000300800 */
[----:B-1----:R-:W2:Y:S01]  /*22180*/  LDL.LU R12, [R1+0x690] ;  /* 0x00069000010c7983 */ /* 0x002ea20000300800 */
[----:B------:R-:W-:-:S05]  /*22190*/  IMAD.X R28, R28, 0x1, R0, P2 ;  /* 0x000000011c1c7824 */ /* 0x000fca00010e0600 */
[----:B------:R1:W-:Y:S04]  /*221a0*/  STL [R1+0x6f0], R28 ;  /* 0x0006f01c01007387 */ /* 0x0003e80000100800 */
[----:B0-----:R-:W2:Y:S04]  /*221b0*/  LDL.LU R5, [R1+0x664] ;  /* 0x0006640001057983 */ /* 0x001ea80000300800 */
[----:B------:R-:W2:Y:S04]  /*221c0*/  LDL.LU R4, [R1+0x688] ;  /* 0x0006880001047983 */ /* 0x000ea80000300800 */
[----:B----4-:R-:W4:Y:S01]  /*221d0*/  LDL.LU R29, [R1+0x65c] ;  /* 0x00065c00011d7983 */ /* 0x010f220000300800 */
[----:B------:R-:W-:-:S03]  /*221e0*/  IADD3 R3, P2, PT, R3, R14, RZ ;  /* 0x0000000e03037210 */ /* 0x000fc60007f5e0ff */
[----:B-1----:R-:W4:Y:S04]  /*221f0*/  LDL.LU R28, [R1+0x680] ;  /* 0x00068000011c7983 */ /* 0x002f280000300800 */
[----:B------:R0:W-:Y:S04]  /*22200*/  STL [R1+0x6c4], R3 ;  /* 0x0006c40301007387 */ /* 0x0001e80000100800 */
[----:B0-----:R-:W4:Y:S01]  /*22210*/  LDL.LU R3, [R1+0x654] ;  /* 0x0006540001037983 */ /* 0x001f220000300800 */
[----:B---3--:R-:W-:-:S05]  /*22220*/  IMAD.X R2, R2, 0x1, R0, P3 ;  /* 0x0000000102027824 */ /* 0x008fca00018e0600 */
[----:B------:R0:W-:Y:S04]  /*22230*/  STL [R1+0x6e8], R2 ;  /* 0x0006e80201007387 */ /* 0x0001e80000100800 */
[----:B0-----:R-:W3:Y:S01]  /*22240*/  LDL.LU R2, [R1+0xc30] ;  /* 0x000c300001027983 */ /* 0x001ee20000300800 */
[-C--:B------:R-:W-:Y:S01]  /*22250*/  IADD3 R7, P3, PT, R7, R14.reuse, RZ ;  /* 0x0000000e07077210 */ /* 0x080fe20007f7e0ff */
[--C-:B------:R-:W-:Y:S01]  /*22260*/  IMAD.X R6, R6, 0x1, R0.reuse, P4 ;  /* 0x0000000106067824 */ /* 0x100fe200020e0600 */
[-C--:B------:R-:W-:Y:S01]  /*22270*/  IADD3 R20, P4, PT, R20, R14.reuse, RZ ;  /* 0x0000000e14147210 */ /* 0x080fe20007f9e0ff */
[--C-:B------:R-:W-:Y:S01]  /*22280*/  IMAD.X R21, R21, 0x1, R0.reuse, P5 ;  /* 0x0000000115157824 */ /* 0x100fe200028e0600 */
[----:B------:R-:W-:Y:S01]  /*22290*/  IADD3 R22, P5, PT, R22, R14, RZ ;  /* 0x0000000e16167210 */ /* 0x000fe20007fbe0ff */
[----:B------:R-:W-:Y:S01]  /*222a0*/  STL [R1+0x6bc], R7 ;  /* 0x0006bc0701007387 */ /* 0x000fe20000100800 */
[----:B------:R-:W-:-:S03]  /*222b0*/  IMAD.X R26, R26, 0x1, R0, P1 ;  /* 0x000000011a1a7824 */ /* 0x000fc600008e0600 */
[----:B------:R-:W-:Y:S04]  /*222c0*/  STL [R1+0x6e0], R6 ;  /* 0x0006e00601007387 */ /* 0x000fe80000100800 */
[----:B------:R-:W-:Y:S04]  /*222d0*/  STL [R1+0x6b4], R20 ;  /* 0x0006b41401007387 */ /* 0x000fe80000100800 */
[----:B------:R-:W-:Y:S04]  /*222e0*/  STL [R1+0x6d8], R21 ;  /* 0x0006d81501007387 */ /* 0x000fe80000100800 */
[----:B------:R-:W-:Y:S04]  /*222f0*/  STL [R1+0x6ac], R22 ;  /* 0x0006ac1601007387 */ /* 0x000fe80000100800 */
[----:B------:R0:W-:Y:S02]  /*22300*/  STL [R1+0x6c8], R26 ;  /* 0x0006c81a01007387 */ /* 0x0001e40000100800 */
[----:B0-----:R-:W0:Y:S01]  /*22310*/  LDC R26, c[0x0][0x3ac] ;  /* 0x0000eb00ff1a7b82 */ /* 0x001e220000000800 */
[----:B------:R-:W-:Y:S01]  /*22320*/  IMAD.X R23, R23, 0x1, R0, P6 ;  /* 0x0000000117177824 */ /* 0x000fe200030e0600 */
[----:B------:R-:W-:-:S04]  /*22330*/  IADD3 R18, P6, PT, R18, R14, RZ ;  /* 0x0000000e12127210 */ /* 0x000fc80007fde0ff */
[----:B------:R-:W-:Y:S04]  /*22340*/  STL [R1+0x6d0], R23 ;  /* 0x0006d01701007387 */ /* 0x000fe80000100800 */
[----:B------:R0:W-:Y:S01]  /*22350*/  STL [R1+0x6a4], R18 ;  /* 0x0006a41201007387 */ /* 0x0001e20000100800 */
[-C--:B------:R-:W-:Y:S01]  /*22360*/  IADD3 R19, P1, PT, R19, R14.reuse, RZ ;  /* 0x0000000e13137210 */ /* 0x080fe20007f3e0ff */
[--C-:B------:R-:W-:Y:S01]  /*22370*/  IMAD.X R24, R24, 0x1, R0.reuse, P2 ;  /* 0x0000000118187824 */ /* 0x100fe200010e0600 */
[-C--:B--2---:R-:W-:Y:S01]  /*22380*/  IADD3 R25, P2, PT, R25, R14.reuse, RZ ;  /* 0x0000000e19197210 */ /* 0x084fe20007f5e0ff */
[--C-:B------:R-:W-:Y:S01]  /*22390*/  IMAD.X R27, R27, 0x1, R0.reuse, P3 ;  /* 0x000000011b1b7824 */ /* 0x100fe200018e0600 */
[----:B------:R-:W-:Y:S01]  /*223a0*/  IADD3 R15, P3, PT, R15, R14, RZ ;  /* 0x0000000e0f0f7210 */ /* 0x000fe20007f7e0ff */
[----:B------:R-:W-:Y:S01]  /*223b0*/  STL [R1+0x69c], R19 ;  /* 0x00069c1301007387 */ /* 0x000fe20000100800 */
[----:B------:R-:W-:-:S03]  /*223c0*/  IMAD.X R11, R11, 0x1, R0, P4 ;  /* 0x000000010b0b7824 */ /* 0x000fc600020e0600 */
[----:B------:R-:W-:Y:S01]  /*223d0*/  STL [R1+0x6c0], R24 ;  /* 0x0006c01801007387 */ /* 0x000fe20000100800 */
[----:B0-----:R-:W-:-:S04]  /*223e0*/  IMAD.SHL.U32 R18, R26, 0x80, RZ ;  /* 0x000000801a127824 */ /* 0x001fc800078e00ff */
[----:B------:R-:W-:Y:S01]  /*223f0*/  IMAD.SHL.U32 R18, R18, 0x2, RZ ;  /* 0x0000000212127824 */ /* 0x000fe200078e00ff */
[----:B------:R-:W-:Y:S01]  /*22400*/  STL [R1+0x694], R25 ;  /* 0x0006941901007387 */ /* 0x000fe20000100800 */
[--C-:B------:R-:W-:Y:S02]  /*22410*/  IMAD.X R17, R17, 0x1, R0.reuse, P5 ;  /* 0x0000000111117824 */ /* 0x100fe400028e0600 */
[----:B------:R-:W-:Y:S01]  /*22420*/  IMAD.X R9, R9, 0x1, R0, P6 ;  /* 0x0000000109097824 */ /* 0x000fe200030e0600 */
[-C--:B------:R-:W-:Y:S01]  /*22430*/  IADD3 R10, P4, PT, R10, R18.reuse, RZ ;  /* 0x000000120a0a7210 */ /* 0x080fe20007f9e0ff */
[----:B------:R-:W-:Y:S04]  /*22440*/  STL [R1+0x6b8], R27 ;  /* 0x0006b81b01007387 */ /* 0x000fe80000100800 */
[----:B------:R-:W-:Y:S01]  /*22450*/  STL [R1+0x68c], R15 ;  /* 0x00068c0f01007387 */ /* 0x000fe20000100800 */
[----:B------:R-:W-:-:S03]  /*22460*/  IADD3 R16, P5, PT, R16, R18, RZ ;  /* 0x0000001210107210 */ /* 0x000fc60007fbe0ff */
[----:B------:R-:W-:Y:S04]  /*22470*/  STL [R1+0x6b0], R11 ;  /* 0x0006b00b01007387 */ /* 0x000fe80000100800 */
[----:B------:R-:W-:Y:S04]  /*22480*/  STL [R1+0x684], R10 ;  /* 0x0006840a01007387 */ /* 0x000fe80000100800 */
[----:B------:R-:W-:Y:S01]  /*22490*/  STL [R1+0x6a8], R17 ;  /* 0x0006a81101007387 */ /* 0x000fe20000100800 */
[----:B---3--:R-:W-:-:S05]  /*224a0*/  IADD3 R2, P6, PT, R2, R18, RZ ;  /* 0x0000001202027210 */ /* 0x008fca0007fde0ff */
[----:B------:R0:W-:Y:S04]  /*224b0*/  STL [R1+0x674], R2 ;  /* 0x0006740201007387 */ /* 0x0001e80000100800 */
[----:B------:R-:W-:Y:S04]  /*224c0*/  STL [R1+0x67c], R16 ;  /* 0x00067c1001007387 */ /* 0x000fe80000100800 */
[----:B0-----:R-:W2:Y:S01]  /*224d0*/  LDL.LU R2, [R1+0xc2c] ;  /* 0x000c2c0001027983 */ /* 0x001ea20000300800 */
[--C-:B------:R-:W-:Y:S01]  /*224e0*/  IMAD.X R8, R8, 0x1, R0.reuse, P1 ;  /* 0x0000000108087824 */ /* 0x100fe200008e0600 */
[-C--:B------:R-:W-:Y:S01]  /*224f0*/  IADD3 R13, P1, PT, R13, R18.reuse, RZ ;  /* 0x000000120d0d7210 */ /* 0x080fe20007f3e0ff */
[----:B------:R-:W-:Y:S01]  /*22500*/  IMAD.X R12, R12, 0x1, R0, P2 ;  /* 0x000000010c0c7824 */ /* 0x000fe200010e0600 */
[----:B------:R-:W-:Y:S01]  /*22510*/  STL [R1+0x6a0], R9 ;  /* 0x0006a00901007387 */ /* 0x000fe20000100800 */
[----:B------:R-:W-:-:S03]  /*22520*/  IADD3 R5, P2, PT, R5, R18, RZ ;  /* 0x0000001205057210 */ /* 0x000fc60007f5e0ff */
[----:B------:R-:W-:Y:S01]  /*22530*/  STL [R1+0x698], R8 ;  /* 0x0006980801007387 */ /* 0x000fe20000100800 */
[----:B------:R-:W-:-:S03]  /*22540*/  IMAD.X R4, R4, 0x1, R0, P3 ;  /* 0x0000000104047824 */ /* 0x000fc600018e0600 */
[----:B------:R-:W-:Y:S04]  /*22550*/  STL [R1+0x66c], R13 ;  /* 0x00066c0d01007387 */ /* 0x000fe80000100800 */
[----:B------:R-:W-:Y:S01]  /*22560*/  STL [R1+0xba8], R0 ;  /* 0x000ba80001007387 */ /* 0x000fe20000100800 */
[----:B----4-:R-:W-:-:S03]  /*22570*/  IADD3 R29, P3, PT, R29, R18, RZ ;  /* 0x000000121d1d7210 */ /* 0x010fc60007f7e0ff */
[----:B------:R-:W-:Y:S04]  /*22580*/  STL [R1+0x690], R12 ;  /* 0x0006900c01007387 */ /* 0x000fe80000100800 */
[----:B------:R-:W-:Y:S04]  /*22590*/  STL [R1+0x664], R5 ;  /* 0x0006640501007387 */ /* 0x000fe80000100800 */
[----:B------:R-:W-:Y:S04]  /*225a0*/  STL [R1+0x688], R4 ;  /* 0x0006880401007387 */ /* 0x000fe80000100800 */
[----:B------:R0:W-:Y:S04]  /*225b0*/  STL [R1+0xc28], R18 ;  /* 0x000c281201007387 */ /* 0x0001e80000100800 */
[----:B------:R-:W-:Y:S01]  /*225c0*/  STL [R1+0x65c], R29 ;  /* 0x00065c1d01007387 */ /* 0x000fe20000100800 */
[----:B--2---:R-:W-:Y:S01]  /*225d0*/  IMAD.X R28, R28, 0x1, R2, P4 ;  /* 0x000000011c1c7824 */ /* 0x004fe200020e0602 */
[----:B------:R-:W-:-:S02]  /*225e0*/  IADD3 R3, P4, PT, R3, R18, RZ ;  /* 0x0000001203037210 */ /* 0x000fc40007f9e0ff */
[----:B0-----:R-:W2:Y:S04]  /*225f0*/  LDL.LU R18, [R1+0x678] ;  /* 0x0006780001127983 */ /* 0x001ea80000300800 */
[----:B------:R-:W-:Y:S04]  /*22600*/  STL [R1+0x680], R28 ;  /* 0x0006801c01007387 */ /* 0x000fe80000100800 */
[----:B------:R-:W3:Y:S04]  /*22610*/  LDL.LU R0, [R1+0x668] ;  /* 0x0006680001007983 */ /* 0x000ee80000300800 */
[----:B------:R-:W-:Y:S04]  /*22620*/  STL [R1+0x654], R3 ;  /* 0x0006540301007387 */ /* 0x000fe80000100800 */
[----:B---3--:R0:W-:Y:S04]  /*22630*/  STL [R1+0xc1c], R0 ;  /* 0x000c1c0001007387 */ /* 0x0081e80000100800 */
[----:B0-----:R-:W3:Y:S04]  /*22640*/  LDL.LU R0, [R1+0x644] ;  /* 0x0006440001007983 */ /* 0x001ee80000300800 */
[----:B---3--:R0:W-:Y:S04]  /*22650*/  STL [R1+0xc20], R0 ;  /* 0x000c200001007387 */ /* 0x0081e80000100800 */
[----:B0-----:R-:W3:Y:S01]  /*22660*/  LDL.LU R0, [R1+0x670] ;  /* 0x0006700001007983 */ /* 0x001ee20000300800 */
[----:B--2---:R-:W-:-:S03]  /*22670*/  IMAD.X R18, R18, 0x1, R2, P5 ;  /* 0x0000000112127824 */ /* 0x004fc600028e0602 */
[----:B---3--:R0:W-:Y:S04]  /*22680*/  STL [R1+0xc24], R0 ;  /* 0x000c240001007387 */ /* 0x0081e80000100800 */
[----:B0-----:R-:W2:Y:S04]  /*22690*/  LDL.LU R0, [R1+0x64c] ;  /* 0x00064c0001007983 */ /* 0x001ea80000300800 */
[----:B------:R-:W3:Y:S04]  /*226a0*/  LDL.LU R7, [R1+0x63c] ;  /* 0x00063c0001077983 */ /* 0x000ee80000300800 */
[----:B------:R-:W4:Y:S04]  /*226b0*/  LDL.LU R6, [R1+0x660] ;  /* 0x0006600001067983 */ /* 0x000f280000300800 */
        /* <DEDUP_REMOVED lines=24> */
[----:B------:R0:W-:Y:S04]  /*22840*/  STL [R1+0x678], R18 ;  /* 0x0006781201007387 */ /* 0x0001e80000100800 */
[----:B0-----:R-:W2:Y:S02]  /*22850*/  LDL.LU R18, [R1+0xc28] ;  /* 0x000c280001127983 */ /* 0x001ea40000300800 */
[----:B--2---:R-:W-:-:S05]  /*22860*/  IADD3 R0, P5, PT, R0, R18, RZ ;  /* 0x0000001200007210 */ /* 0x004fca0007fbe0ff */
[----:B------:R0:W-:Y:S04]  /*22870*/  STL [R1+0x64c], R0 ;  /* 0x00064c0001007387 */ /* 0x0001e80000100800 */
[----:B0-----:R-:W2:Y:S02]  /*22880*/  LDL.LU R0, [R1+0xc24] ;  /* 0x000c240001007983 */ /* 0x001ea40000300800 */
[----:B--2---:R-:W-:-:S05]  /*22890*/  IMAD.X R0, R0, 0x1, R2, P6 ;  /* 0x0000000100007824 */ /* 0x004fca00030e0602 */
[----:B------:R0:W-:Y:S04]  /*228a0*/  STL [R1+0x670], R0 ;  /* 0x0006700001007387 */ /* 0x0001e80000100800 */
[----:B0-----:R-:W2:Y:S02]  /*228b0*/  LDL.LU R0, [R1+0xc20] ;  /* 0x000c200001007983 */ /* 0x001ea40000300800 */
[----:B--2---:R-:W-:-:S05]  /*228c0*/  IADD3 R0, P6, PT, R0, R18, RZ ;  /* 0x0000001200007210 */ /* 0x004fca0007fde0ff */
[----:B------:R0:W-:Y:S04]  /*228d0*/  STL [R1+0x644], R0 ;  /* 0x0006440001007387 */ /* 0x0001e80000100800 */
[----:B0-----:R-:W2:Y:S01]  /*228e0*/  LDL.LU R0, [R1+0xc1c] ;  /* 0x000c1c0001007983 */ /* 0x001ea20000300800 */
[--C-:B----4-:R-:W-:Y:S01]  /*228f0*/  IMAD.X R6, R6, 0x1, R2.reuse, P2 ;  /* 0x0000000106067824 */ /* 0x110fe200010e0602 */
[-C--:B------:R-:W-:Y:S01]  /*22900*/  IADD3 R20, P2, PT, R20, R18.reuse, RZ ;  /* 0x0000001214147210 */ /* 0x080fe20007f5e0ff */
[--C-:B------:R-:W-:Y:S01]  /*22910*/  IMAD.X R21, R21, 0x1, R2.reuse, P3 ;  /* 0x0000000115157824 */ /* 0x100fe200018e0602 */
        /* <DEDUP_REMOVED lines=16> */
[----:B------:R-:W-:Y:S01]  /*22a20*/  IADD3 R4, P6, PT, R4, R18, RZ ;  /* 0x0000001204047210 */ /* 0x000fe20007fde0ff */
[----:B------:R-:W-:-:S02]  /*22a30*/  IMAD.X R3, R3, 0x1, R2, P2 ;  /* 0x0000000103037824 */ /* 0x000fc400010e0602 */
[----:B--2---:R-:W-:Y:S01]  /*22a40*/  IMAD.X R0, R0, 0x1, R2, P1 ;  /* 0x0000000100007824 */ /* 0x004fe200008e0602 */
[----:B---3--:R-:W-:-:S04]  /*22a50*/  IADD3 R7, P1, PT, R7, R18, RZ ;  /* 0x0000001207077210 */ /* 0x008fc80007f3e0ff */
        /* <DEDUP_REMOVED lines=8> */
[----:B------:R-:W-:-:S03]  /*22ae0*/  IMAD.X R14, R14, 0x1, R2, P1 ;  /* 0x000000010e0e7824 */ /* 0x000fc600008e0602 */
[----:B------:R-:W-:Y:S01]  /*22af0*/  STL [R1+0x648], R24 ;  /* 0x0006481801007387 */ /* 0x000fe20000100800 */
[----:B------:R-:W-:-:S03]  /*22b00*/  IADD3 R15, P1, PT, R15, R18, RZ ;  /* 0x000000120f0f7210 */ /* 0x000fc60007f3e0ff */
        /* <DEDUP_REMOVED lines=17> */
[----:B------:R0:W-:Y:S04]  /*22c20*/  STL [R1+0xc18], R2 ;  /* 0x000c180201007387 */ /* 0x0001e80000100800 */
[----:B------:R-:W-:Y:S04]  /*22c30*/  STL [R1+0x608], R29 ;  /* 0x0006081d01007387 */ /* 0x000fe80000100800 */
        /* <DEDUP_REMOVED lines=8> */
[----:B--2---:R-:W-:-:S03]  /*22cc0*/  IADD3 R2, P2, PT, R2, R18, RZ ;  /* 0x0000001202027210 */ /* 0x004fc60007f5e0ff */
        /* <DEDUP_REMOVED lines=30> */
[----:B--2---:R-:W-:-:S05]  /*22eb0*/  IMAD.X R0, R0, 0x1, R2, P3 ;  /* 0x0000000100007824 */ /* 0x004fca00018e0602 */
[----:B------:R0:W-:Y:S04]  /*22ec0*/  STL [R1+0x5f8], R0 ;  /* 0x0005f80001007387 */ /* 0x0001e80000100800 */
[----:B0-----:R-:W2:Y:S02]  /*22ed0*/  LDL.LU R0, [R1+0xc14] ;  /* 0x000c140001007983 */ /* 0x001ea40000300800 */
[----:B--2---:R-:W-:-:S05]  /*22ee0*/  IADD3 R0, P3, PT, R0, R18, RZ ;  /* 0x0000001200007210 */ /* 0x004fca0007f7e0ff */
[----:B------:R0:W-:Y:S04]  /*22ef0*/  STL [R1+0x5cc], R0 ;  /* 0x0005cc0001007387 */ /* 0x0001e80000100800 */
[----:B0-----:R-:W2:Y:S02]  /*22f00*/  LDL.LU R0, [R1+0xc10] ;  /* 0x000c100001007983 */ /* 0x001ea40000300800 */
[----:B--2---:R-:W-:-:S05]  /*22f10*/  IMAD.X R0, R0, 0x1, R2, P4 ;  /* 0x0000000100007824 */ /* 0x004fca00020e0602 */
[----:B------:R0:W-:Y:S04]  /*22f20*/  STL [R1+0x5f0], R0 ;  /* 0x0005f00001007387 */ /* 0x0001e80000100800 */
[----:B0-----:R-:W2:Y:S01]  /*22f30*/  LDL.LU R0, [R1+0xc0c] ;  /* 0x000c0c0001007983 */ /* 0x001ea20000300800 */
[--C-:B---3--:R-:W-:Y:S01]  /*22f40*/  IMAD.X R7, R7, 0x1, R2.reuse, P5 ;  /* 0x0000000107077824 */ /* 0x108fe200028e0602 */
[-C--:B----4-:R-:W-:Y:S01]  /*22f50*/  IADD3 R6, P5, PT, R6, R18.reuse, RZ ;  /* 0x0000001206067210 */ /* 0x090fe20007fbe0ff */
        /* <DEDUP_REMOVED lines=18> */
[----:B------:R-:W-:Y:S01]  /*23080*/  IMAD.X R28, R28, 0x1, R2, P5 ;  /* 0x000000011c1c7824 */ /* 0x000fe200028e0602 */
[----:B------:R-:W-:-:S02]  /*23090*/  IADD3 R3, P5, PT, R3, R18, RZ ;  /* 0x0000001203037210 */ /* 0x000fc40007fbe0ff */
[----:B--2---:R-:W-:-:S05]  /*230a0*/  IADD3 R0, P4, PT, R0, R18, RZ ;  /* 0x0000001200007210 */ /* 0x004fca0007f9e0ff */
        /* <DEDUP_REMOVED lines=22> */
[----:B------:R-:W-:Y:S04]  /*23210*/  STL [R1+0x5a0], R8 ;  /* 0x0005a00801007387 */ /* 0x000fe80000100800 */
[----:B------:R-:W-:Y:S01]  /*23220*/  STL [R1+0x574], R13 ;  /* 0x0005740d01007387 */ /* 0x000fe20000100800 */
[----:B------:R-:W-:-:S03]  /*23230*/  IADD3 R29, P4, PT, R29, R18, RZ ;  /* 0x000000121d1d7210 */ /* 0x000fc60007f9e0ff */
[----:B------:R-:W-:Y:S04]  /*23240*/  STL [R1+0x598], R12 ;  /* 0x0005980c01007387 */ /* 0x000fe80000100800 */
        /* <DEDUP_REMOVED lines=576> */
[--C-:B------:R-:W-:Y:S02]  /*25650*/  IMAD.X R26, R26, 0x1, R2.reuse, P2 ;  /* 0x000000011a1a7824 */ /* 0x100fe400010e0602 */
[--C-:B------:R-:W-:Y:S02]  /*25660*/  IMAD.X R27, R27, 0x1, R2.reuse, P3 ;  /* 0x000000011b1b7824 */ /* 0x100fe400018e0602 */
[--C-:B------:R-:W-:Y:S02]  /*25670*/  IMAD.X R15, R15, 0x1, R2.reuse, P5 ;  /* 0x000000010f0f7824 */ /* 0x100fe400028e0602 */
[----:B------:R-:W-:Y:S01]  /*25680*/  IMAD.X R14, R14, 0x1, R2, P4 ;  /* 0x000000010e0e7824 */ /* 0x000fe200020e0602 */
[----:B--2---:R-:W-:-:S05]  /*25690*/  IADD3 R0, P1, PT, R0, R18, RZ ;  /* 0x0000001200007210 */ /* 0x004fca0007f3e0ff */
[----:B------:R0:W-:Y:S04]  /*256a0*/  STL [R1+0xaec], R0 ;  /* 0x000aec0001007387 */ /* 0x0001e80000100800 */
[----:B0-----:R0:W5:Y:S04]  /*256b0*/  LDL.LU R0, [R1+0xba8] ;  /* 0x000ba80001007983 */ /* 0x0011680000300800 */
[----:B------:R1:W-:Y:S04]  /*256c0*/  STL [R1+0xab8], R6 ;  /* 0x000ab80601007387 */ /* 0x0003e80000100800 */
[----:B-1----:R0:W5:Y:S04]  /*256d0*/  LDL.LU R6, [R1+0xba4] ;  /* 0x000ba40001067983 */ /* 0x0021680000300800 */
[----:B------:R1:W-:Y:S04]  /*256e0*/  STL [R1+0xaf4], R7 ;  /* 0x000af40701007387 */ /* 0x0003e80000100800 */
[----:B-1----:R0:W5:Y:S04]  /*256f0*/  LDL.LU R7, [R1+0xba0] ;  /* 0x000ba00001077983 */ /* 0x0021680000300800 */
[----:B------:R1:W-:Y:S04]  /*25700*/  STL [R1+0xac0], R10 ;  /* 0x000ac00a01007387 */ /* 0x0003e80000100800 */
[----:B-1----:R0:W5:Y:S04]  /*25710*/  LDL.LU R10, [R1+0xb9c] ;  /* 0x000b9c00010a7983 */ /* 0x0021680000300800 */
[----:B------:R1:W-:Y:S01]  /*25720*/  STL [R1+0xafc], R11 ;  /* 0x000afc0b01007387 */ /* 0x0003e20000100800 */
[----:B------:R-:W-:-:S03]  /*25730*/  IMAD.X R4, R4, 0x1, R2, P1 ;  /* 0x0000000104047824 */ /* 0x000fc600008e0602 */
[----:B-1----:R0:W5:Y:S04]  /*25740*/  LDL.LU R11, [R1+0xb98] ;  /* 0x000b9800010b7983 */ /* 0x0021680000300800 */
[----:B------:R1:W-:Y:S01]  /*25750*/  STL [R1+0xac8], R16 ;  /* 0x000ac81001007387 */ /* 0x0003e20000100800 */
[----:B------:R-:W-:-:S03]  /*25760*/  IADD3 R5, P1, PT, R5, R18, RZ ;  /* 0x0000001205057210 */ /* 0x000fc60007f3e0ff */
[----:B-1----:R0:W5:Y:S04]  /*25770*/  LDL.LU R16, [R1+0xb94] ;  /* 0x000b940001107983 */ /* 0x0021680000300800 */
[----:B------:R1:W-:Y:S04]  /*25780*/  STL [R1+0xb04], R17 ;  /* 0x000b041101007387 */ /* 0x0003e80000100800 */
        /* <DEDUP_REMOVED lines=30> */
[----:B------:R0:W-:Y:S01]  /*25970*/  STL [R1+0xb28], R14 ;  /* 0x000b280e01007387 */ /* 0x0001e20000100800 */
[----:B------:R-:W-:Y:S05]  /*25980*/  @P0 BRA `(.L_x_1) ;  /* 0xfffffe7000540947 */ /* 0x000fea000383ffff */
[----:B0-----:R-:W2:Y:S04]  /*25990*/  LDL.LU R19, [R1+0xe8] ;  /* 0x0000e80001137983 */ /* 0x001ea80000300800 */
[----:B--2---:R0:W-:Y:S04]  /*259a0*/  STL [R1+0xbb8], R19 ;  /* 0x000bb81301007387 */ /* 0x0041e80000100800 */
        /* <DEDUP_REMOVED lines=14> */
[----:B-----5:R1:W-:Y:S01]  /*25a90*/  STL [R1+0xbb0], R17 ;  /* 0x000bb01101007387 */ /* 0x0203e20000100800 */
[----:B0-----:R-:W-:-:S03]  /*25aa0*/  IMAD.MOV.U32 R19, RZ, RZ, R7 ;  /* 0x000000ffff137224 */ /* 0x001fc600078e0007 */
[----:B-1----:R-:W2:Y:S04]  /*25ab0*/  LDL.LU R17, [R1+0xe4] ;  /* 0x0000e40001117983 */ /* 0x002ea80000300800 */
        /* <DEDUP_REMOVED lines=17> */
[----:B------:R-:W2:Y:S04]  /*25bd0*/  LDL.LU R18, [R1+0xe0] ;  /* 0x0000e00001127983 */ /* 0x000ea80000300800 */
[----:B------:R1:W-:Y:S01]  /*25be0*/  STL [R1+0xbac], R16 ;  /* 0x000bac1001007387 */ /* 0x0003e20000100800 */
[----:B0-----:R-:W-:-:S03]  /*25bf0*/  IMAD.MOV.U32 R17, RZ, RZ, R6 ;  /* 0x000000ffff117224 */ /* 0x001fc600078e0006 */
[----:B-1----:R-:W3:Y:S04]  /*25c00*/  LDL.LU R16, [R1+0x14c] ;  /* 0x00014c0001107983 */ /* 0x002ee80000300800 */
[----:B------:R-:W4:Y:S04]  /*25c10*/  LDL.LU R15, [R1+0x158] ;  /* 0x00015800010f7983 */ /* 0x000f280000300800 */
[----:B----4-:R0:W-:Y:S04]  /*25c20*/  STL [R1+0xba8], R15 ;  /* 0x000ba80f01007387 */ /* 0x0101e80000100800 */
[----:B0-----:R-:W4:Y:S04]  /*25c30*/  LDL.LU R15, [R1+0x144] ;  /* 0x00014400010f7983 */ /* 0x001f280000300800 */
[----:B------:R0:W-:Y:S04]  /*25c40*/  STL [R1+0xba0], R13 ;  /* 0x000ba00d01007387 */ /* 0x0001e80000100800 */
[----:B0-----:R-:W2:Y:S04]  /*25c50*/  LDL.LU R13, [R1+0x154] ;  /* 0x00015400010d7983 */ /* 0x001ea80000300800 */
[----:B--2---:R0:W-:Y:S04]  /*25c60*/  STL [R1+0xba4], R13 ;  /* 0x000ba40d01007387 */ /* 0x0041e80000100800 */
[----:B0-----:R-:W2:Y:S04]  /*25c70*/  LDL.LU R13, [R1+0x15c] ;  /* 0x00015c00010d7983 */ /* 0x001ea80000300800 */
[----:B------:R-:W2:Y:S04]  /*25c80*/  LDL.LU R14, [R1+0x150] ;  /* 0x00015000010e7983 */ /* 0x000ea80000300800 */
        /* <DEDUP_REMOVED lines=10> */
[----:B------:R-:W2:Y:S04]  /*25d30*/  LDL.LU R7, [R1+0x188] ;  /* 0x0001880001077983 */ /* 0x000ea80000300800 */
[----:B--2---:R0:W-:Y:S04]  /*25d40*/  STL [R1+0xb88], R7 ;  /* 0x000b880701007387 */ /* 0x0041e80000100800 */
[----:B0-----:R-:W2:Y:S04]  /*25d50*/  LDL.LU R7, [R1+0x174] ;  /* 0x0001740001077983 */ /* 0x001ea80000300800 */
        /* <DEDUP_REMOVED lines=8> */
[----:B0-----:R-:W2:Y:S01]  /*25de0*/  LDL.LU R29, [R1+0x16c] ;  /* 0x00016c00011d7983 */ /* 0x001ea20000300800 */
[----:B------:R-:W-:-:S03]  /*25df0*/  F2FP.BF16.F32.PACK_AB R19, R17, R19 ;  /* 0x000000131113723e */ /* 0x000fc600000010ff */
[----:B--2---:R0:W-:Y:S04]  /*25e00*/  STL [R1+0xb78], R29 ;  /* 0x000b781d01007387 */ /* 0x0041e80000100800 */
[----:B0-----:R-:W2:Y:S04]  /*25e10*/  LDL.LU R29, [R1+0x1c4] ;  /* 0x0001c400011d7983 */ /* 0x001ea80000300800 */
[----:B------:R-:W2:Y:S04]  /*25e20*/  LDL.LU R27, [R1+0x168] ;  /* 0x00016800011b7983 */ /* 0x000ea80000300800 */
[----:B------:R0:W-:Y:S04]  /*25e30*/  STL [R1+0xb70], R3 ;  /* 0x000b700301007387 */ /* 0x0001e80000100800 */
[----:B0-----:R-:W2:Y:S04]  /*25e40*/  LDL.LU R3, [R1+0x164] ;  /* 0x0001640001037983 */ /* 0x001ea80000300800 */
[----:B------:R-:W2:Y:S04]  /*25e50*/  LDL.LU R26, [R1+0x160] ;  /* 0x00016000011a7983 */ /* 0x000ea80000300800 */
[----:B------:R0:W-:Y:S04]  /*25e60*/  STL [R1+0xb6c], R28 ;  /* 0x000b6c1c01007387 */ /* 0x0001e80000100800 */
[----:B0-----:R-:W2:Y:S04]  /*25e70*/  LDL.LU R28, [R1+0x1ac] ;  /* 0x0001ac00011c7983 */ /* 0x001ea80000300800 */
        /* <DEDUP_REMOVED lines=11> */
[----:B--2---:R-:W-:-:S02]  /*25f30*/  F2FP.BF16.F32.PACK_AB R19, R17, R19 ;  /* 0x000000131113723e */ /* 0x004fc400000010ff */
        /* <DEDUP_REMOVED lines=9> */
[----:B------:R0:W-:Y:S04]  /*25fd0*/  STL [R1], R19 ;  /* 0x0000001301007387 */ /* 0x0001e80000100800 */
        /* <DEDUP_REMOVED lines=18> */
[----:B------:R-:W2:Y:S02]  /*26100*/  LDL.LU R17, [R1+0xbb4] ;  /* 0x000bb40001117983 */ /* 0x000ea40000300800 */
[----:B--2---:R-:W-:Y:S02]  /*26110*/  F2FP.BF16.F32.PACK_AB R18, R17, R18 ;  /* 0x000000121112723e */ /* 0x004fe400000010ff */
[----:B------:R-:W3:Y:S02]  /*26120*/  LDL.LU R17, [R1+0xbb0] ;  /* 0x000bb00001117983 */ /* 0x000ee40000300800 */
[----:B---3--:R-:W-:Y:S02]  /*26130*/  F2FP.BF16.F32.PACK_AB R17, R16, R17 ;  /* 0x000000111011723e */ /* 0x008fe400000010ff */
[----:B------:R-:W4:Y:S02]  /*26140*/  LDL.LU R16, [R1+0xbac] ;  /* 0x000bac0001107983 */ /* 0x000f240000300800 */
[----:B----4-:R-:W-:-:S02]  /*26150*/  F2FP.BF16.F32.PACK_AB R16, R15, R16 ;  /* 0x000000100f10723e */ /* 0x010fc400000010ff */
[----:B------:R-:W2:Y:S02]  /*26160*/  LDL.LU R15, [R1+0xba8] ;  /* 0x000ba800010f7983 */ /* 0x000ea40000300800 */
[----:B--2---:R-:W-:Y:S02]  /*26170*/  F2FP.BF16.F32.PACK_AB R15, R13, R15 ;  /* 0x0000000f0d0f723e */ /* 0x004fe400000010ff */
[----:B------:R-:W2:Y:S02]  /*26180*/  LDL.LU R13, [R1+0xba4] ;  /* 0x000ba400010d7983 */ /* 0x000ea40000300800 */
[----:B--2---:R-:W-:Y:S02]  /*26190*/  F2FP.BF16.F32.PACK_AB R14, R13, R14 ;  /* 0x0000000e0d0e723e */ /* 0x004fe400000010ff */
[----:B------:R-:W2:Y:S02]  /*261a0*/  LDL.LU R13, [R1+0xba0] ;  /* 0x000ba000010d7983 */ /* 0x000ea40000300800 */
[----:B--2---:R-:W-:-:S02]  /*261b0*/  F2FP.BF16.F32.PACK_AB R13, R12, R13 ;  /* 0x0000000d0c0d723e */ /* 0x004fc400000010ff */
        /* <DEDUP_REMOVED lines=18> */
[----:B------:R-:W2:Y:S01]  /*262e0*/  LDL.LU R29, [R1+0xb78] ;  /* 0x000b7800011d7983 */ /* 0x000ea20000300800 */
[----:B------:R-:W-:Y:S02]  /*262f0*/  F2FP.BF16.F32.PACK_AB R26, R3, R26 ;  /* 0x0000001a031a723e */ /* 0x000fe400000010ff */
[----:B------:R-:W-:Y:S02]  /*26300*/  F2FP.BF16.F32.PACK_AB R25, R28, R25 ;  /* 0x000000191c19723e */ /* 0x000fe400000010ff */
[----:B--2---:R-:W-:Y:S02]  /*26310*/  F2FP.BF16.F32.PACK_AB R27, R29, R27 ;  /* 0x0000001b1d1b723e */ /* 0x004fe400000010ff */
[----:B------:R-:W2:Y:S04]  /*26320*/  LDL.LU R29, [R1+0xb74] ;  /* 0x000b7400011d7983 */ /* 0x000ea80000300800 */
[----:B------:R-:W3:Y:S04]  /*26330*/  LDL.LU R3, [R1+0xb70] ;  /* 0x000b700001037983 */ /* 0x000ee80000300800 */
[----:B------:R-:W3:Y:S01]  /*26340*/  LDL.LU R28, [R1+0xb6c] ;  /* 0x000b6c00011c7983 */ /* 0x000ee20000300800 */
[----:B------:R-:W-:-:S02]  /*26350*/  F2FP.BF16.F32.PACK_AB R22, R20, R22 ;  /* 0x000000161416723e */ /* 0x000fc400000010ff */
[----:B------:R-:W-:Y:S02]  /*26360*/  F2FP.BF16.F32.PACK_AB R24, R2, R24 ;  /* 0x000000180218723e */ /* 0x000fe400000010ff */
[----:B------:R-:W-:Y:S02]  /*26370*/  F2FP.BF16.F32.PACK_AB R23, R0, R23 ;  /* 0x000000170017723e */ /* 0x000fe400000010ff */
[----:B--2---:R-:W-:Y:S02]  /*26380*/  F2FP.BF16.F32.PACK_AB R21, R21, R29 ;  /* 0x0000001d1515723e */ /* 0x004fe400000010ff */
[----:B---3--:R-:W-:-:S07]  /*26390*/  F2FP.BF16.F32.PACK_AB R20, R28, R3 ;  /* 0x000000031c14723e */ /* 0x008fce00000010ff */
.L_x_0:
[----:B------:R-:W0:Y:S01]  /*263a0*/  S2R R0, SR_TID.X ;  /* 0x0000000000007919 */ /* 0x000e220000002100 */
[----:B------:R-:W1:Y:S01]  /*263b0*/  S2UR UR5, SR_CgaCtaId ;  /* 0x00000000000579c3 */ /* 0x000e620000008800 */
[----:B------:R-:W-:Y:S01]  /*263c0*/  UMOV UR4, 0x400 ;  /* 0x0000040000047882 */ /* 0x000fe20000000000 */
[----:B------:R-:W3:Y:S01]  /*263d0*/  LDCU.128 UR12, c[0x0][0x390] ;  /* 0x00007200ff0c77ac */ /* 0x000ee20008000c00 */
[----:B------:R-:W4:Y:S01]  /*263e0*/  S2R R28, SR_TID.X ;  /* 0x00000000001c7919 */ /* 0x000f220000002100 */
[----:B------:R-:W2:Y:S01]  /*263f0*/  LDCU UR6, c[0x0][0x3b8] ;  /* 0x00007700ff0677ac */ /* 0x000ea20008000800 */
[----:B-1----:R-:W-:Y:S01]  /*26400*/  ULEA UR4, UR5, UR4, 0x18 ;  /* 0x0000000405047291 */ /* 0x002fe2000f8ec0ff */
[----:B------:R-:W1:Y:S01]  /*26410*/  LDCU UR5, c[0x0][0x3b4] ;  /* 0x00007680ff0577ac */ /* 0x000e620008000800 */
[C---:B0----5:R-:W-:Y:S02]  /*26420*/  IMAD.SHL.U32 R2, R0.reuse, 0x10, RZ ;  /* 0x0000001000027824 */ /* 0x061fe400078e00ff */
[----:B------:R-:W-:Y:S01]  /*26430*/  IMAD.SHL.U32 R3, R0, 0x20, RZ ;  /* 0x0000002000037824 */ /* 0x000fe200078e00ff */
[----:B----4-:R-:W-:-:S02]  /*26440*/  LOP3.LUT R28, R28, 0x3f, RZ, 0xc0, !PT ;  /* 0x0000003f1c1c7812 */ /* 0x010fc400078ec0ff */
[----:B------:R-:W-:Y:S02]  /*26450*/  LOP3.LUT R0, R2, 0x1f0, RZ, 0xc0, !PT ;  /* 0x000001f002007812 */ /* 0x000fe400078ec0ff */
[----:B------:R-:W-:Y:S01]  /*26460*/  LOP3.LUT R3, R3, 0x400, RZ, 0xc0, !PT ;  /* 0x0000040003037812 */ /* 0x000fe200078ec0ff */
[----:B------:R-:W3:Y:S01]  /*26470*/  LDL.LU R2, [R1+0xb68] ;  /* 0x000b680001027983 */ /* 0x000ee20000300800 */
[----:B------:R-:W-:Y:S02]  /*26480*/  LEA R29, R28, UR4, 0x4 ;  /* 0x000000041c1d7c11 */ /* 0x000fe4000f8e20ff */
[----:B------:R-:W-:Y:S01]  /*26490*/  IADD3 R3, PT, PT, R0, UR4, R3 ;  /* 0x0000000400037c10 */ /* 0x000fe2000fffe003 */
[----:B------:R-:W-:Y:S06]  /*264a0*/  BAR.SYNC.DEFER_BLOCKING 0x0 ;  /* 0x0000000000007b1d */ /* 0x000fec0000010000 */
[----:B------:R-:W-:Y:S04]  /*264b0*/  STSM.16.M88.4 [R3], R20 ;  /* 0x0000001403007844 */ /* 0x000fe80000000200 */
[----:B------:R-:W-:Y:S01]  /*264c0*/  STSM.16.M88.4 [R3+0x200], R24 ;  /* 0x0002001803007844 */ /* 0x000fe20000000200 */
[----:B------:R-:W-:Y:S06]  /*264d0*/  BAR.SYNC.DEFER_BLOCKING 0x0 ;  /* 0x0000000000007b1d */ /* 0x000fec0000010000 */
[----:B------:R-:W0:Y:S04]  /*264e0*/  LDS.128 R24, [R29] ;  /* 0x000000001d187984 */ /* 0x000e280000000c00 */
[----:B------:R-:W-:Y:S04]  /*264f0*/  STL [R1+0x28], R29 ;  /* 0x0000281d01007387 */ /* 0x000fe80000100800 */
[----:B0-----:R-:W-:Y:S04]  /*26500*/  STL [R1+0xb7c], R26 ;  /* 0x000b7c1a01007387 */ /* 0x001fe80000100800 */
[----:B------:R-:W-:Y:S04]  /*26510*/  STL [R1+0xb78], R27 ;  /* 0x000b781b01007387 */ /* 0x000fe80000100800 */
[----:B------:R-:W-:Y:S04]  /*26520*/  STL [R1+0xb80], R27 ;  /* 0x000b801b01007387 */ /* 0x000fe80000100800 */
[----:B------:R-:W-:Y:S04]  /*26530*/  STL [R1+0xb90], R27 ;  /* 0x000b901b01007387 */ /* 0x000fe80000100800 */
[----:B------:R0:W-:Y:S04]  /*26540*/  STL.64 [R1+0xb88], R24 ;  /* 0x000b881801007387 */ /* 0x0001e80000100a00 */
[----:B0-----:R-:W4:Y:S04]  /*26550*/  LDL.LU R24, [R1] ;  /* 0x0000000001187983 */ /* 0x001f280000300800 */
[----:B------:R-:W4:Y:S04]  /*26560*/  LDL.LU R25, [R1+0x4] ;  /* 0x0000040001197983 */ /* 0x000f280000300800 */
[----:B------:R-:W2:Y:S04]  /*26570*/  LDL.LU R26, [R1+0x8] ;  /* 0x00000800011a7983 */ /* 0x000ea80000300800 */
[----:B------:R-:W2:Y:S04]  /*26580*/  LDL.LU R27, [R1+0xc] ;  /* 0x00000c00011b7983 */ /* 0x000ea80000300800 */
[----:B--2---:R-:W-:Y:S04]  /*26590*/  STL.64 [R1+0xba0], R26 ;  /* 0x000ba01a01007387 */ /* 0x004fe80000100a00 */
[----:B----4-:R0:W-:Y:S04]  /*265a0*/  STL.64 [R1+0xb98], R24 ;  /* 0x000b981801007387 */ /* 0x0101e80000100a00 */
[----:B0-----:R-:W2:Y:S04]  /*265b0*/  LDL.LU R24, [R1+0x10] ;  /* 0x0000100001187983 */ /* 0x001ea80000300800 */
[----:B--2---:R0:W-:Y:S04]  /*265c0*/  STL [R1+0xba8], R24 ;  /* 0x000ba81801007387 */ /* 0x0041e80000100800 */
[----:B0-----:R-:W2:Y:S01]  /*265d0*/  LDL R24, [R1+0x2c8] ;  /* 0x0002c80001187983 */ /* 0x001ea20000100800 */
[----:B---3--:R-:W-:-:S03]  /*265e0*/  ISETP.GE.AND P0, PT, R2, UR14, PT ;  /* 0x0000000e02007c0c */ /* 0x008fc6000bf06270 */
[----:B------:R-:W3:Y:S04]  /*265f0*/  LDL.LU R25, [R1+0x14] ;  /* 0x0000140001197983 */ /* 0x000ee80000300800 */
[----:B------:R-:W3:Y:S04]  /*26600*/  LDL.LU R26, [R1+0x18] ;  /* 0x00001800011a7983 */ /* 0x000ee80000300800 */
[----:B------:R-:W3:Y:S01]  /*26610*/  LDL.LU R27, [R1+0x1c] ;  /* 0x00001c00011b7983 */ /* 0x000ee20000300800 */
[C---:B--2---:R-:W-:Y:S02]  /*26620*/  VIADD R21, R24.reuse, 0x2 ;  /* 0x0000000218157836 */ /* 0x044fe40000000000 */
[----:B------:R-:W-:-:S03]  /*26630*/  VIADD R20, R24, 0x3 ;  /* 0x0000000318147836 */ /* 0x000fc60000000000 */
[----:B------:R-:W-:Y:S02]  /*26640*/  ISETP.LT.AND P1, PT, R21, UR15, !P0 ;  /* 0x0000000f15007c0c */ /* 0x000fe4000c721270 */
[----:B------:R-:W-:Y:S02]  /*26650*/  ISETP.LT.AND P5, PT, R20, UR15, !P0 ;  /* 0x0000000f14007c0c */ /* 0x000fe4000c7a1270 */
[----:B------:R-:W0:Y:S01]  /*26660*/  LDS.128 R20, [R29+0x400] ;  /* 0x000400001d147984 */ /* 0x000e220000000c00 */
[----:B------:R-:W-:Y:S06]  /*26670*/  BAR.SYNC.DEFER_BLOCKING 0x0 ;  /* 0x0000000000007b1d */ /* 0x000fec0000010000 */
[----:B------:R-:W-:Y:S04]  /*26680*/  STSM.16.M88.4 [R3], R4 ;  /* 0x0000000403007844 */ /* 0x000fe80000000200 */
[----:B------:R-:W-:Y:S01]  /*26690*/  STSM.16.M88.4 [R3+0x200], R8 ;  /* 0x0002000803007844 */ /* 0x000fe20000000200 */
[----:B------:R-:W-:Y:S06]  /*266a0*/  BAR.SYNC.DEFER_BLOCKING 0x0 ;  /* 0x0000000000007b1d */ /* 0x000fec0000010000 */
[----:B------:R-:W2:Y:S04]  /*266b0*/  LDS.128 R8, [R29] ;  /* 0x000000001d087984 */ /* 0x000ea80000000c00 */
[----:B------:R-:W4:Y:S01]  /*266c0*/  LDS.128 R4, [R29+0x400] ;  /* 0x000400001d047984 */ /* 0x000f220000000c00 */
[----:B------:R-:W-:Y:S01]  /*266d0*/  BAR.SYNC.DEFER_BLOCKING 0x0 ;  /* 0x0000000000007b1d */ /* 0x000fe20000010000 */
[C---:B------:R-:W-:Y:S01]  /*266e0*/  VIADD R0, R24.reuse, 0x1 ;  /* 0x0000000118007836 */ /* 0x040fe20000000000 */
[C---:B------:R-:W-:Y:S01]  /*266f0*/  ISETP.LT.AND P3, PT, R24.reuse, UR15, !P0 ;  /* 0x0000000f18007c0c */ /* 0x040fe2000c761270 */
[----:B------:R-:W-:-:S03]  /*26700*/  IMAD R28, R24, UR6, RZ ;  /* 0x00000006181c7c24 */ /* 0x000fc6000f8e02ff */
[----:B------:R-:W-:Y:S01]  /*26710*/  ISETP.LT.AND P2, PT, R0, UR15, !P0 ;  /* 0x0000000f00007c0c */ /* 0x000fe2000c741270 */
[----:B------:R-:W-:Y:S01]  /*26720*/  VIADD R0, R24, 0x4 ;  /* 0x0000000418007836 */ /* 0x000fe20000000000 */
[----:B0-----:R-:W-:Y:S04]  /*26730*/  STL.64 [R1+0xb70], R22 ;  /* 0x000b701601007387 */ /* 0x001fe80000100a00 */
[----:B------:R-:W3:Y:S04]  /*26740*/  LDL.LU R24, [R1+0xba8] ;  /* 0x000ba80001187983 */ /* 0x000ee80000300800 */
[----:B------:R-:W-:Y:S04]  /*26750*/  STSM.16.M88.4 [R3], R12 ;  /* 0x0000000c03007844 */ /* 0x000fe80000000200 */
[----:B------:R-:W-:Y:S04]  /*26760*/  STSM.16.M88.4 [R3+0x200], R16 ;  /* 0x0002001003007844 */ /* 0x000fe80000000200 */
[----:B--2---:R0:W-:Y:S04]  /*26770*/  STL [R1+0xb6c], R11 ;  /* 0x000b6c0b01007387 */ /* 0x0041e80000100800 */
[----:B0-----:R-:W2:Y:S04]  /*26780*/  LDL R11, [R1+0x2c8] ;  /* 0x0002c800010b7983 */ /* 0x001ea80000100800 */
[----:B------:R-:W2:Y:S01]  /*26790*/  LDL R19, [R1+0x28] ;  /* 0x0000280001137983 */ /* 0x000ea20000100800 */
[----:B------:R-:W-:Y:S06]  /*267a0*/  BAR.SYNC.DEFER_BLOCKING 0x0 ;  /* 0x0000000000007b1d */ /* 0x000fec0000010000 */
[----:B--2---:R-:W0:Y:S04]  /*267b0*/  LDS.128 R12, [R19] ;  /* 0x00000000130c7984 */ /* 0x004e280000000c00 */
[----:B------:R-:W2:Y:S01]  /*267c0*/  LDS.128 R16, [R19+0x400] ;  /* 0x0004000013107984 */ /* 0x000ea20000000c00 */
[----:B------:R-:W-:Y:S06]  /*267d0*/  BAR.SYNC.DEFER_BLOCKING 0x0 ;  /* 0x0000000000007b1d */ /* 0x000fec0000010000 */
[----:B---3--:R3:W-:Y:S04]  /*267e0*/  STSM.16.M88.4 [R3], R24 ;  /* 0x0000001803007844 */ /* 0x0087e80000000200 */
[----:B---3--:R-:W3:Y:S04]  /*267f0*/  LDL.LU.64 R26, [R1+0xba0] ;  /* 0x000ba000011a7983 */ /* 0x008ee80000300a00 */
[----:B------:R-:W3:Y:S01]  /*26800*/  LDL.LU.64 R24, [R1+0xb98] ;  /* 0x000b980001187983 */ /* 0x000ee20000300a00 */
[----:B-1----:R-:W-:Y:S01]  /*26810*/  IMAD R2, R2, UR5, RZ ;  /* 0x0000000502027c24 */ /* 0x002fe2000f8e02ff */
[----:B------:R-:W-:-:S04]  /*26820*/  ISETP.LT.AND P4, PT, R0, UR15, !P0 ;  /* 0x0000000f00007c0c */ /* 0x000fc8000c781270 */
[----:B------:R-:W-:Y:S01]  /*26830*/  LEA R0, P6, R2, UR12, 0x1 ;  /* 0x0000000c02007c11 */ /* 0x000fe2000f8c08ff */
[----:B------:R-:W-:Y:S01]  /*26840*/  VIADD R29, R28, UR6 ;  /* 0x000000061c1d7c36 */ /* 0x000fe20008000000 */
[----:B---3--:R1:W-:Y:S04]  /*26850*/  STSM.16.M88.4 [R3+0x200], R24 ;  /* 0x0002001803007844 */ /* 0x0083e80000000200 */
[----:B-1----:R-:W3:Y:S04]  /*26860*/  LDL.LU R27, [R1+0xb90] ;  /* 0x000b9000011b7983 */ /* 0x002ee80000300800 */
[----:B------:R-:W3:Y:S01]  /*26870*/  LDL.LU.64 R24, [R1+0xb88] ;  /* 0x000b880001187983 */ /* 0x000ee20000300a00 */
[----:B------:R-:W-:Y:S01]  /*26880*/  LEA.HI.X.SX32 R2, R2, UR13, 0x1, P6 ;  /* 0x0000000d02027c11 */ /* 0x000fe2000b0f0eff */
[----:B------:R-:W-:Y:S01]  /*26890*/  BAR.SYNC.DEFER_BLOCKING 0x0 ;  /* 0x0000000000007b1d */ /* 0x000fe20000010000 */
[----:B------:R-:W-:-:S04]  /*268a0*/  LEA R22, P6, R28, R0, 0x1 ;  /* 0x000000001c167211 */ /* 0x000fc800078c08ff */
[----:B------:R-:W-:Y:S02]  /*268b0*/  LEA.HI.X.SX32 R23, R28, R2, 0x1, P6 ;  /* 0x000000021c177211 */ /* 0x000fe400030f0eff */
[C---:B------:R-:W-:Y:S01]  /*268c0*/  LEA R28, P6, R29.reuse, R0, 0x1 ;  /* 0x000000001d1c7211 */ /* 0x040fe200078c08ff */
[----:B------:R-:W-:-:S03]  /*268d0*/  VIADD R26, R29, UR6 ;  /* 0x000000061d1a7c36 */ /* 0x000fc60008000000 */
[----:B------:R-:W-:Y:S02]  /*268e0*/  LEA.HI.X.SX32 R29, R29, R2, 0x1, P6 ;  /* 0x000000021d1d7211 */ /* 0x000fe400030f0eff */
[----:B---3--:R-:W-:Y:S01]  /*268f0*/  PRMT R27, R24, 0x7632, R27 ;  /* 0x00007632181b7816 */ /* 0x008fe2000000001b */
[----:B------:R-:W-:Y:S04]  /*26900*/  @P3 STG.E.U16 desc[UR8][R22.64], R24 ;  /* 0x0000001816003986 */ /* 0x000fe8000c101508 */
[----:B------:R1:W-:Y:S04]  /*26910*/  @P2 STG.E.U16 desc[UR8][R28.64], R27 ;  /* 0x0000001b1c002986 */ /* 0x0003e8000c101508 */
[----:B-1----:R-:W3:Y:S01]  /*26920*/  LDL.LU R27, [R1+0xb80] ;  /* 0x000b8000011b7983 */ /* 0x002ee20000300800 */
[----:B------:R-:W-:Y:S01]  /*26930*/  VIADD R3, R11, 0x5 ;  /* 0x000000050b037836 */ /* 0x000fe20000000000 */
[----:B------:R-:W-:-:S04]  /*26940*/  LEA R22, P6, R26, R0, 0x1 ;  /* 0x000000001a167211 */ /* 0x000fc800078c08ff */
[----:B------:R-:W-:Y:S01]  /*26950*/  ISETP.LT.AND P3, PT, R3, UR15, !P0 ;  /* 0x0000000f03007c0c */ /* 0x000fe2000c761270 */
[C---:B------:R-:W-:Y:S01]  /*26960*/  VIADD R3, R26.reuse, UR6 ;  /* 0x000000061a037c36 */ /* 0x040fe20008000000 */
[----:B------:R-:W-:Y:S01]  /*26970*/  LEA.HI.X.SX32 R23, R26, R2, 0x1, P6 ;  /* 0x000000021a177211 */ /* 0x000fe200030f0eff */
[----:B------:R-:W-:Y:S01]  /*26980*/  VIADD R29, R11, 0x7 ;  /* 0x000000070b1d7836 */ /* 0x000fe20000000000 */
[----:B------:R-:W2:Y:S02]  /*26990*/  LDL.LU R26, [R1+0xb7c] ;  /* 0x000b7c00011a7983 */ /* 0x000ea40000300800 */
[----:B------:R-:W-:Y:S02]  /*269a0*/  LEA R28, P6, R3, R0, 0x1 ;  /* 0x00000000031c7211 */ /* 0x000fe400078c08ff */
[----:B------:R-:W-:Y:S01]  /*269b0*/  @P1 STG.E.U16 desc[UR8][R22.64], R25 ;  /* 0x0000001916001986 */ /* 0x000fe2000c101508 */
[----:B------:R-:W-:Y:S02]  /*269c0*/  ISETP.LT.AND P1, PT, R29, UR15, !P0 ;  /* 0x0000000f1d007c0c */ /* 0x000fe4000c721270 */
[----:B------:R-:W-:Y:S01]  /*269d0*/  LEA.HI.X.SX32 R29, R3, R2, 0x1, P6 ;  /* 0x00000002031d7211 */ /* 0x000fe200030f0eff */
[----:B------:R-:W-:Y:S01]  /*269e0*/  VIADD R24, R11, 0x6 ;  /* 0x000000060b187836 */ /* 0x000fe20000000000 */
[----:B---3--:R-:W-:-:S05]  /*269f0*/  PRMT R27, R25, 0x7632, R27 ;  /* 0x00007632191b7816 */ /* 0x008fca000000001b */
[----:B------:R1:W-:Y:S04]  /*26a00*/  @P5 STG.E.U16 desc[UR8][R28.64], R27 ;  /* 0x0000001b1c005986 */ /* 0x0003e8000c101508 */
[----:B-1----:R-:W3:Y:S01]  /*26a10*/  LDL.LU R27, [R1+0xb78] ;  /* 0x000b7800011b7983 */ /* 0x002ee20000300800 */
[----:B------:R-:W-:Y:S01]  /*26a20*/  ISETP.LT.AND P2, PT, R24, UR15, !P0 ;  /* 0x0000000f18007c0c */ /* 0x000fe2000c741270 */
[----:B------:R-:W-:Y:S02]  /*26a30*/  VIADD R24, R3, UR6 ;  /* 0x0000000603187c36 */ /* 0x000fe40008000000 */
[----:B------:R-:W-:Y:S02]  /*26a40*/  VIADD R3, R11, 0x8 ;  /* 0x000000080b037836 */ /* 0x000fe40000000000 */
[C---:B------:R-:W-:Y:S01]  /*26a50*/  VIADD R25, R24.reuse, UR6 ;  /* 0x0000000618197c36 */ /* 0x040fe20008000000 */
[----:B------:R-:W-:-:S02]  /*26a60*/  LEA R22, P6, R24, R0, 0x1 ;  /* 0x0000000018167211 */ /* 0x000fc400078c08ff */
[----:B------:R-:W-:Y:S01]  /*26a70*/  ISETP.LT.AND P5, PT, R3, UR15, !P0 ;  /* 0x0000000f03007c0c */ /* 0x000fe2000c7a1270 */
[C---:B------:R-:W-:Y:S01]  /*26a80*/  VIADD R3, R25.reuse, UR6 ;  /* 0x0000000619037c36 */ /* 0x040fe20008000000 */
[----:B------:R-:W-:Y:S02]  /*26a90*/  LEA.HI.X.SX32 R23, R24, R2, 0x1, P6 ;  /* 0x0000000218177211 */ /* 0x000fe400030f0eff */
[----:B------:R-:W-:-:S03]  /*26aa0*/  LEA R24, P6, R25, R0, 0x1 ;  /* 0x0000000019187211 */ /* 0x000fc600078c08ff */
[----:B--2---:R1:W-:Y:S01]  /*26ab0*/  @P4 STG.E.U16 desc[UR8][R22.64], R26 ;  /* 0x0000001a16004986 */ /* 0x0043e2000c101508 */
[----:B------:R-:W-:Y:S02]  /*26ac0*/  LEA.HI.X.SX32 R25, R25, R2, 0x1, P6 ;  /* 0x0000000219197211 */ /* 0x000fe400030f0eff */
[----:B------:R-:W-:Y:S02]  /*26ad0*/  PRMT R29, R26, 0x7632, R29 ;  /* 0x000076321a1d7816 */ /* 0x000fe4000000001d */
[----:B-1----:R-:W-:-:S04]  /*26ae0*/  LEA R22, P6, R3, R0, 0x1 ;  /* 0x0000000003167211 */ /* 0x002fc800078c08ff */
[----:B------:R-:W-:Y:S01]  /*26af0*/  LEA.HI.X.SX32 R23, R3, R2, 0x1, P6 ;  /* 0x0000000203177211 */ /* 0x000fe200030f0eff */
[----:B------:R1:W-:Y:S01]  /*26b00*/  @P3 STG.E.U16 desc[UR8][R24.64], R29 ;  /* 0x0000001d18003986 */ /* 0x0003e2000c101508 */
[C---:B------:R-:W-:Y:S02]  /*26b10*/  VIADD R28, R11.reuse, 0x9 ;  /* 0x000000090b1c7836 */ /* 0x040fe40000000000 */
[----:B------:R-:W-:-:S03]  /*26b20*/  VIADD R26, R11, 0xa ;  /* 0x0000000a0b1a7836 */ /* 0x000fc60000000000 */
[----:B------:R-:W-:Y:S01]  /*26b30*/  ISETP.LT.AND P4, PT, R28, UR15, !P0 ;  /* 0x0000000f1c007c0c */ /* 0x000fe2000c781270 */
[----:B-1----:R-:W-:Y:S01]  /*26b40*/  VIADD R24, R3, UR6 ;  /* 0x0000000603187c36 */ /* 0x002fe20008000000 */
[----:B---3--:R1:W-:Y:S04]  /*26b50*/  @P2 STG.E.U16 desc[UR8][R22.64], R27 ;  /* 0x0000001b16002986 */ /* 0x0083e8000c101508 */
[----:B-1----:R-:W2:Y:S01]  /*26b60*/  LDL.LU.64 R22, [R1+0xb70] ;  /* 0x000b700001167983 */ /* 0x002ea20000300a00 */
[C---:B------:R-:W-:Y:S01]  /*26b70*/  VIADD R25, R24.reuse, UR6 ;  /* 0x0000000618197c36 */ /* 0x040fe20008000000 */
[----:B------:R-:W-:Y:S01]  /*26b80*/  LEA R28, P6, R24, R0, 0x1 ;  /* 0x00000000181c7211 */ /* 0x000fe200078c08ff */
[----:B------:R-:W-:Y:S01]  /*26b90*/  VIADD R3, R11, 0xb ;  /* 0x0000000b0b037836 */ /* 0x000fe20000000000 */
[----:B------:R-:W-:-:S02]  /*26ba0*/  ISETP.LT.AND P3, PT, R26, UR15, !P0 ;  /* 0x0000000f1a007c0c */ /* 0x000fc4000c761270 */
[----:B------:R-:W-:Y:S02]  /*26bb0*/  LEA.HI.X.SX32 R29, R24, R2, 0x1, P6 ;  /* 0x00000002181d7211 */ /* 0x000fe400030f0eff */
[----:B------:R-:W-:Y:S01]  /*26bc0*/  LEA R24, P6, R25, R0, 0x1 ;  /* 0x0000000019187211 */ /* 0x000fe200078c08ff */
[----:B------:R-:W-:Y:S01]  /*26bd0*/  VIADD R26, R11, 0xc ;  /* 0x0000000c0b1a7836 */ /* 0x000fe20000000000 */
[----:B------:R-:W-:Y:S02]  /*26be0*/  PRMT R27, R27, 0x7632, R27 ;  /* 0x000076321b1b7816 */ /* 0x000fe4000000001b */
[----:B------:R-:W-:Y:S01]  /*26bf0*/  ISETP.LT.AND P2, PT, R3, UR15, !P0 ;  /* 0x0000000f03007c0c */ /* 0x000fe2000c741270 */
[C---:B------:R-:W-:Y:S01]  /*26c00*/  VIADD R3, R25.reuse, UR6 ;  /* 0x0000000619037c36 */ /* 0x040fe20008000000 */
[----:B------:R-:W-:Y:S01]  /*26c10*/  LEA.HI.X.SX32 R25, R25, R2, 0x1, P6 ;  /* 0x0000000219197211 */ /* 0x000fe200030f0eff */
[----:B------:R1:W-:Y:S01]  /*26c20*/  @P1 STG.E.U16 desc[UR8][R28.64], R27 ;  /* 0x0000001b1c001986 */ /* 0x0003e2000c101508 */
[----:B------:R-:W-:-:S02]  /*26c30*/  ISETP.LT.AND P1, PT, R26, UR15, !P0 ;  /* 0x0000000f1a007c0c */ /* 0x000fc4000c721270 */
[C---:B------:R-:W-:Y:S01]  /*26c40*/  LEA R26, P6, R3.reuse, R0, 0x1 ;  /* 0x00000000031a7211 */ /* 0x040fe200078c08ff */
[----:B------:R3:W-:Y:S03]  /*26c50*/  @P5 STG.E.U16 desc[UR8][R24.64], R20 ;  /* 0x0000001418005986 */ /* 0x0007e6000c101508 */
[----:B-1----:R-:W-:Y:S01]  /*26c60*/  LEA.HI.X.SX32 R27, R3, R2, 0x1, P6 ;  /* 0x00000002031b7211 */ /* 0x002fe200030f0eff */
[----:B---3--:R-:W-:Y:S01]  /*26c70*/  VIADD R24, R11, 0xd ;  /* 0x0000000d0b187836 */ /* 0x008fe20000000000 */
[----:B------:R-:W-:Y:S01]  /*26c80*/  PRMT R20, R20, 0x7632, R20 ;  /* 0x0000763214147816 */ /* 0x000fe20000000014 */
[----:B------:R-:W-:-:S03]  /*26c90*/  VIADD R25, R3, UR6 ;  /* 0x0000000603197c36 */ /* 0x000fc60008000000 */
[----:B------:R-:W-:Y:S01]  /*26ca0*/  ISETP.LT.AND P5, PT, R24, UR15, !P0 ;  /* 0x0000000f18007c0c */ /* 0x000fe2000c7a1270 */
[----:B------:R-:W-:Y:S01]  /*26cb0*/  VIADD R3, R11, 0xe ;  /* 0x0000000e0b037836 */ /* 0x000fe20000000000 */
[----:B------:R-:W-:Y:S01]  /*26cc0*/  LEA R24, P6, R25, R0, 0x1 ;  /* 0x0000000019187211 */ /* 0x000fe200078c08ff */
[----:B------:R1:W-:Y:S03]  /*26cd0*/  @P4 STG.E.U16 desc[UR8][R26.64], R20 ;  /* 0x000000141a004986 */ /* 0x0003e6000c101508 */
[----:B------:R-:W-:Y:S01]  /*26ce0*/  ISETP.LT.AND P4, PT, R3, UR15, !P0 ;  /* 0x0000000f03007c0c */ /* 0x000fe2000c781270 */
[C---:B-1----:R-:W-:Y:S01]  /*26cf0*/  VIADD R20, R25.reuse, UR6 ;  /* 0x0000000619147c36 */ /* 0x042fe20008000000 */
[----:B------:R-:W-:Y:S01]  /*26d00*/  LEA.HI.X.SX32 R25, R25, R2, 0x1, P6 ;  /* 0x0000000219197211 */ /* 0x000fe200030f0eff */
[----:B------:R-:W-:Y:S02]  /*26d10*/  VIADD R27, R11, 0xf ;  /* 0x0000000f0b1b7836 */ /* 0x000fe40000000000 */
[C---:B------:R-:W-:Y:S01]  /*26d20*/  VIADD R3, R20.reuse, UR6 ;  /* 0x0000000614037c36 */ /* 0x040fe20008000000 */
[----:B------:R-:W-:Y:S01]  /*26d30*/  LEA R26, P6, R20, R0, 0x1 ;  /* 0x00000000141a7211 */ /* 0x000fe200078c08ff */
[----:B------:R1:W-:Y:S01]  /*26d40*/  @P3 STG.E.U16 desc[UR8][R24.64], R21 ;  /* 0x0000001518003986 */ /* 0x0003e2000c101508 */
[----:B------:R-:W-:-:S02]  /*26d50*/  ISETP.LT.AND P3, PT, R27, UR15, !P0 ;  /* 0x0000000f1b007c0c */ /* 0x000fc4000c761270 */
[----:B------:R-:W-:Y:S02]  /*26d60*/  LEA.HI.X.SX32 R27, R20, R2, 0x1, P6 ;  /* 0x00000002141b7211 */ /* 0x000fe400030f0eff */
[----:B------:R-:W-:Y:S02]  /*26d70*/  PRMT R28, R21, 0x7632, R28 ;  /* 0x00007632151c7816 */ /* 0x000fe4000000001c */
[----:B------:R-:W-:Y:S01]  /*26d80*/  LEA R20, P6, R3, R0, 0x1 ;  /* 0x0000000003147211 */ /* 0x000fe200078c08ff */
[----:B-1----:R-:W-:Y:S02]  /*26d90*/  VIADD R24, R11, 0x10 ;  /* 0x000000100b187836 */ /* 0x002fe40000000000 */
[C---:B------:R-:W-:Y:S01]  /*26da0*/  VIADD R25, R3.reuse, UR6 ;  /* 0x0000000603197c36 */ /* 0x040fe20008000000 */
[----:B------:R-:W-:Y:S01]  /*26db0*/  LEA.HI.X.SX32 R21, R3, R2, 0x1, P6 ;  /* 0x0000000203157211 */ /* 0x000fe200030f0eff */
[----:B------:R1:W-:Y:S01]  /*26dc0*/  @P2 STG.E.U16 desc[UR8][R26.64], R28 ;  /* 0x0000001c1a002986 */ /* 0x0003e2000c101508 */
[----:B------:R-:W-:Y:S01]  /*26dd0*/  ISETP.LT.AND P2, PT, R24, UR15, !P0 ;  /* 0x0000000f18007c0c */ /* 0x000fe2000c741270 */
[C---:B------:R-:W-:Y:S01]  /*26de0*/  VIADD R3, R25.reuse, UR6 ;  /* 0x0000000619037c36 */ /* 0x040fe20008000000 */
[----:B------:R-:W-:Y:S01]  /*26df0*/  LEA R24, P6, R25, R0, 0x1 ;  /* 0x0000000019187211 */ /* 0x000fe200078c08ff */
[----:B------:R-:W-:-:S03]  /*26e00*/  VIADD R29, R11, 0x11 ;  /* 0x000000110b1d7836 */ /* 0x000fc60000000000 */
[----:B------:R-:W-:Y:S01]  /*26e10*/  LEA.HI.X.SX32 R25, R25, R2, 0x1, P6 ;  /* 0x0000000219197211 */ /* 0x000fe200030f0eff */
[----:B-1----:R-:W-:Y:S01]  /*26e20*/  VIADD R27, R3, UR6 ;  /* 0x00000006031b7c36 */ /* 0x002fe20008000000 */
[----:B--2---:R1:W-:Y:S01]  /*26e30*/  @P1 STG.E.U16 desc[UR8][R20.64], R22 ;  /* 0x0000001614001986 */ /* 0x0043e2000c101508 */
[----:B------:R-:W-:Y:S01]  /*26e40*/  ISETP.LT.AND P1, PT, R29, UR15, !P0 ;  /* 0x0000000f1d007c0c */ /* 0x000fe2000c721270 */
[----:B------:R-:W-:Y:S01]  /*26e50*/  VIADD R29, R11, 0x12 ;  /* 0x000000120b1d7836 */ /* 0x000fe20000000000 */
[----:B-1----:R-:W-:Y:S02]  /*26e60*/  PRMT R21, R22, 0x7632, R21 ;  /* 0x0000763216157816 */ /* 0x002fe40000000015 */
[----:B------:R-:W-:-:S03]  /*26e70*/  LEA R20, P6, R3, R0, 0x1 ;  /* 0x0000000003147211 */ /* 0x000fc600078c08ff */
[----:B------:R1:W-:Y:S01]  /*26e80*/  @P5 STG.E.U16 desc[UR8][R24.64], R21 ;  /* 0x0000001518005986 */ /* 0x0003e2000c101508 */
[----:B------:R-:W-:Y:S01]  /*26e90*/  VIADD R22, R11, 0x13 ;  /* 0x000000130b167836 */ /* 0x000fe20000000000 */
[----:B------:R-:W-:Y:S02]  /*26ea0*/  ISETP.LT.AND P5, PT, R29, UR15, !P0 ;  /* 0x0000000f1d007c0c */ /* 0x000fe4000c7a1270 */
[----:B------:R-:W-:Y:S02]  /*26eb0*/  PRMT R29, R23, 0x7632, R29 ;  /* 0x00007632171d7816 */ /* 0x000fe4000000001d */
[----:B-1----:R-:W-:Y:S02]  /*26ec0*/  LEA.HI.X.SX32 R21, R3, R2, 0x1, P6 ;  /* 0x0000000203157211 */ /* 0x002fe400030f0eff */
[----:B------:R-:W-:-:S04]  /*26ed0*/  LEA R24, P6, R27, R0, 0x1 ;  /* 0x000000001b187211 */ /* 0x000fc800078c08ff */
[----:B------:R-:W-:Y:S01]  /*26ee0*/  LEA.HI.X.SX32 R25, R27, R2, 0x1, P6 ;  /* 0x000000021b197211 */ /* 0x000fe200030f0eff */
[----:B------:R-:W-:Y:S01]  /*26ef0*/  @P4 STG.E.U16 desc[UR8][R20.64], R23 ;  /* 0x0000001714004986 */ /* 0x000fe2000c101508 */
[----:B------:R-:W-:Y:S01]  /*26f00*/  ISETP.LT.AND P4, PT, R22, UR15, !P0 ;  /* 0x0000000f16007c0c */ /* 0x000fe2000c781270 */
[----:B------:R-:W-:Y:S02]  /*26f10*/  VIADD R22, R11, 0x14 ;  /* 0x000000140b167836 */ /* 0x000fe40000000000 */
[----:B------:R-:W2:Y:S04]  /*26f20*/  LDL.LU R11, [R1+0xb6c] ;  /* 0x000b6c00010b7983 */ /* 0x000ea80000300800 */
[----:B------:R1:W-:Y:S04]  /*26f30*/  @P3 STG.E.U16 desc[UR8][R24.64], R29 ;  /* 0x0000001d18003986 */ /* 0x0003e8000c101508 */
[----:B-1----:R-:W3:Y:S01]  /*26f40*/  LDL.LU R29, [R1+0x2c8] ;  /* 0x0002c800011d7983 */ /* 0x002ee20000300800 */
[----:B------:R-:W-:-:S04]  /*26f50*/  VIADD R3, R27, UR6 ;  /* 0x000000061b037c36 */ /* 0x000fc80008000000 */
[C---:B------:R-:W-:Y:S01]  /*26f60*/  VIADD R27, R3.reuse, UR6 ;  /* 0x00000006031b7c36 */ /* 0x040fe20008000000 */
[----:B------:R-:W-:-:S04]  /*26f70*/  LEA R20, P6, R3, R0, 0x1 ;  /* 0x0000000003147211 */ /* 0x000fc800078c08ff */
[----:B------:R-:W-:Y:S02]  /*26f80*/  LEA.HI.X.SX32 R21, R3, R2, 0x1, P6 ;  /* 0x0000000203157211 */ /* 0x000fe400030f0eff */
[C---:B------:R-:W-:Y:S01]  /*26f90*/  LEA R26, P6, R27.reuse, R0, 0x1 ;  /* 0x000000001b1a7211 */ /* 0x040fe200078c08ff */
[C---:B------:R-:W-:Y:S02]  /*26fa0*/  VIADD R3, R27.reuse, UR6 ;  /* 0x000000061b037c36 */ /* 0x040fe40008000000 */
[----:B------:R1:W-:Y:S01]  /*26fb0*/  @P2 STG.E.U16 desc[UR8][R20.64], R8 ;  /* 0x0000000814002986 */ /* 0x0003e2000c101508 */
[----:B------:R-:W-:Y:S02]  /*26fc0*/  LEA.HI.X.SX32 R27, R27, R2, 0x1, P6 ;  /* 0x000000021b1b7211 */ /* 0x000fe400030f0eff */
[----:B-1----:R-:W-:-:S05]  /*26fd0*/  PRMT R21, R8, 0x7632, R21 ;  /* 0x0000763208157816 */ /* 0x002fca0000000015 */
[----:B------:R1:W-:Y:S01]  /*26fe0*/  @P1 STG.E.U16 desc[UR8][R26.64], R21 ;  /* 0x000000151a001986 */ /* 0x0003e2000c101508 */
[----:B------:R-:W-:Y:S01]  /*26ff0*/  ISETP.LT.AND P3, PT, R22, UR15, !P0 ;  /* 0x0000000f16007c0c */ /* 0x000fe2000c761270 */
[----:B------:R-:W-:Y:S02]  /*27000*/  VIADD R25, R3, UR6 ;  /* 0x0000000603197c36 */ /* 0x000fe40008000000 */
[----:B---3--:R-:W-:-:S05]  /*27010*/  VIADD R28, R29, 0x16 ;  /* 0x000000161d1c7836 */ /* 0x008fca0000000000 */
[----:B------:R-:W-:Y:S02]  /*27020*/  ISETP.LT.AND P1, PT, R28, UR15, !P0 ;  /* 0x0000000f1c007c0c */ /* 0x000fe4000c721270 */
[----:B------:R-:W3:Y:S01]  /*27030*/  LDL.LU R28, [R1+0x28] ;  /* 0x00002800011c7983 */ /* 0x000ee20000300800 */
[----:B------:R-:W-:-:S05]  /*27040*/  VIADD R22, R29, 0x15 ;  /* 0x000000151d167836 */ /* 0x000fca0000000000 */
[----:B------:R-:W-:Y:S02]  /*27050*/  ISETP.LT.AND P2, PT, R22, UR15, !P0 ;  /* 0x0000000f16007c0c */ /* 0x000fe4000c741270 */
[----:B------:R-:W-:Y:S01]  /*27060*/  LEA R22, P6, R3, R0, 0x1 ;  /* 0x0000000003167211 */ /* 0x000fe200078c08ff */
[----:B------:R-:W-:-:S03]  /*27070*/  VIADD R8, R29, 0x17 ;  /* 0x000000171d087836 */ /* 0x000fc60000000000 */
[----:B------:R-:W-:Y:S01]  /*27080*/  LEA.HI.X.SX32 R23, R3, R2, 0x1, P6 ;  /* 0x0000000203177211 */ /* 0x000fe200030f0eff */
[C---:B------:R-:W-:Y:S01]  /*27090*/  VIADD R3, R25.reuse, UR6 ;  /* 0x0000000619037c36 */ /* 0x040fe20008000000 */
[----:B------:R-:W-:-:S03]  /*270a0*/  LEA R20, P6, R25, R0, 0x1 ;  /* 0x0000000019147211 */ /* 0x000fc600078c08ff */
[----:B------:R0:W-:Y:S01]  /*270b0*/  @P5 STG.E.U16 desc[UR8][R22.64], R9 ;  /* 0x0000000916005986 */ /* 0x0001e2000c101508 */
[----:B------:R-:W-:Y:S01]  /*270c0*/  ISETP.LT.AND P5, PT, R8, UR15, !P0 ;  /* 0x0000000f08007c0c */ /* 0x000fe2000c7a1270 */
[----:B------:R-:W-:Y:S01]  /*270d0*/  VIADD R8, R29, 0x18 ;  /* 0x000000181d087836 */ /* 0x000fe20000000000 */
[----:B-1----:R-:W-:Y:S01]  /*270e0*/  LEA.HI.X.SX32 R21, R25, R2, 0x1, P6 ;  /* 0x0000000219157211 */ /* 0x002fe200030f0eff */
[C---:B------:R-:W-:Y:S01]  /*270f0*/  VIADD R27, R3.reuse, UR6 ;  /* 0x00000006031b7c36 */ /* 0x040fe20008000000 */
[----:B------:R-:W-:Y:S02]  /*27100*/  LEA R24, P6, R3, R0, 0x1 ;  /* 0x0000000003187211 */ /* 0x000fe400078c08ff */
[----:B0-----:R-:W-:Y:S02]  /*27110*/  PRMT R23, R9, 0x7632, R23 ;  /* 0x0000763209177816 */ /* 0x001fe40000000017 */
[----:B------:R-:W-:-:S03]  /*27120*/  LEA.HI.X.SX32 R25, R3, R2, 0x1, P6 ;  /* 0x0000000203197211 */ /* 0x000fc600030f0eff */
[----:B------:R0:W-:Y:S01]  /*27130*/  @P4 STG.E.U16 desc[UR8][R20.64], R23 ;  /* 0x0000001714004986 */ /* 0x0001e2000c101508 */
[----:B------:R-:W-:Y:S01]  /*27140*/  ISETP.LT.AND P4, PT, R8, UR15, !P0 ;  /* 0x0000000f08007c0c */ /* 0x000fe2000c781270 */
[----:B------:R-:W-:Y:S01]  /*27150*/  VIADD R8, R29, 0x19 ;  /* 0x000000191d087836 */ /* 0x000fe20000000000 */
[C---:B------:R-:W-:Y:S01]  /*27160*/  LEA R26, P6, R27.reuse, R0, 0x1 ;  /* 0x000000001b1a7211 */ /* 0x040fe200078c08ff */
[C---:B------:R-:W-:Y:S01]  /*27170*/  VIADD R3, R27.reuse, UR6 ;  /* 0x000000061b037c36 */ /* 0x040fe20008000000 */
[----:B------:R1:W-:Y:S01]  /*27180*/  @P3 STG.E.U16 desc[UR8][R24.64], R10 ;  /* 0x0000000a18003986 */ /* 0x0003e2000c101508 */
[----:B------:R-:W-:Y:S02]  /*27190*/  PRMT R9, R10, 0x7632, R9 ;  /* 0x000076320a097816 */ /* 0x000fe40000000009 */
[----:B------:R-:W-:Y:S02]  /*271a0*/  LEA.HI.X.SX32 R27, R27, R2, 0x1, P6 ;  /* 0x000000021b1b7211 */ /* 0x000fe400030f0eff */
[----:B------:R-:W-:-:S02]  /*271b0*/  ISETP.LT.AND P3, PT, R8, UR15, !P0 ;  /* 0x0000000f08007c0c */ /* 0x000fc4000c761270 */
[C---:B------:R-:W-:Y:S01]  /*271c0*/  LEA R8, P6, R3.reuse, R0, 0x1 ;  /* 0x0000000003087211 */ /* 0x040fe200078c08ff */
[----:B0-----:R-:W-:Y:S01]  /*271d0*/  VIADD R21, R3, UR6 ;  /* 0x0000000603157c36 */ /* 0x001fe20008000000 */
[----:B------:R0:W-:Y:S01]  /*271e0*/  @P2 STG.E.U16 desc[UR8][R26.64], R9 ;  /* 0x000000091a002986 */ /* 0x0001e2000c101508 */
[C---:B------:R-:W-:Y:S02]  /*271f0*/  VIADD R22, R29.reuse, 0x1a ;  /* 0x0000001a1d167836 */ /* 0x040fe40000000000 */
[----:B-1----:R-:W-:-:S03]  /*27200*/  VIADD R10, R29, 0x1b ;  /* 0x0000001b1d0a7836 */ /* 0x002fc60000000000 */
[----:B------:R-:W-:Y:S02]  /*27210*/  ISETP.LT.AND P2, PT, R22, UR15, !P0 ;  /* 0x0000000f16007c0c */ /* 0x000fe4000c741270 */
[----:B0-----:R-:W-:Y:S01]  /*27220*/  LEA.HI.X.SX32 R9, R3, R2, 0x1, P6 ;  /* 0x0000000203097211 */ /* 0x001fe200030f0eff */
[C---:B------:R-:W-:Y:S01]  /*27230*/  VIADD R3, R21.reuse, UR6 ;  /* 0x0000000615037c36 */ /* 0x040fe20008000000 */
[----:B------:R-:W-:-:S04]  /*27240*/  LEA R20, P6, R21, R0, 0x1 ;  /* 0x0000000015147211 */ /* 0x000fc800078c08ff */
[----:B------:R-:W-:Y:S01]  /*27250*/  LEA.HI.X.SX32 R21, R21, R2, 0x1, P6 ;  /* 0x0000000215157211 */ /* 0x000fe200030f0eff */
[C---:B------:R-:W-:Y:S01]  /*27260*/  VIADD R25, R3.reuse, UR6 ;  /* 0x0000000603197c36 */ /* 0x040fe20008000000 */
[----:B------:R-:W-:Y:S01]  /*27270*/  LEA R22, P6, R3, R0, 0x1 ;  /* 0x0000000003167211 */ /* 0x000fe200078c08ff */
[----:B--2---:R0:W-:Y:S01]  /*27280*/  @P1 STG.E.U16 desc[UR8][R8.64], R11 ;  /* 0x0000000b08001986 */ /* 0x0041e2000c101508 */
[----:B------:R-:W-:Y:S01]  /*27290*/  ISETP.LT.AND P1, PT, R10, UR15, !P0 ;  /* 0x0000000f0a007c0c */ /* 0x000fe2000c721270 */
[----:B------:R-:W-:Y:S01]  /*272a0*/  VIADD R10, R29, 0x1c ;  /* 0x0000001c1d0a7836 */ /* 0x000fe20000000000 */
[----:B------:R-:W-:Y:S01]  /*272b0*/  LEA.HI.X.SX32 R23, R3, R2, 0x1, P6 ;  /* 0x0000000203177211 */ /* 0x000fe200030f0eff */
[C---:B------:R-:W-:Y:S01]  /*272c0*/  VIADD R3, R25.reuse, UR6 ;  /* 0x0000000619037c36 */ /* 0x040fe20008000000 */
[----:B------:R-:W-:Y:S02]  /*272d0*/  LEA R24, P6, R25, R0, 0x1 ;  /* 0x0000000019187211 */ /* 0x000fe400078c08ff */
[----:B0-----:R-:W-:Y:S01]  /*272e0*/  PRMT R9, R11, 0x7632, R9 ;  /* 0x000076320b097816 */ /* 0x001fe20000000009 */
[----:B------:R-:W-:Y:S01]  /*272f0*/  VIADD R8, R29, 0x1d ;  /* 0x0000001d1d087836 */ /* 0x000fe20000000000 */
[----:B------:R-:W-:-:S03]  /*27300*/  LEA.HI.X.SX32 R25, R25, R2, 0x1, P6 ;  /* 0x0000000219197211 */ /* 0x000fc600030f0eff */
[----:B------:R0:W-:Y:S01]  /*27310*/  @P5 STG.E.U16 desc[UR8][R20.64], R9 ;  /* 0x0000000914005986 */ /* 0x0001e2000c101508 */
[----:B------:R-:W-:Y:S01]  /*27320*/  ISETP.LT.AND P5, PT, R10, UR15, !P0 ;  /* 0x0000000f0a007c0c */ /* 0x000fe2000c7a1270 */
[----:B------:R-:W-:Y:S02]  /*27330*/  VIADD R10, R29, 0x1e ;  /* 0x0000001e1d0a7836 */ /* 0x000fe40000000000 */
[----:B----4-:R1:W-:Y:S01]  /*27340*/  @P4 STG.E.U16 desc[UR8][R22.64], R4 ;  /* 0x0000000416004986 */ /* 0x0103e2000c101508 */
[----:B------:R-:W-:Y:S01]  /*27350*/  ISETP.LT.AND P4, PT, R8, UR15, !P0 ;  /* 0x0000000f08007c0c */ /* 0x000fe2000c781270 */
[C---:B------:R-:W-:Y:S01]  /*27360*/  VIADD R11, R3.reuse, UR6 ;  /* 0x00000006030b7c36 */ /* 0x040fe20008000000 */
[C---:B------:R-:W-:Y:S02]  /*27370*/  LEA R8, P6, R3.reuse, R0, 0x1 ;  /* 0x0000000003087211 */ /* 0x040fe400078c08ff */
[----:B0-----:R-:W-:Y:S02]  /*27380*/  PRMT R21, R4, 0x7632, R21 ;  /* 0x0000763204157816 */ /* 0x001fe40000000015 */
[----:B------:R-:W-:Y:S01]  /*27390*/  LEA.HI.X.SX32 R9, R3, R2, 0x1, P6 ;  /* 0x0000000203097211 */ /* 0x000fe200030f0eff */
[----:B-1----:R-:W-:-:S02]  /*273a0*/  VIADD R4, R29, 0x1f ;  /* 0x0000001f1d047836 */ /* 0x002fc40000000000 */
[----:B------:R-:W-:Y:S01]  /*273b0*/  @P3 STG.E.U16 desc[UR8][R24.64], R21 ;  /* 0x0000001518003986 */ /* 0x000fe2000c101508 */
[----:B------:R-:W-:Y:S01]  /*273c0*/  ISETP.LT.AND P3, PT, R10, UR15, !P0 ;  /* 0x0000000f0a007c0c */ /* 0x000fe2000c761270 */
[C---:B------:R-:W-:Y:S01]  /*273d0*/  VIADD R3, R11.reuse, UR6 ;  /* 0x000000060b037c36 */ /* 0x040fe20008000000 */
[----:B------:R-:W-:Y:S01]  /*273e0*/  LEA R10, P6, R11, R0, 0x1 ;  /* 0x000000000b0a7211 */ /* 0x000fe200078c08ff */
[----:B------:R0:W-:Y:S01]  /*273f0*/  @P2 STG.E.U16 desc[UR8][R8.64], R5 ;  /* 0x0000000508002986 */ /* 0x0001e2000c101508 */
[----:B------:R-:W-:Y:S01]  /*27400*/  ISETP.LT.AND P2, PT, R4, UR15, !P0 ;  /* 0x0000000f04007c0c */ /* 0x000fe2000c741270 */
[----:B------:R-:W-:Y:S01]  /*27410*/  VIADD R4, R29, 0x20 ;  /* 0x000000201d047836 */ /* 0x000fe20000000000 */
[----:B------:R-:W-:Y:S01]  /*27420*/  LEA.HI.X.SX32 R11, R11, R2, 0x1, P6 ;  /* 0x000000020b0b7211 */ /* 0x000fe200030f0eff */
[C---:B------:R-:W-:Y:S01]  /*27430*/  VIADD R23, R3.reuse, UR6 ;  /* 0x0000000603177c36 */ /* 0x040fe20008000000 */
[----:B------:R-:W-:Y:S02]  /*27440*/  LEA R20, P6, R3, R0, 0x1 ;  /* 0x0000000003147211 */ /* 0x000fe400078c08ff */
[----:B0-----:R-:W-:-:S02]  /*27450*/  PRMT R9, R5, 0x7632, R9 ;  /* 0x0000763205097816 */ /* 0x001fc40000000009 */
[----:B------:R-:W-:-:S03]  /*27460*/  LEA.HI.X.SX32 R21, R3, R2, 0x1, P6 ;  /* 0x0000000203157211 */ /* 0x000fc600030f0eff */
[----:B------:R0:W-:Y:S01]  /*27470*/  @P1 STG.E.U16 desc[UR8][R10.64], R9 ;  /* 0x000000090a001986 */ /* 0x0001e2000c101508 */
[----:B------:R-:W-:Y:S01]  /*27480*/  ISETP.LT.AND P1, PT, R4, UR15, !P0 ;  /* 0x0000000f04007c0c */ /* 0x000fe2000c721270 */
[----:B------:R-:W-:Y:S01]  /*27490*/  VIADD R4, R29, 0x21 ;  /* 0x000000211d047836 */ /* 0x000fe20000000000 */
[C---:B------:R-:W-:Y:S01]  /*274a0*/  LEA R22, P6, R23.reuse, R0, 0x1 ;  /* 0x0000000017167211 */ /* 0x040fe200078c08ff */
[----:B------:R-:W-:Y:S01]  /*274b0*/  VIADD R3, R23, UR6 ;  /* 0x0000000617037c36 */ /* 0x000fe20008000000 */
[----:B------:R1:W-:Y:S01]  /*274c0*/  @P5 STG.E.U16 desc[UR8][R20.64], R6 ;  /* 0x0000000614005986 */ /* 0x0003e2000c101508 */
[----:B------:R-:W-:Y:S01]  /*274d0*/  VIADD R8, R29, 0x22 ;  /* 0x000000221d087836 */ /* 0x000fe20000000000 */
[----:B------:R-:W-:Y:S02]  /*274e0*/  LEA.HI.X.SX32 R23, R23, R2, 0x1, P6 ;  /* 0x0000000217177211 */ /* 0x000fe400030f0eff */
[----:B------:R-:W-:Y:S02]  /*274f0*/  ISETP.LT.AND P5, PT, R4, UR15, !P0 ;  /* 0x0000000f04007c0c */ /* 0x000fe4000c7a1270 */
[----:B0-----:R-:W-:Y:S01]  /*27500*/  PRMT R11, R6, 0x7632, R11 ;  /* 0x00007632060b7816 */ /* 0x001fe2000000000b */
[C---:B------:R-:W-:Y:S01]  /*27510*/  VIADD R9, R3.reuse, UR6 ;  /* 0x0000000603097c36 */ /* 0x040fe20008000000 */
[----:B------:R-:W-:-:S03]  /*27520*/  LEA R4, P6, R3, R0, 0x1 ;  /* 0x0000000003047211 */ /* 0x000fc600078c08ff */
[----:B------:R0:W-:Y:S01]  /*27530*/  @P4 STG.E.U16 desc[UR8][R22.64], R11 ;  /* 0x0000000b16004986 */ /* 0x0001e2000c101508 */
[----:B------:R-:W-:Y:S01]  /*27540*/  LEA.HI.X.SX32 R5, R3, R2, 0x1, P6 ;  /* 0x0000000203057211 */ /* 0x000fe200030f0eff */
[C---:B------:R-:W-:Y:S01]  /*27550*/  VIADD R3, R9.reuse, UR6 ;  /* 0x0000000609037c36 */ /* 0x040fe20008000000 */
[----:B------:R-:W-:Y:S02]  /*27560*/  ISETP.LT.AND P4, PT, R8, UR15, !P0 ;  /* 0x0000000f08007c0c */ /* 0x000fe4000c781270 */
[----:B------:R-:W-:Y:S01]  /*27570*/  LEA R8, P6, R9, R0, 0x1 ;  /* 0x0000000009087211 */ /* 0x000fe200078c08ff */
[----:B-1----:R-:W-:-:S03]  /*27580*/  VIADD R6, R29, 0x23 ;  /* 0x000000231d067836 */ /* 0x002fc60000000000 */
[----:B------:R-:W-:Y:S01]  /*27590*/  LEA.HI.X.SX32 R9, R9, R2, 0x1, P6 ;  /* 0x0000000209097211 */ /* 0x000fe200030f0eff */
[C---:B------:R-:W-:Y:S01]  /*275a0*/  VIADD R21, R3.reuse, UR6 ;  /* 0x0000000603157c36 */ /* 0x040fe20008000000 */
[----:B------:R-:W-:Y:S01]  /*275b0*/  LEA R10, P6, R3, R0, 0x1 ;  /* 0x00000000030a7211 */ /* 0x000fe200078c08ff */
[----:B------:R1:W-:Y:S01]  /*275c0*/  @P3 STG.E.U16 desc[UR8][R4.64], R7 ;  /* 0x0000000704003986 */ /* 0x0003e2000c101508 */
[----:B------:R-:W-:Y:S01]  /*275d0*/  ISETP.LT.AND P3, PT, R6, UR15, !P0 ;  /* 0x0000000f06007c0c */ /* 0x000fe2000c761270 */
[----:B------:R-:W-:Y:S01]  /*275e0*/  VIADD R6, R29, 0x24 ;  /* 0x000000241d067836 */ /* 0x000fe20000000000 */
[----:B0-----:R-:W-:Y:S01]  /*275f0*/  LEA.HI.X.SX32 R11, R3, R2, 0x1, P6 ;  /* 0x00000002030b7211 */ /* 0x001fe200030f0eff */
[C---:B------:R-:W-:Y:S01]  /*27600*/  VIADD R3, R21.reuse, UR6 ;  /* 0x0000000615037c36 */ /* 0x040fe20008000000 */
[----:B------:R-:W-:Y:S02]  /*27610*/  LEA R20, P6, R21, R0, 0x1 ;  /* 0x0000000015147211 */ /* 0x000fe400078c08ff */
[----:B-1----:R-:W-:Y:S01]  /*27620*/  PRMT R5, R7, 0x7632, R5 ;  /* 0x0000763207057816 */ /* 0x002fe20000000005 */
[----:B------:R-:W-:Y:S01]  /*27630*/  VIADD R4, R29, 0x25 ;  /* 0x000000251d047836 */ /* 0x000fe20000000000 */
[----:B------:R-:W-:-:S03]  /*27640*/  LEA.HI.X.SX32 R21, R21, R2, 0x1, P6 ;  /* 0x0000000215157211 */ /* 0x000fc600030f0eff */
[----:B------:R0:W-:Y:S01]  /*27650*/  @P2 STG.E.U16 desc[UR8][R8.64], R5 ;  /* 0x0000000508002986 */ /* 0x0001e2000c101508 */
[----:B------:R-:W-:Y:S01]  /*27660*/  ISETP.LT.AND P2, PT, R6, UR15, !P0 ;  /* 0x0000000f06007c0c */ /* 0x000fe2000c741270 */
[----:B------:R-:W-:Y:S02]  /*27670*/  VIADD R6, R29, 0x26 ;  /* 0x000000261d067836 */ /* 0x000fe40000000000 */
[----:B------:R1:W-:Y:S01]  /*27680*/  @P1 STG.E.U16 desc[UR8][R10.64], R12 ;  /* 0x0000000c0a001986 */ /* 0x0003e2000c101508 */
[----:B------:R-:W-:Y:S01]  /*27690*/  ISETP.LT.AND P1, PT, R4, UR15, !P0 ;  /* 0x0000000f04007c0c */ /* 0x000fe2000c721270 */
[C---:B------:R-:W-:Y:S01]  /*276a0*/  VIADD R7, R3.reuse, UR6 ;  /* 0x0000000603077c36 */ /* 0x040fe20008000000 */
[----:B------:R-:W-:Y:S02]  /*276b0*/  LEA R4, P6, R3, R0, 0x1 ;  /* 0x0000000003047211 */ /* 0x000fe400078c08ff */
[----:B0-----:R-:W-:Y:S01]  /*276c0*/  PRMT R9, R12, 0x7632, R9 ;  /* 0x000076320c097816 */ /* 0x001fe20000000009 */
[----:B------:R-:W-:Y:S01]  /*276d0*/  VIADD R8, R29, 0x27 ;  /* 0x000000271d087836 */ /* 0x000fe20000000000 */
[----:B------:R-:W-:Y:S01]  /*276e0*/  LEA.HI.X.SX32 R5, R3, R2, 0x1, P6 ;  /* 0x0000000203057211 */ /* 0x000fe200030f0eff */
[----:B------:R-:W-:-:S02]  /*276f0*/  VIADD R3, R7, UR6 ;  /* 0x0000000607037c36 */ /* 0x000fc40008000000 */
[----:B------:R-:W-:Y:S01]  /*27700*/  @P5 STG.E.U16 desc[UR8][R20.64], R9 ;  /* 0x0000000914005986 */ /* 0x000fe2000c101508 */
[----:B------:R-:W-:Y:S02]  /*27710*/  ISETP.LT.AND P5, PT, R6, UR15, !P0 ;  /* 0x0000000f06007c0c */ /* 0x000fe4000c7a1270 */
[----:B------:R-:W-:Y:S01]  /*27720*/  LEA R6, P6, R7, R0, 0x1 ;  /* 0x0000000007067211 */ /* 0x000fe200078c08ff */
[----:B------:R0:W-:Y:S01]  /*27730*/  @P4 STG.E.U16 desc[UR8][R4.64], R13 ;  /* 0x0000000d04004986 */ /* 0x0001e2000c101508 */
[----:B------:R-:W-:Y:S01]  /*27740*/  ISETP.LT.AND P4, PT, R8, UR15, !P0 ;  /* 0x0000000f08007c0c */ /* 0x000fe2000c781270 */
[----:B-1----:R-:W-:Y:S01]  /*27750*/  VIADD R10, R29, 0x28 ;  /* 0x000000281d0a7836 */ /* 0x002fe20000000000 */
[----:B------:R-:W-:Y:S01]  /*27760*/  LEA.HI.X.SX32 R7, R7, R2, 0x1, P6 ;  /* 0x0000000207077211 */ /* 0x000fe200030f0eff */
[C---:B------:R-:W-:Y:S01]  /*27770*/  VIADD R11, R3.reuse, UR6 ;  /* 0x00000006030b7c36 */ /* 0x040fe20008000000 */
[----:B------:R-:W-:Y:S02]  /*27780*/  LEA R8, P6, R3, R0, 0x1 ;  /* 0x0000000003087211 */ /* 0x000fe400078c08ff */
[----:B0-----:R-:W-:Y:S01]  /*27790*/  PRMT R5, R13, 0x7632, R5 ;  /* 0x000076320d057816 */ /* 0x001fe20000000005 */
[----:B------:R-:W-:Y:S01]  /*277a0*/  VIADD R4, R29, 0x29 ;  /* 0x000000291d047836 */ /* 0x000fe20000000000 */
[----:B------:R-:W-:Y:S01]  /*277b0*/  LEA.HI.X.SX32 R9, R3, R2, 0x1, P6 ;  /* 0x0000000203097211 */ /* 0x000fe200030f0eff */
[----:B------:R-:W-:-:S02]  /*277c0*/  VIADD R3, R11, UR6 ;  /* 0x000000060b037c36 */ /* 0x000fc40008000000 */
[----:B------:R0:W-:Y:S01]  /*277d0*/  @P3 STG.E.U16 desc[UR8][R6.64], R5 ;  /* 0x0000000506003986 */ /* 0x0001e2000c101508 */
[----:B------:R-:W-:Y:S02]  /*277e0*/  ISETP.LT.AND P3, PT, R10, UR15, !P0 ;  /* 0x0000000f0a007c0c */ /* 0x000fe4000c761270 */
[C---:B------:R-:W-:Y:S01]  /*277f0*/  LEA R10, P6, R11.reuse, R0, 0x1 ;  /* 0x000000000b0a7211 */ /* 0x040fe200078c08ff */
[----:B------:R1:W-:Y:S01]  /*27800*/  @P2 STG.E.U16 desc[UR8][R8.64], R14 ;  /* 0x0000000e08002986 */ /* 0x0003e2000c101508 */
[----:B------:R-:W-:Y:S02]  /*27810*/  ISETP.LT.AND P2, PT, R4, UR15, !P0 ;  /* 0x0000000f04007c0c */ /* 0x000fe4000c741270 */
[----:B------:R-:W-:Y:S02]  /*27820*/  LEA.HI.X.SX32 R11, R11, R2, 0x1, P6 ;  /* 0x000000020b0b7211 */ /* 0x000fe400030f0eff */
[C---:B------:R-:W-:Y:S01]  /*27830*/  LEA R4, P6, R3.reuse, R0, 0x1 ;  /* 0x0000000003047211 */ /* 0x040fe200078c08ff */
[----:B0-----:R-:W-:-:S03]  /*27840*/  VIADD R7, R3, UR6 ;  /* 0x0000000603077c36 */ /* 0x001fc60008000000 */
[----:B------:R-:W-:Y:S02]  /*27850*/  LEA.HI.X.SX32 R5, R3, R2, 0x1, P6 ;  /* 0x0000000203057211 */ /* 0x000fe400030f0eff */
[----:B-1----:R-:W-:Y:S01]  /*27860*/  PRMT R9, R14, 0x7632, R9 ;  /* 0x000076320e097816 */ /* 0x002fe20000000009 */
[----:B------:R-:W-:Y:S01]  /*27870*/  VIADD R8, R29, 0x2b ;  /* 0x0000002b1d087836 */ /* 0x000fe20000000000 */
[C---:B------:R-:W-:Y:S01]  /*27880*/  LEA R6, P6, R7.reuse, R0, 0x1 ;  /* 0x0000000007067211 */ /* 0x040fe200078c08ff */
[C---:B------:R-:W-:Y:S02]  /*27890*/  VIADD R3, R7.reuse, UR6 ;  /* 0x0000000607037c36 */ /* 0x040fe40008000000 */
[----:B------:R0:W-:Y:S01]  /*278a0*/  @P1 STG.E.U16 desc[UR8][R10.64], R9 ;  /* 0x000000090a001986 */ /* 0x0001e2000c101508 */
[----:B------:R-:W-:-:S03]  /*278b0*/  LEA.HI.X.SX32 R7, R7, R2, 0x1, P6 ;  /* 0x0000000207077211 */ /* 0x000fc600030f0eff */
[----:B------:R1:W-:Y:S01]  /*278c0*/  @P5 STG.E.U16 desc[UR8][R4.64], R15 ;  /* 0x0000000f04005986 */ /* 0x0003e2000c101508 */
[----:B------:R-:W-:Y:S02]  /*278d0*/  ISETP.LT.AND P5, PT, R8, UR15, !P0 ;  /* 0x0000000f08007c0c */ /* 0x000fe4000c7a1270 */
[----:B------:R-:W-:Y:S01]  /*278e0*/  LEA R8, P6, R3, R0, 0x1 ;  /* 0x0000000003087211 */ /* 0x000fe200078c08ff */
[C---:B------:R-:W-:Y:S02]  /*278f0*/  VIADD R12, R29.reuse, 0x2a ;  /* 0x0000002a1d0c7836 */ /* 0x040fe40000000000 */
[----:B0-----:R-:W-:Y:S02]  /*27900*/  VIADD R10, R29, 0x2c ;  /* 0x0000002c1d0a7836 */ /* 0x001fe40000000000 */
[----:B------:R-:W-:Y:S01]  /*27910*/  VIADD R11, R3, UR6 ;  /* 0x00000006030b7c36 */ /* 0x000fe20008000000 */
[----:B-1----:R-:W-:Y:S01]  /*27920*/  PRMT R5, R15, 0x7632, R5 ;  /* 0x000076320f057816 */ /* 0x002fe20000000005 */
[----:B------:R-:W-:Y:S01]  /*27930*/  VIADD R4, R29, 0x2d ;  /* 0x0000002d1d047836 */ /* 0x000fe20000000000 */
[----:B------:R-:W-:-:S03]  /*27940*/  LEA.HI.X.SX32 R9, R3, R2, 0x1, P6 ;  /* 0x0000000203097211 */ /* 0x000fc600030f0eff */
[----:B------:R-:W-:Y:S01]  /*27950*/  @P4 STG.E.U16 desc[UR8][R6.64], R5 ;  /* 0x0000000506004986 */ /* 0x000fe2000c101508 */
[----:B------:R-:W-:Y:S01]  /*27960*/  ISETP.LT.AND P4, PT, R10, UR15, !P0 ;  /* 0x0000000f0a007c0c */ /* 0x000fe2000c781270 */
[C---:B------:R-:W-:Y:S01]  /*27970*/  VIADD R3, R11.reuse, UR6 ;  /* 0x000000060b037c36 */ /* 0x040fe20008000000 */
[C---:B------:R-:W-:Y:S01]  /*27980*/  LEA R10, P6, R11.reuse, R0, 0x1 ;  /* 0x000000000b0a7211 */ /* 0x040fe200078c08ff */
[----:B------:R0:W-:Y:S01]  /*27990*/  @P3 STG.E.U16 desc[UR8][R8.64], R16 ;  /* 0x0000001008003986 */ /* 0x0001e2000c101508 */
[----:B------:R-:W-:Y:S02]  /*279a0*/  ISETP.LT.AND P1, PT, R12, UR15, !P0 ;  /* 0x0000000f0c007c0c */ /* 0x000fe4000c721270 */
[----:B------:R-:W-:Y:S02]  /*279b0*/  LEA.HI.X.SX32 R11, R11, R2, 0x1, P6 ;  /* 0x000000020b0b7211 */ /* 0x000fe400030f0eff */
[----:B------:R-:W-:Y:S01]  /*279c0*/  ISETP.LT.AND P3, PT, R4, UR15, !P0 ;  /* 0x0000000f04007c0c */ /* 0x000fe2000c761270 */
[----:B------:R-:W-:Y:S01]  /*279d0*/  VIADD R4, R29, 0x2e ;  /* 0x0000002e1d047836 */ /* 0x000fe20000000000 */
[----:B------:R-:W-:-:S02]  /*279e0*/  LEA R14, P6, R3, R0, 0x1 ;  /* 0x00000000030e7211 */ /* 0x000fc400078c08ff */
[----:B0-----:R-:W-:Y:S02]  /*279f0*/  PRMT R9, R16, 0x7632, R9 ;  /* 0x0000763210097816 */ /* 0x001fe40000000009 */
[----:B------:R-:W-:-:S03]  /*27a00*/  LEA.HI.X.SX32 R15, R3, R2, 0x1, P6 ;  /* 0x00000002030f7211 */ /* 0x000fc600030f0eff */
[----:B------:R0:W-:Y:S01]  /*27a10*/  @P2 STG.E.U16 desc[UR8][R10.64], R9 ;  /* 0x000000090a002986 */ /* 0x0001e2000c101508 */
[----:B------:R-:W-:Y:S01]  /*27a20*/  ISETP.LT.AND P2, PT, R4, UR15, !P0 ;  /* 0x0000000f04007c0c */ /* 0x000fe2000c741270 */
[----:B------:R-:W-:Y:S02]  /*27a30*/  VIADD R4, R29, 0x2f ;  /* 0x0000002f1d047836 */ /* 0x000fe40000000000 */
[----:B------:R-:W-:Y:S01]  /*27a40*/  VIADD R3, R3, UR6 ;  /* 0x0000000603037c36 */ /* 0x000fe20008000000 */
[----:B------:R1:W-:Y:S02]  /*27a50*/  @P1 STG.E.U16 desc[UR8][R14.64], R17 ;  /* 0x000000110e001986 */ /* 0x0003e4000c101508 */
[----:B------:R-:W-:Y:S01]  /*27a60*/  ISETP.LT.AND P1, PT, R4, UR15, !P0 ;  /* 0x0000000f04007c0c */ /* 0x000fe2000c721270 */
[C---:B------:R-:W-:Y:S01]  /*27a70*/  VIADD R13, R3.reuse, UR6 ;  /* 0x00000006030d7c36 */ /* 0x040fe20008000000 */
[----:B------:R-:W-:Y:S01]  /*27a80*/  LEA R8, P6, R3, R0, 0x1 ;  /* 0x0000000003087211 */ /* 0x000fe200078c08ff */
[----:B0-----:R-:W-:-:S03]  /*27a90*/  VIADD R10, R29, 0x30 ;  /* 0x000000301d0a7836 */ /* 0x001fc60000000000 */
[----:B------:R-:W-:Y:S01]  /*27aa0*/  LEA.HI.X.SX32 R9, R3, R2, 0x1, P6 ;  /* 0x0000000203097211 */ /* 0x000fe200030f0eff */
[C---:B------:R-:W-:Y:S01]  /*27ab0*/  VIADD R3, R13.reuse, UR6 ;  /* 0x000000060d037c36 */ /* 0x040fe20008000000 */
[----:B------:R-:W-:Y:S02]  /*27ac0*/  LEA R12, P6, R13, R0, 0x1 ;  /* 0x000000000d0c7211 */ /* 0x000fe400078c08ff */
[----:B-1----:R-:W-:Y:S02]  /*27ad0*/  PRMT R15, R17, 0x7632, R15 ;  /* 0x00007632110f7816 */ /* 0x002fe4000000000f */
[----:B------:R-:W-:Y:S01]  /*27ae0*/  LEA.HI.X.SX32 R13, R13, R2, 0x1, P6 ;  /* 0x000000020d0d7211 */ /* 0x000fe200030f0eff */
[----:B---3--:R-:W0:Y:S01]  /*27af0*/  LDS.128 R4, [R28] ;  /* 0x000000001c047984 */ /* 0x008e220000000c00 */
[----:B------:R-:W-:-:S03]  /*27b00*/  LEA R14, P6, R3, R0, 0x1 ;  /* 0x00000000030e7211 */ /* 0x000fc600078c08ff */
[----:B------:R1:W-:Y:S01]  /*27b10*/  @P5 STG.E.U16 desc[UR8][R8.64], R15 ;  /* 0x0000000f08005986 */ /* 0x0003e2000c101508 */
[----:B------:R-:W-:Y:S01]  /*27b20*/  ISETP.LT.AND P5, PT, R10, UR15, !P0 ;  /* 0x0000000f0a007c0c */ /* 0x000fe2000c7a1270 */
[----:B------:R-:W-:Y:S02]  /*27b30*/  VIADD R10, R29, 0x31 ;  /* 0x000000311d0a7836 */ /* 0x000fe40000000000 */
[C---:B------:R-:W-:Y:S01]  /*27b40*/  VIADD R11, R3.reuse, UR6 ;  /* 0x00000006030b7c36 */ /* 0x040fe20008000000 */
[----:B------:R2:W-:Y:S02]  /*27b50*/  @P4 STG.E.U16 desc[UR8][R12.64], R18 ;  /* 0x000000120c004986 */ /* 0x0005e4000c101508 */
[----:B------:R-:W-:Y:S02]  /*27b60*/  ISETP.LT.AND P4, PT, R10, UR15, !P0 ;  /* 0x0000000f0a007c0c */ /* 0x000fe4000c781270 */
[----:B-1----:R-:W-:Y:S02]  /*27b70*/  LEA.HI.X.SX32 R15, R3, R2, 0x1, P6 ;  /* 0x00000002030f7211 */ /* 0x002fe400030f0eff */
[C---:B------:R-:W-:Y:S01]  /*27b80*/  LEA R10, P6, R11.reuse, R0, 0x1 ;  /* 0x000000000b0a7211 */ /* 0x040fe200078c08ff */
[----:B------:R-:W-:Y:S01]  /*27b90*/  VIADD R3, R11, UR6 ;  /* 0x000000060b037c36 */ /* 0x000fe20008000000 */
[----:B------:R-:W-:Y:S01]  /*27ba0*/  PRMT R17, R18, 0x7632, R17 ;  /* 0x0000763212117816 */ /* 0x000fe20000000011 */
[----:B------:R-:W-:Y:S01]  /*27bb0*/  VIADD R9, R29, 0x33 ;  /* 0x000000331d097836 */ /* 0x000fe20000000000 */
[----:B------:R-:W-:Y:S01]  /*27bc0*/  LEA.HI.X.SX32 R11, R11, R2, 0x1, P6 ;  /* 0x000000020b0b7211 */ /* 0x000fe200030f0eff */
[C---:B--2---:R-:W-:Y:S01]  /*27bd0*/  VIADD R13, R3.reuse, UR6 ;  /* 0x00000006030d7c36 */ /* 0x044fe20008000000 */
[----:B------:R-:W-:Y:S01]  /*27be0*/  LEA R8, P6, R3, R0, 0x1 ;  /* 0x0000000003087211 */ /* 0x000fe200078c08ff */
[----:B------:R1:W-:Y:S04]  /*27bf0*/  @P3 STG.E.U16 desc[UR8][R14.64], R17 ;  /* 0x000000110e003986 */ /* 0x0003e8000c101508 */
[----:B------:R2:W-:Y:S01]  /*27c00*/  @P2 STG.E.U16 desc[UR8][R10.64], R19 ;  /* 0x000000130a002986 */ /* 0x0005e2000c101508 */
[----:B------:R-:W-:-:S02]  /*27c10*/  ISETP.LT.AND P2, PT, R9, UR15, !P0 ;  /* 0x0000000f09007c0c */ /* 0x000fc4000c741270 */
[----:B------:R-:W-:Y:S01]  /*27c20*/  LEA.HI.X.SX32 R9, R3, R2, 0x1, P6 ;  /* 0x0000000203097211 */ /* 0x000fe200030f0eff */
[C---:B------:R-:W-:Y:S01]  /*27c30*/  VIADD R3, R13.reuse, UR6 ;  /* 0x000000060d037c36 */ /* 0x040fe20008000000 */
[----:B------:R-:W-:Y:S02]  /*27c40*/  LEA R12, P6, R13, R0, 0x1 ;  /* 0x000000000d0c7211 */ /* 0x000fe400078c08ff */
[----:B-1----:R-:W-:Y:S01]  /*27c50*/  PRMT R15, R19, 0x7632, R15 ;  /* 0x00007632130f7816 */ /* 0x002fe2000000000f */
[----:B------:R-:W-:Y:S01]  /*27c60*/  VIADD R14, R29, 0x34 ;  /* 0x000000341d0e7836 */ /* 0x000fe20000000000 */
[----:B------:R-:W-:Y:S01]  /*27c70*/  LEA.HI.X.SX32 R13, R13, R2, 0x1, P6 ;  /* 0x000000020d0d7211 */ /* 0x000fe200030f0eff */
[----:B------:R-:W-:Y:S02]  /*27c80*/  VIADD R16, R29, 0x32 ;  /* 0x000000321d107836 */ /* 0x000fe40000000000 */
[----:B------:R1:W-:Y:S01]  /*27c90*/  @P1 STG.E.U16 desc[UR8][R8.64], R15 ;  /* 0x0000000f08001986 */ /* 0x0003e2000c101508 */
[----:B------:R-:W-:Y:S01]  /*27ca0*/  ISETP.LT.AND P1, PT, R14, UR15, !P0 ;  /* 0x0000000f0e007c0c */ /* 0x000fe2000c721270 */
[C---:B--2---:R-:W-:Y:S01]  /*27cb0*/  VIADD R11, R3.reuse, UR6 ;  /* 0x00000006030b7c36 */ /* 0x044fe20008000000 */
[----:B------:R-:W-:Y:S01]  /*27cc0*/  LEA R14, P6, R3, R0, 0x1 ;  /* 0x00000000030e7211 */ /* 0x000fe200078c08ff */
[----:B0-----:R0:W-:Y:S01]  /*27cd0*/  @P5 STG.E.U16 desc[UR8][R12.64], R4 ;  /* 0x000000040c005986 */ /* 0x0011e2000c101508 */
[----:B------:R-:W-:-:S02]  /*27ce0*/  ISETP.LT.AND P3, PT, R16, UR15, !P0 ;  /* 0x0000000f10007c0c */ /* 0x000fc4000c761270 */
[----:B-1----:R-:W-:Y:S02]  /*27cf0*/  LEA.HI.X.SX32 R15, R3, R2, 0x1, P6 ;  /* 0x00000002030f7211 */ /* 0x002fe400030f0eff */
[----:B------:R-:W-:Y:S01]  /*27d00*/  LEA R16, P6, R11, R0, 0x1 ;  /* 0x000000000b107211 */ /* 0x000fe200078c08ff */
[----:B------:R-:W-:Y:S01]  /*27d10*/  VIADD R3, R29, 0x36 ;  /* 0x000000361d037836 */ /* 0x000fe20000000000 */
[----:B0-----:R-:W-:Y:S02]  /*27d20*/  PRMT R13, R4, 0x7632, R13 ;  /* 0x00007632040d7816 */ /* 0x001fe4000000000d */
[C---:B------:R-:W-:Y:S01]  /*27d30*/  LEA.HI.X.SX32 R17, R11.reuse, R2, 0x1, P6 ;  /* 0x000000020b117211 */ /* 0x040fe200030f0eff */
[----:B------:R-:W-:Y:S02]  /*27d40*/  VIADD R11, R11, UR6 ;  /* 0x000000060b0b7c36 */ /* 0x000fe40008000000 */
[----:B------:R0:W-:Y:S01]  /*27d50*/  @P4 STG.E.U16 desc[UR8][R14.64], R13 ;  /* 0x0000000d0e004986 */ /* 0x0001e2000c101508 */
[----:B------:R-:W-:Y:S01]  /*27d60*/  ISETP.LT.AND P4, PT, R3, UR15, !P0 ;  /* 0x0000000f03007c0c */ /* 0x000fe2000c781270 */
[----:B------:R-:W-:Y:S01]  /*27d70*/  VIADD R3, R29, 0x37 ;  /* 0x000000371d037836 */ /* 0x000fe20000000000 */
[----:B------:R-:W-:Y:S01]  /*27d80*/  LEA R12, P6, R11, R0, 0x1 ;  /* 0x000000000b0c7211 */ /* 0x000fe200078c08ff */
[----:B------:R-:W-:Y:S01]  /*27d90*/  VIADD R10, R29, 0x35 ;  /* 0x000000351d0a7836 */ /* 0x000fe20000000000 */
[----:B------:R1:W-:Y:S02]  /*27da0*/  @P3 STG.E.U16 desc[UR8][R16.64], R5 ;  /* 0x0000000510003986 */ /* 0x0003e4000c101508 */
[----:B------:R-:W-:Y:S01]  /*27db0*/  ISETP.LT.AND P3, PT, R3, UR15, !P0 ;  /* 0x0000000f03007c0c */ /* 0x000fe2000c761270 */
[----:B------:R-:W-:Y:S01]  /*27dc0*/  VIADD R3, R11, UR6 ;  /* 0x000000060b037c36 */ /* 0x000fe20008000000 */
[----:B------:R-:W-:-:S02]  /*27dd0*/  ISETP.LT.AND P5, PT, R10, UR15, !P0 ;  /* 0x0000000f0a007c0c */ /* 0x000fc4000c7a1270 */
[----:B0-----:R-:W-:Y:S02]  /*27de0*/  LEA.HI.X.SX32 R13, R11, R2, 0x1, P6 ;  /* 0x000000020b0d7211 */ /* 0x001fe400030f0eff */
[----:B------:R-:W0:Y:S01]  /*27df0*/  LDS.128 R8, [R28+0x400] ;  /* 0x000400001c087984 */ /* 0x000e220000000c00 */
[----:B------:R-:W-:Y:S01]  /*27e00*/  LEA R14, P6, R3, R0, 0x1 ;  /* 0x00000000030e7211 */ /* 0x000fe200078c08ff */
[----:B------:R-:W-:Y:S01]  /*27e10*/  VIADD R4, R29, 0x38 ;  /* 0x000000381d047836 */ /* 0x000fe20000000000 */
[----:B-1----:R-:W-:Y:S01]  /*27e20*/  PRMT R17, R5, 0x7632, R17 ;  /* 0x0000763205117816 */ /* 0x002fe20000000011 */
[C---:B------:R-:W-:Y:S01]  /*27e30*/  VIADD R19, R3.reuse, UR6 ;  /* 0x0000000603137c36 */ /* 0x040fe20008000000 */
[----:B------:R-:W-:Y:S01]  /*27e40*/  LEA.HI.X.SX32 R15, R3, R2, 0x1, P6 ;  /* 0x00000002030f7211 */ /* 0x000fe200030f0eff */
[----:B------:R-:W-:Y:S02]  /*27e50*/  VIADD R5, R29, 0x39 ;  /* 0x000000391d057836 */ /* 0x000fe40000000000 */
[----:B------:R1:W-:Y:S01]  /*27e60*/  @P2 STG.E.U16 desc[UR8][R12.64], R17 ;  /* 0x000000110c002986 */ /* 0x0003e2000c101508 */
[----:B------:R-:W-:Y:S01]  /*27e70*/  ISETP.LT.AND P2, PT, R4, UR15, !P0 ;  /* 0x0000000f04007c0c */ /* 0x000fe2000c741270 */
[C---:B------:R-:W-:Y:S01]  /*27e80*/  VIADD R3, R19.reuse, UR6 ;  /* 0x0000000613037c36 */ /* 0x040fe20008000000 */
[----:B------:R-:W-:Y:S01]  /*27e90*/  LEA R4, P6, R19, R0, 0x1 ;  /* 0x0000000013047211 */ /* 0x000fe200078c08ff */
[----:B------:R2:W-:Y:S01]  /*27ea0*/  @P1 STG.E.U16 desc[UR8][R14.64], R6 ;  /* 0x000000060e001986 */ /* 0x0005e2000c101508 */
[----:B------:R-:W-:-:S02]  /*27eb0*/  ISETP.LT.AND P1, PT, R5, UR15, !P0 ;  /* 0x0000000f05007c0c */ /* 0x000fc4000c721270 */
[----:B------:R-:W-:Y:S02]  /*27ec0*/  LEA.HI.X.SX32 R5, R19, R2, 0x1, P6 ;  /* 0x0000000213057211 */ /* 0x000fe400030f0eff */
[C---:B------:R-:W-:Y:S01]  /*27ed0*/  LEA R16, P6, R3.reuse, R0, 0x1 ;  /* 0x0000000003107211 */ /* 0x040fe200078c08ff */
[----:B-1----:R-:W-:-:S03]  /*27ee0*/  VIADD R13, R3, UR6 ;  /* 0x00000006030d7c36 */ /* 0x002fc60008000000 */
[----:B------:R-:W-:Y:S02]  /*27ef0*/  LEA.HI.X.SX32 R17, R3, R2, 0x1, P6 ;  /* 0x0000000203117211 */ /* 0x000fe400030f0eff */
[----:B--2---:R-:W-:Y:S01]  /*27f00*/  PRMT R15, R6, 0x7632, R15 ;  /* 0x00007632060f7816 */ /* 0x004fe2000000000f */
[C---:B------:R-:W-:Y:S01]  /*27f10*/  VIADD R3, R13.reuse, UR6 ;  /* 0x000000060d037c36 */ /* 0x040fe20008000000 */
[----:B------:R-:W-:-:S03]  /*27f20*/  LEA R12, P6, R13, R0, 0x1 ;  /* 0x000000000d0c7211 */ /* 0x000fc600078c08ff */
[----:B------:R1:W-:Y:S01]  /*27f30*/  @P5 STG.E.U16 desc[UR8][R4.64], R15 ;  /* 0x0000000f04005986 */ /* 0x0003e2000c101508 */
[----:B------:R-:W-:Y:S02]  /*27f40*/  LEA.HI.X.SX32 R13, R13, R2, 0x1, P6 ;  /* 0x000000020d0d7211 */ /* 0x000fe400030f0eff */
[C---:B------:R-:W-:Y:S01]  /*27f50*/  LEA R14, P6, R3.reuse, R0, 0x1 ;  /* 0x00000000030e7211 */ /* 0x040fe200078c08ff */
[----:B------:R2:W-:Y:S01]  /*27f60*/  @P4 STG.E.U16 desc[UR8][R16.64], R7 ;  /* 0x0000000710004986 */ /* 0x0005e2000c101508 */
[C---:B-1----:R-:W-:Y:S02]  /*27f70*/  VIADD R5, R3.reuse, UR6 ;  /* 0x0000000603057c36 */ /* 0x042fe40008000000 */
[----:B------:R-:W-:Y:S02]  /*27f80*/  LEA.HI.X.SX32 R15, R3, R2, 0x1, P6 ;  /* 0x00000002030f7211 */ /* 0x000fe400030f0eff */
[----:B--2---:R-:W-:Y:S01]  /*27f90*/  PRMT R17, R7, 0x7632, R17 ;  /* 0x0000763207117816 */ /* 0x004fe20000000011 */
[C---:B------:R-:W-:Y:S01]  /*27fa0*/  VIADD R3, R5.reuse, UR6 ;  /* 0x0000000605037c36 */ /* 0x040fe20008000000 */
[----:B------:R-:W-:Y:S01]  /*27fb0*/  LEA R16, P6, R5, R0, 0x1 ;  /* 0x0000000005107211 */ /* 0x000fe200078c08ff */
[----:B------:R-:W-:-:S02]  /*27fc0*/  VIADD R4, R29, 0x3d ;  /* 0x0000003d1d047836 */ /* 0x000fc40000000000 */
[----:B------:R1:W-:Y:S01]  /*27fd0*/  @P3 STG.E.U16 desc[UR8][R12.64], R17 ;  /* 0x000000110c003986 */ /* 0x0003e2000c101508 */
[----:B------:R-:W-:Y:S02]  /*27fe0*/  VIADD R7, R3, UR6 ;  /* 0x0000000603077c36 */ /* 0x000fe40008000000 */
[----:B------:R-:W-:Y:S01]  /*27ff0*/  VIADD R6, R29, 0x3b ;  /* 0x0000003b1d067836 */ /* 0x000fe20000000000 */
[----:B0-----:R-:W-:Y:S01]  /*28000*/  @P2 STG.E.U16 desc[UR8][R14.64], R8 ;  /* 0x000000080e002986 */ /* 0x001fe2000c101508 */
[----:B------:R-:W-:Y:S01]  /*28010*/  ISETP.LT.AND P2, PT, R4, UR15, !P0 ;  /* 0x0000000f04007c0c */ /* 0x000fe2000c741270 */
[----:B------:R-:W-:Y:S01]  /*28020*/  VIADD R19, R7, UR6 ;  /* 0x0000000607137c36 */ /* 0x000fe20008000000 */
[----:B-1----:R-:W-:Y:S02]  /*28030*/  LEA.HI.X.SX32 R17, R5, R2, 0x1, P6 ;  /* 0x0000000205117211 */ /* 0x002fe400030f0eff */
[----:B------:R-:W-:Y:S02]  /*28040*/  PRMT R5, R8, 0x7632, R5 ;  /* 0x0000763208057816 */ /* 0x000fe40000000005 */
[----:B------:R-:W-:-:S02]  /*28050*/  LEA R4, P6, R3, R0, 0x1 ;  /* 0x0000000003047211 */ /* 0x000fc400078c08ff */
[----:B------:R-:W-:Y:S01]  /*28060*/  ISETP.LT.AND P4, PT, R6, UR15, !P0 ;  /* 0x0000000f06007c0c */ /* 0x000fe2000c781270 */
[----:B------:R0:W-:Y:S01]  /*28070*/  @P1 STG.E.U16 desc[UR8][R16.64], R5 ;  /* 0x0000000510001986 */ /* 0x0001e2000c101508 */
[----:B------:R-:W-:Y:S01]  /*28080*/  VIADD R6, R29, 0x3c ;  /* 0x0000003c1d067836 */ /* 0x000fe20000000000 */
[----:B------:R-:W-:Y:S01]  /*28090*/  LEA R12, P1, R7, R0, 0x1 ;  /* 0x00000000070c7211 */ /* 0x000fe200078208ff */
[----:B------:R-:W-:-:S03]  /*280a0*/  VIADD R18, R29, 0x3a ;  /* 0x0000003a1d127836 */ /* 0x000fc60000000000 */
[----:B------:R-:W-:Y:S02]  /*280b0*/  ISETP.LT.AND P3, PT, R6, UR15, !P0 ;  /* 0x0000000f06007c0c */ /* 0x000fe4000c761270 */
[----:B0-----:R-:W-:Y:S01]  /*280c0*/  LEA.HI.X.SX32 R5, R3, R2, 0x1, P6 ;  /* 0x0000000203057211 */ /* 0x001fe200030f0eff */
[C---:B------:R-:W-:Y:S01]  /*280d0*/  VIADD R3, R19.reuse, UR6 ;  /* 0x0000000613037c36 */ /* 0x040fe20008000000 */
[----:B------:R-:W-:-:S03]  /*280e0*/  LEA R6, P6, R19, R0, 0x1 ;  /* 0x0000000013067211 */ /* 0x000fc600078c08ff */
[----:B------:R-:W-:Y:S01]  /*280f0*/  VIADD R21, R3, UR6 ;  /* 0x0000000603157c36 */ /* 0x000fe20008000000 */
[----:B------:R-:W-:Y:S01]  /*28100*/  LEA.HI.X.SX32 R13, R7, R2, 0x1, P1 ;  /* 0x00000002070d7211 */ /* 0x000fe200008f0eff */
[C---:B------:R-:W-:Y:S01]  /*28110*/  VIADD R8, R29.reuse, 0x3e ;  /* 0x0000003e1d087836 */ /* 0x040fe20000000000 */
[----:B------:R-:W-:Y:S01]  /*28120*/  ISETP.LT.AND P5, PT, R18, UR15, !P0 ;  /* 0x0000000f12007c0c */ /* 0x000fe2000c7a1270 */
[----:B------:R-:W-:Y:S01]  /*28130*/  VIADD R20, R29, 0x3f ;  /* 0x0000003f1d147836 */ /* 0x000fe20000000000 */
[----:B------:R-:W-:Y:S02]  /*28140*/  LEA R16, P1, R21, R0, 0x1 ;  /* 0x0000000015107211 */ /* 0x000fe400078208ff */
[----:B------:R-:W-:Y:S01]  /*28150*/  LEA.HI.X.SX32 R7, R19, R2, 0x1, P6 ;  /* 0x0000000213077211 */ /* 0x000fe200030f0eff */
[----:B------:R-:W-:Y:S01]  /*28160*/  VIADD R19, R21, UR6 ;  /* 0x0000000615137c36 */ /* 0x000fe20008000000 */
[----:B------:R-:W-:Y:S02]  /*28170*/  LEA R14, P6, R3, R0, 0x1 ;  /* 0x00000000030e7211 */ /* 0x000fe400078c08ff */
[----:B------:R-:W-:-:S02]  /*28180*/  LEA.HI.X.SX32 R17, R21, R2, 0x1, P1 ;  /* 0x0000000215117211 */ /* 0x000fc400008f0eff */
[----:B------:R-:W-:Y:S02]  /*28190*/  ISETP.LT.AND P1, PT, R8, UR15, !P0 ;  /* 0x0000000f08007c0c */ /* 0x000fe4000c721270 */
[----:B------:R-:W-:Y:S02]  /*281a0*/  LEA.HI.X.SX32 R15, R3, R2, 0x1, P6 ;  /* 0x00000002030f7211 */ /* 0x000fe400030f0eff */
[----:B------:R-:W-:Y:S02]  /*281b0*/  ISETP.LT.AND P0, PT, R20, UR15, !P0 ;  /* 0x0000000f14007c0c */ /* 0x000fe4000c701270 */
[----:B------:R-:W-:Y:S02]  /*281c0*/  LEA R18, P6, R19, R0, 0x1 ;  /* 0x0000000013127211 */ /* 0x000fe400078c08ff */
[----:B------:R-:W-:Y:S02]  /*281d0*/  PRMT R0, R9, 0x7632, R0 ;  /* 0x0000763209007816 */ /* 0x000fe40000000000 */
[----:B------:R-:W-:-:S02]  /*281e0*/  LEA.HI.X.SX32 R19, R19, R2, 0x1, P6 ;  /* 0x0000000213137211 */ /* 0x000fc400030f0eff */
[----:B------:R-:W-:Y:S01]  /*281f0*/  PRMT R2, R10, 0x7632, R2 ;  /* 0x000076320a027816 */ /* 0x000fe20000000002 */
[----:B------:R0:W-:Y:S04]  /*28200*/  @P5 STG.E.U16 desc[UR8][R4.64], R9 ;  /* 0x0000000904005986 */ /* 0x0001e8000c101508 */
[----:B------:R0:W-:Y:S04]  /*28210*/  @P4 STG.E.U16 desc[UR8][R12.64], R0 ;  /* 0x000000000c004986 */ /* 0x0001e8000c101508 */
[----:B------:R0:W-:Y:S04]  /*28220*/  @P3 STG.E.U16 desc[UR8][R6.64], R10 ;  /* 0x0000000a06003986 */ /* 0x0001e8000c101508 */
[----:B------:R0:W-:Y:S04]  /*28230*/  @P2 STG.E.U16 desc[UR8][R14.64], R2 ;  /* 0x000000020e002986 */ /* 0x0001e8000c101508 */
[----:B------:R0:W-:Y:S01]  /*28240*/  @P1 STG.E.U16 desc[UR8][R16.64], R11 ;  /* 0x0000000b10001986 */ /* 0x0001e2000c101508 */
[----:B------:R-:W-:Y:S05]  /*28250*/  @!P0 EXIT ;  /* 0x000000000000894d */ /* 0x000fea0003800000 */
[----:B0-----:R-:W-:-:S05]  /*28260*/  PRMT R9, R11, 0x7632, R9 ;  /* 0x000076320b097816 */ /* 0x001fca0000000009 */
[----:B------:R-:W-:Y:S01]  /*28270*/  STG.E.U16 desc[UR8][R18.64], R9 ;  /* 0x0000000912007986 */ /* 0x000fe2000c101508 */
[----:B------:R-:W-:Y:S05]  /*28280*/  EXIT ;  /* 0x000000000000794d */ /* 0x000fea0003800000 */
.L_x_2:
[----:B------:R-:W-:-:S00]  /*28290*/  BRA `(.L_x_2) ;  /* 0xfffffffc00fc7947 */ /* 0x000fc0000383ffff */
[----:B------:R-:W-:-:S00]  /*282a0*/  NOP ;  /* 0x0000000000007918 */ /* 0x000fc00000000000 */
        /* <DEDUP_REMOVED lines=13> */
.L_x_3:


//--------------------- .nv.shared.matmul_kernel  --------------------------
	.section	.nv.shared.matmul_kernel,"aw",@nobits
	.sectionflags	@""
	.align	16
	.zero		1024


//--------------------- .nv.shared.reserved.0     --------------------------
	.section	.nv.shared.reserved.0,"aw",@nobits
	.weak		__nv_reservedSMEM_offset_0_alias
	.size		__nv_reservedSMEM_offset_0_alias, 0, 64
	.other		__nv_reservedSMEM_offset_0_alias,@"STO_CUDA_RESERVED_SHARED STV_DEFAULT"
__nv_reservedSMEM_offset_0_alias:
	.zero		0
	.zero		64


//--------------------- .nv.constant0.matmul_kernel --------------------------
	.section	.nv.constant0.matmul_kernel,"a",@progbits
	.sectionflags	@""
	.align	4
.nv.constant0.matmul_kernel:
	.zero		976


//--------------------- SYMBOLS --------------------------

	.type		.nv.reservedSmem.offset0,@object
	.size		.nv.reservedSmem.offset0,0x4
	.type		.nv.reservedSmem.cap,@object
	.size		.nv.reservedSmem.cap,0x4
